	.target	sm_90a

	.elftype	@"ET_EXEC"


//--------------------- .note.nv.tkinfo           --------------------------
	.section	.note.nv.tkinfo,"",@"SHT_NOTE"
	.sectionflags	@"SHF_NOTE_NV_TKINFO"
	.tkinfo
        /*0018*/ 	.word	0x00000002
        /*0030*/ 	.string	""
        /*0030*/ 	.string	"ptxas"
        /*0030*/ 	.string	"Cuda compilation tools, release 13.0, V13.0.88"
        /*0030*/ 	.string	"Build cuda_13.0.r13.0/compiler.36424714_0"
        /*0030*/ 	.string	"-v  -suppress-debug-info  -lineinfo  -arch sm_90a "



//--------------------- .note.nv.cuinfo           --------------------------
	.section	.note.nv.cuinfo,"",@"SHT_NOTE"
	.sectionflags	@"SHF_NOTE_NV_CUINFO"
        /*0018*/ 	.short	0x0002
        /*001a*/ 	.short	0x005a
        /*001c*/ 	.short	0x0082
	.zero		2


//--------------------- .nv.info                  --------------------------
	.section	.nv.info,"",@"SHT_CUDA_INFO"
	.align	4


	//----- nvinfo : EIATTR_REGCOUNT
	.align		4
        /*0000*/ 	.byte	0x04, 0x2f
        /*0002*/ 	.short	(.L_1 - .L_0)
	.align		4
.L_0:
        /*0004*/ 	.word	index@(matmul_kernel)
        /*0008*/ 	.word	0x000000ff


	//----- nvinfo : EIATTR_FRAME_SIZE
	.align		4
.L_1:
        /*000c*/ 	.byte	0x04, 0x11
        /*000e*/ 	.short	(.L_3 - .L_2)
	.align		4
.L_2:
        /*0010*/ 	.word	index@(matmul_kernel)
        /*0014*/ 	.word	0x00000658


	//----- nvinfo : EIATTR_MIN_STACK_SIZE
	.align		4
.L_3:
        /*0018*/ 	.byte	0x04, 0x12
        /*001a*/ 	.short	(.L_5 - .L_4)
	.align		4
.L_4:
        /*001c*/ 	.word	index@(matmul_kernel)
        /*0020*/ 	.word	0x00000658
.L_5:


//--------------------- .nv.compat                --------------------------
	.section	.nv.compat,"",@"SHT_CUDA_COMPAT_INFO"
	.align	4
        /*0000*/ 	.byte	0x02, 0x09, 0x01, 0x00, 0x02, 0x02, 0x04, 0x00, 0x02, 0x05, 0x05, 0x00, 0x03, 0x07, 0x01, 0x01
        /*0010*/ 	.byte	0x02, 0x03, 0x00, 0x00, 0x02, 0x06, 0x01, 0x00, 0x04, 0x0b, 0x08, 0x00, 0x00, 0x00, 0x00, 0x00
        /*0020*/ 	.byte	0x00, 0x00, 0x00, 0x00


//--------------------- .nv.info.matmul_kernel    --------------------------
	.section	.nv.info.matmul_kernel,"",@"SHT_CUDA_INFO"
	.sectionflags	@""
	.align	4


	//----- nvinfo : EIATTR_CUDA_API_VERSION
	.align		4
        /*0000*/ 	.byte	0x04, 0x37
        /*0002*/ 	.short	(.L_7 - .L_6)
.L_6:
        /*0004*/ 	.word	0x00000082


	//----- nvinfo : EIATTR_KPARAM_INFO
	.align		4
.L_7:
        /*0008*/ 	.byte	0x04, 0x17
        /*000a*/ 	.short	(.L_9 - .L_8)
.L_8:
        /*000c*/ 	.word	0x00000000
        /*0010*/ 	.short	0x000d
        /*0012*/ 	.short	0x0048
        /*0014*/ 	.byte	0x00, 0xf4, 0x21, 0x00


	//----- nvinfo : EIATTR_KPARAM_INFO
	.align		4
.L_9:
        /*0018*/ 	.byte	0x04, 0x17
        /*001a*/ 	.short	(.L_11 - .L_10)
.L_10:
        /*001c*/ 	.word	0x00000000
        /*0020*/ 	.short	0x000c
        /*0022*/ 	.short	0x0040
        /*0024*/ 	.byte	0x00, 0xf4, 0x21, 0x00


	//----- nvinfo : EIATTR_KPARAM_INFO
	.align		4
.L_11:
        /*0028*/ 	.byte	0x04, 0x17
        /*002a*/ 	.short	(.L_13 - .L_12)
.L_12:
        /*002c*/ 	.word	0x00000000
        /*0030*/ 	.short	0x000b
        /*0032*/ 	.short	0x0038
        /*0034*/ 	.byte	0x00, 0xf0, 0x11, 0x00


	//----- nvinfo : EIATTR_KPARAM_INFO
	.align		4
.L_13:
        /*0038*/ 	.byte	0x04, 0x17
        /*003a*/ 	.short	(.L_15 - .L_14)
.L_14:
        /*003c*/ 	.word	0x00000000
        /*0040*/ 	.short	0x000a
        /*0042*/ 	.short	0x0034
        /*0044*/ 	.byte	0x00, 0xf0, 0x11, 0x00


	//----- nvinfo : EIATTR_KPARAM_INFO
	.align		4
.L_15:
        /*0048*/ 	.byte	0x04, 0x17
        /*004a*/ 	.short	(.L_17 - .L_16)
.L_16:
        /*004c*/ 	.word	0x00000000
        /*0050*/ 	.short	0x0009
        /*0052*/ 	.short	0x0030
        /*0054*/ 	.byte	0x00, 0xf0, 0x11, 0x00


	//----- nvinfo : EIATTR_KPARAM_INFO
	.align		4
.L_17:
        /*0058*/ 	.byte	0x04, 0x17
        /*005a*/ 	.short	(.L_19 - .L_18)
.L_18:
        /*005c*/ 	.word	0x00000000
        /*0060*/ 	.short	0x0008
        /*0062*/ 	.short	0x002c
        /*0064*/ 	.byte	0x00, 0xf0, 0x11, 0x00


	//----- nvinfo : EIATTR_KPARAM_INFO
	.align		4
.L_19:
        /*0068*/ 	.byte	0x04, 0x17
        /*006a*/ 	.short	(.L_21 - .L_20)
.L_20:
        /*006c*/ 	.word	0x00000000
        /*0070*/ 	.short	0x0007
        /*0072*/ 	.short	0x0028
        /*0074*/ 	.byte	0x00, 0xf0, 0x11, 0x00


	//----- nvinfo : EIATTR_KPARAM_INFO
	.align		4
.L_21:
        /*0078*/ 	.byte	0x04, 0x17
        /*007a*/ 	.short	(.L_23 - .L_22)
.L_22:
        /*007c*/ 	.word	0x00000000
        /*0080*/ 	.short	0x0006
        /*0082*/ 	.short	0x0024
        /*0084*/ 	.byte	0x00, 0xf0, 0x11, 0x00


	//----- nvinfo : EIATTR_KPARAM_INFO
	.align		4
.L_23:
        /*0088*/ 	.byte	0x04, 0x17
        /*008a*/ 	.short	(.L_25 - .L_24)
.L_24:
        /*008c*/ 	.word	0x00000000
        /*0090*/ 	.short	0x0005
        /*0092*/ 	.short	0x0020
        /*0094*/ 	.byte	0x00, 0xf0, 0x11, 0x00


	//----- nvinfo : EIATTR_KPARAM_INFO
	.align		4
.L_25:
        /*0098*/ 	.byte	0x04, 0x17
        /*009a*/ 	.short	(.L_27 - .L_26)
.L_26:
        /*009c*/ 	.word	0x00000000
        /*00a0*/ 	.short	0x0004
        /*00a2*/ 	.short	0x001c
        /*00a4*/ 	.byte	0x00, 0xf0, 0x11, 0x00


	//----- nvinfo : EIATTR_KPARAM_INFO
	.align		4
.L_27:
        /*00a8*/ 	.byte	0x04, 0x17
        /*00aa*/ 	.short	(.L_29 - .L_28)
.L_28:
        /*00ac*/ 	.word	0x00000000
        /*00b0*/ 	.short	0x0003
        /*00b2*/ 	.short	0x0018
        /*00b4*/ 	.byte	0x00, 0xf0, 0x11, 0x00


	//----- nvinfo : EIATTR_KPARAM_INFO
	.align		4
.L_29:
        /*00b8*/ 	.byte	0x04, 0x17
        /*00ba*/ 	.short	(.L_31 - .L_30)
.L_30:
        /*00bc*/ 	.word	0x00000000
        /*00c0*/ 	.short	0x0002
        /*00c2*/ 	.short	0x0010
        /*00c4*/ 	.byte	0x00, 0xf4, 0x21, 0x00


	//----- nvinfo : EIATTR_KPARAM_INFO
	.align		4
.L_31:
        /*00c8*/ 	.byte	0x04, 0x17
        /*00ca*/ 	.short	(.L_33 - .L_32)
.L_32:
        /*00cc*/ 	.word	0x00000000
        /*00d0*/ 	.short	0x0001
        /*00d2*/ 	.short	0x0008
        /*00d4*/ 	.byte	0x00, 0xf4, 0x21, 0x00


	//----- nvinfo : EIATTR_KPARAM_INFO
	.align		4
.L_33:
        /*00d8*/ 	.byte	0x04, 0x17
        /*00da*/ 	.short	(.L_35 - .L_34)
.L_34:
        /*00dc*/ 	.word	0x00000000
        /*00e0*/ 	.short	0x0000
        /*00e2*/ 	.short	0x0000
        /*00e4*/ 	.byte	0x00, 0xf4, 0x21, 0x00


	//----- nvinfo : EIATTR_EXPLICIT_CLUSTER
	.align		4
.L_35:
        /*00e8*/ 	.byte	0x01, 0x3e
	.zero		2


	//----- nvinfo : EIATTR_CTA_PER_CLUSTER
	.align		4
        /*00ec*/ 	.byte	0x04, 0x3d
        /*00ee*/ 	.short	(.L_37 - .L_36)
.L_36:
        /*00f0*/ 	.word	0x00000004
        /*00f4*/ 	.word	0x00000001
        /*00f8*/ 	.word	0x00000001


	//----- nvinfo : EIATTR_SPARSE_MMA_MASK
	.align		4
.L_37:
        /*00fc*/ 	.byte	0x03, 0x50
        /*00fe*/ 	.short	0x0000


	//----- nvinfo : EIATTR_MAXREG_COUNT
	.align		4
        /*0100*/ 	.byte	0x03, 0x1b
        /*0102*/ 	.short	0x00ff


	//----- nvinfo : EIATTR_NUM_BARRIERS
	.align		4
        /*0104*/ 	.byte	0x02, 0x4c
        /*0106*/ 	.byte	0x01
	.zero		1


	//----- nvinfo : EIATTR_ANNOTATIONS
	.align		4
        /*0108*/ 	.byte	0x04, 0x55
        /*010a*/ 	.short	(.L_39 - .L_38)


	//   ....[0]....
.L_38:
        /*010c*/ 	.word	0x00000001
        /*0110*/ 	.byte	0x00, 0x08, 0x00, 0x00, 0x01, 0x00, 0x00, 0x00, 0xd0, 0x42, 0x00, 0x00, 0x01, 0x00, 0x00, 0x00
        /* <DEDUP_REMOVED lines=692> */
        /*2c60*/ 	.byte	0x70, 0x1a, 0x01, 0x00, 0x01, 0x00, 0x00, 0x00, 0x20, 0x21, 0x01, 0x00


	//----- nvinfo : EIATTR_MERCURY_ISA_VERSION
	.align		4
.L_39:
        /*2c6c*/ 	.byte	0x03, 0x5f
        /*2c6e*/ 	.short	0x0101


	//----- nvinfo : EIATTR_EXIT_INSTR_OFFSETS
	.align		4
        /*2c70*/ 	.byte	0x04, 0x1c
        /*2c72*/ 	.short	(.L_41 - .L_40)


	//   ....[0]....
.L_40:
        /*2c74*/ 	.word	0x00013e20


	//   ....[1]....
        /*2c78*/ 	.word	0x00013e50


	//----- nvinfo : EIATTR_REQNTID
	.align		4
.L_41:
        /*2c7c*/ 	.byte	0x04, 0x10
        /*2c7e*/ 	.short	(.L_43 - .L_42)
.L_42:
        /*2c80*/ 	.word	0x00000080
        /*2c84*/ 	.word	0x00000001
        /*2c88*/ 	.word	0x00000001


	//----- nvinfo : EIATTR_CBANK_PARAM_SIZE
	.align		4
.L_43:
        /*2c8c*/ 	.byte	0x03, 0x19
        /*2c8e*/ 	.short	0x0050


	//----- nvinfo : EIATTR_PARAM_CBANK
	.align		4
        /*2c90*/ 	.byte	0x04, 0x0a
        /*2c92*/ 	.short	(.L_45 - .L_44)
	.align		4
.L_44:
        /*2c94*/ 	.word	index@(.nv.constant0.matmul_kernel)
        /*2c98*/ 	.short	0x0210
        /*2c9a*/ 	.short	0x0050


	//----- nvinfo : EIATTR_SW_WAR
	.align		4
.L_45:
        /*2c9c*/ 	.byte	0x04, 0x36
        /*2c9e*/ 	.short	(.L_47 - .L_46)
.L_46:
        /*2ca0*/ 	.word	0x00000008
.L_47:


//--------------------- .nv.callgraph             --------------------------
	.section	.nv.callgraph,"",@"SHT_CUDA_CALLGRAPH"
	.align	4
	.sectionentsize	8
	.align		4
        /*0000*/ 	.word	0x00000000
	.align		4
        /*0004*/ 	.word	0xffffffff
	.align		4
        /*0008*/ 	.word	0x00000000
	.align		4
        /*000c*/ 	.word	0xfffffffe
	.align		4
        /*0010*/ 	.word	0x00000000
	.align		4
        /*0014*/ 	.word	0xfffffffd
	.align		4
        /*0018*/ 	.word	0x00000000
	.align		4
        /*001c*/ 	.word	0xfffffffc


//--------------------- .text.matmul_kernel       --------------------------
	.section	.text.matmul_kernel,"ax",@progbits
	.align	128
        .global         matmul_kernel
        .type           matmul_kernel,@function
        .size           matmul_kernel,(.L_x_3 - matmul_kernel)
        .other          matmul_kernel,@"STO_CUDA_ENTRY STV_DEFAULT"
matmul_kernel:
.text.matmul_kernel:
[----:B------:R-:W0:Y:S08]  /*0000*/  LDC R1, c[0x0][0x28] ;  /* 0x00000a00ff017b82 */ /* 0x000e300000000800 */
[----:B------:R-:W1:Y:S01]  /*0010*/  LDC.64 R56, c[0x0][0x228] ;  /* 0x00008a00ff387b82 */ /* 0x000e620000000a00 */
[----:B0-----:R-:W-:Y:S01]  /*0020*/  VIADD R1, R1, 0xfffff9a8 ;  /* 0xfffff9a801017836 */ /* 0x001fe20000000000 */
[----:B------:R-:W-:-:S02]  /*0030*/  CS2R R28, SRZ ;  /* 0x00000000001c7805 */ /* 0x000fc4000001ff00 */
[----:B------:R-:W-:Y:S02]  /*0040*/  CS2R R30, SRZ ;  /* 0x00000000001e7805 */ /* 0x000fe4000001ff00 */
[----:B------:R-:W-:Y:S02]  /*0050*/  CS2R R32, SRZ ;  /* 0x0000000000207805 */ /* 0x000fe4000001ff00 */
[----:B------:R-:W-:Y:S02]  /*0060*/  CS2R R34, SRZ ;  /* 0x0000000000227805 */ /* 0x000fe4000001ff00 */
[----:B------:R-:W-:Y:S02]  /*0070*/  CS2R R36, SRZ ;  /* 0x0000000000247805 */ /* 0x000fe4000001ff00 */
[----:B------:R-:W-:Y:S01]  /*0080*/  CS2R R38, SRZ ;  /* 0x0000000000267805 */ /* 0x000fe2000001ff00 */
[----:B------:R-:W0:Y:S01]  /*0090*/  S2UR UR4, SR_CTAID.X ;  /* 0x00000000000479c3 */ /* 0x000e220000002500 */
[----:B------:R-:W-:-:S02]  /*00a0*/  CS2R R40, SRZ ;  /* 0x0000000000287805 */ /* 0x000fc4000001ff00 */
[----:B------:R-:W-:Y:S02]  /*00b0*/  CS2R R42, SRZ ;  /* 0x00000000002a7805 */ /* 0x000fe4000001ff00 */
[----:B------:R-:W-:Y:S02]  /*00c0*/  CS2R R44, SRZ ;  /* 0x00000000002c7805 */ /* 0x000fe4000001ff00 */
[----:B------:R-:W-:Y:S02]  /*00d0*/  CS2R R46, SRZ ;  /* 0x00000000002e7805 */ /* 0x000fe4000001ff00 */
[----:B------:R-:W-:Y:S02]  /*00e0*/  CS2R R48, SRZ ;  /* 0x0000000000307805 */ /* 0x000fe4000001ff00 */
[----:B------:R-:W-:Y:S02]  /*00f0*/  CS2R R50, SRZ ;  /* 0x0000000000327805 */ /* 0x000fe4000001ff00 */
[----:B------:R-:W-:Y:S01]  /*0100*/  CS2R R52, SRZ ;  /* 0x0000000000347805 */ /* 0x000fe2000001ff00 */
[----:B------:R-:W2:Y:S01]  /*0110*/  S2UR UR7, SR_CgaCtaId ;  /* 0x00000000000779c3 */ /* 0x000ea20000008800 */
[----:B------:R-:W-:Y:S01]  /*0120*/  CS2R R54, SRZ ;  /* 0x0000000000367805 */ /* 0x000fe2000001ff00 */
[----:B-1----:R-:W-:-:S06]  /*0130*/  VIADD R0, R57, 0x3f ;  /* 0x0000003f39007836 */ /* 0x002fcc0000000000 */
[----:B------:R-:W1:Y:S01]  /*0140*/  LDC R112, c[0x0][0x230] ;  /* 0x00008c00ff707b82 */ /* 0x000e620000000800 */
[----:B------:R-:W-:Y:S02]  /*0150*/  SHF.R.S32.HI R3, RZ, 0x1f, R0 ;  /* 0x0000001fff037819 */ /* 0x000fe40000011400 */
[----:B0-----:R-:W-:Y:S01]  /*0160*/  I2FP.F32.U32 R5, UR4 ;  /* 0x0000000400057c45 */ /* 0x001fe20008201000 */
[----:B------:R-:W-:Y:S01]  /*0170*/  ULDC UR4, c[0x0][0x150] ;  /* 0x0000540000047ab9 */ /* 0x000fe20000000800 */
[----:B------:R-:W-:-:S03]  /*0180*/  LEA.HI R3, R3, R0, RZ, 0x6 ;  /* 0x0000000003037211 */ /* 0x000fc600078f30ff */
[----:B------:R-:W-:Y:S01]  /*0190*/  FMUL R5, R5, UR4 ;  /* 0x0000000405057c20 */ /* 0x000fe20008400000 */
[----:B------:R-:W-:Y:S01]  /*01a0*/  SHF.R.S32.HI R3, RZ, 0x6, R3 ;  /* 0x00000006ff037819 */ /* 0x000fe20000011403 */
[----:B------:R-:W-:Y:S01]  /*01b0*/  UMOV UR4, 0x400 ;  /* 0x0000040000047882 */ /* 0x000fe20000000000 */
[----:B--2---:R-:W-:Y:S02]  /*01c0*/  USHF.L.U32 UR6, UR7, 0x7, URZ ;  /* 0x0000000707067899 */ /* 0x004fe4000800063f */
[----:B------:R-:W-:Y:S01]  /*01d0*/  ULEA UR4, UR7, UR4, 0x18 ;  /* 0x0000000407047291 */ /* 0x000fe2000f8ec03f */
[----:B------:R-:W-:Y:S01]  /*01e0*/  IMAD.SHL.U32 R4, R3, 0x8, RZ ;  /* 0x0000000803047824 */ /* 0x000fe200078e00ff */
[----:B------:R-:W0:Y:S01]  /*01f0*/  F2I.U32.TRUNC.NTZ R5, R5 ;  /* 0x0000000500057305 */ /* 0x000e22000020f000 */
[----:B------:R-:W-:-:S03]  /*0200*/  ULOP3.LUT UR6, UR6, 0x180, URZ, 0xc0, !UPT ;  /* 0x0000018006067892 */ /* 0x000fc6000f8ec03f */
[----:B------:R-:W-:Y:S01]  /*0210*/  IABS R7, R4 ;  /* 0x0000000400077213 */ /* 0x000fe20000000000 */
[----:B-1----:R-:W-:-:S03]  /*0220*/  VIADD R112, R112, 0x7f ;  /* 0x0000007f70707836 */ /* 0x002fc60000000000 */
[----:B------:R-:W1:Y:S01]  /*0230*/  I2F.RP R0, R7 ;  /* 0x0000000700007306 */ /* 0x000e620000209400 */
[----:B0-----:R-:W-:-:S07]  /*0240*/  IABS R11, R5 ;  /* 0x00000005000b7213 */ /* 0x001fce0000000000 */
[----:B-1----:R-:W0:Y:S02]  /*0250*/  MUFU.RCP R0, R0 ;  /* 0x0000000000007308 */ /* 0x002e240000001000 */
[----:B0-----:R-:W-:Y:S01]  /*0260*/  VIADD R2, R0, 0xffffffe ;  /* 0x0ffffffe00027836 */ /* 0x001fe20000000000 */
[----:B------:R-:W-:-:S05]  /*0270*/  IABS R0, R4 ;  /* 0x0000000400007213 */ /* 0x000fca0000000000 */
[----:B------:R0:W1:Y:S01]  /*0280*/  F2I.FTZ.U32.TRUNC.NTZ R3, R2 ;  /* 0x0000000200037305 */ /* 0x000062000021f000 */
[----:B------:R-:W-:Y:S02]  /*0290*/  IMAD.MOV R0, RZ, RZ, -R0 ;  /* 0x000000ffff007224 */ /* 0x000fe400078e0a00 */
[----:B0-----:R-:W-:Y:S02]  /*02a0*/  IMAD.MOV.U32 R2, RZ, RZ, RZ ;  /* 0x000000ffff027224 */ /* 0x001fe400078e00ff */
[----:B-1----:R-:W-:-:S04]  /*02b0*/  IMAD.MOV R6, RZ, RZ, -R3 ;  /* 0x000000ffff067224 */ /* 0x002fc800078e0a03 */
[----:B------:R-:W-:-:S04]  /*02c0*/  IMAD R9, R6, R7, RZ ;  /* 0x0000000706097224 */ /* 0x000fc800078e02ff */
[----:B------:R-:W-:-:S06]  /*02d0*/  IMAD.HI.U32 R2, R3, R9, R2 ;  /* 0x0000000903027227 */ /* 0x000fcc00078e0002 */
[----:B------:R-:W-:-:S04]  /*02e0*/  IMAD.HI.U32 R2, R2, R11, RZ ;  /* 0x0000000b02027227 */ /* 0x000fc800078e00ff */
[----:B------:R-:W-:-:S05]  /*02f0*/  IMAD R0, R2, R0, R11 ;  /* 0x0000000002007224 */ /* 0x000fca00078e020b */
[----:B------:R-:W-:-:S13]  /*0300*/  ISETP.GT.U32.AND P1, PT, R7, R0, PT ;  /* 0x000000000700720c */ /* 0x000fda0003f24070 */
[----:B------:R-:W-:Y:S02]  /*0310*/  @!P1 IMAD.IADD R0, R0, 0x1, -R7 ;  /* 0x0000000100009824 */ /* 0x000fe400078e0a07 */
[----:B------:R-:W-:Y:S01]  /*0320*/  @!P1 VIADD R2, R2, 0x1 ;  /* 0x0000000102029836 */ /* 0x000fe20000000000 */
[----:B------:R-:W-:Y:S02]  /*0330*/  ISETP.NE.AND P1, PT, R4, RZ, PT ;  /* 0x000000ff0400720c */ /* 0x000fe40003f25270 */
[----:B------:R-:W-:Y:S02]  /*0340*/  ISETP.GE.U32.AND P0, PT, R0, R7, PT ;  /* 0x000000070000720c */ /* 0x000fe40003f06070 */
[----:B------:R-:W-:-:S04]  /*0350*/  LOP3.LUT R0, R5, R4, RZ, 0x3c, !PT ;  /* 0x0000000405007212 */ /* 0x000fc800078e3cff */
[----:B------:R-:W-:Y:S01]  /*0360*/  ISETP.GE.AND P2, PT, R0, RZ, PT ;  /* 0x000000ff0000720c */ /* 0x000fe20003f46270 */
[----:B------:R-:W-:-:S05]  /*0370*/  VIADD R0, R56, 0x1ff ;  /* 0x000001ff38007836 */ /* 0x000fca0000000000 */
[----:B------:R-:W-:Y:S01]  /*0380*/  SHF.R.S32.HI R3, RZ, 0x1f, R0 ;  /* 0x0000001fff037819 */ /* 0x000fe20000011400 */
[----:B------:R-:W-:-:S03]  /*0390*/  @P0 VIADD R2, R2, 0x1 ;  /* 0x0000000102020836 */ /* 0x000fc60000000000 */
[----:B------:R-:W-:-:S03]  /*03a0*/  LEA.HI R3, R3, R0, RZ, 0x9 ;  /* 0x0000000003037211 */ /* 0x000fc600078f48ff */
[----:B------:R-:W-:Y:S01]  /*03b0*/  @!P2 IMAD.MOV R2, RZ, RZ, -R2 ;  /* 0x000000ffff02a224 */ /* 0x000fe200078e0a02 */
[----:B------:R-:W-:-:S05]  /*03c0*/  @!P1 LOP3.LUT R2, RZ, R4, RZ, 0x33, !PT ;  /* 0x00000004ff029212 */ /* 0x000fca00078e33ff */
[----:B------:R-:W-:Y:S02]  /*03d0*/  IMAD.SHL.U32 R6, R2, 0x8, RZ ;  /* 0x0000000802067824 */ /* 0x000fe400078e00ff */
[----:B------:R-:W-:-:S03]  /*03e0*/  IMAD.MOV R2, RZ, RZ, -R2 ;  /* 0x000000ffff027224 */ /* 0x000fc600078e0a02 */
[----:B------:R-:W-:Y:S01]  /*03f0*/  LEA.HI.SX32 R3, R3, -R6, 0x17 ;  /* 0x8000000603037211 */ /* 0x000fe200078fbaff */
[----:B------:R-:W-:-:S03]  /*0400*/  IMAD R4, R4, R2, R5 ;  /* 0x0000000204047224 */ /* 0x000fc600078e0205 */
[----:B------:R-:W-:Y:S02]  /*0410*/  VIMNMX R11, R3, 0x8, PT ;  /* 0x00000008030b7848 */ /* 0x000fe40003fe0100 */
[----:B------:R-:W-:Y:S02]  /*0420*/  IABS R9, R4 ;  /* 0x0000000400097213 */ /* 0x000fe40000000000 */
[----:B------:R-:W-:-:S04]  /*0430*/  IABS R7, R11 ;  /* 0x0000000b00077213 */ /* 0x000fc80000000000 */
[----:B------:R-:W0:Y:S08]  /*0440*/  I2F.RP R0, R7 ;  /* 0x0000000700007306 */ /* 0x000e300000209400 */
[----:B0-----:R-:W0:Y:S02]  /*0450*/  MUFU.RCP R0, R0 ;  /* 0x0000000000007308 */ /* 0x001e240000001000 */
[----:B0-----:R-:W-:-:S06]  /*0460*/  VIADD R3, R0, 0xffffffe ;  /* 0x0ffffffe00037836 */ /* 0x001fcc0000000000 */
[----:B------:R-:W0:Y:S02]  /*0470*/  F2I.FTZ.U32.TRUNC.NTZ R3, R3 ;  /* 0x0000000300037305 */ /* 0x000e24000021f000 */
[----:B0-----:R-:W-:-:S04]  /*0480*/  IMAD.MOV R8, RZ, RZ, -R3 ;  /* 0x000000ffff087224 */ /* 0x001fc800078e0a03 */
[----:B------:R-:W-:Y:S01]  /*0490*/  IMAD.MOV.U32 R2, RZ, RZ, R8 ;  /* 0x000000ffff027224 */ /* 0x000fe200078e0008 */
[----:B------:R-:W-:-:S03]  /*04a0*/  IABS R8, R11 ;  /* 0x0000000b00087213 */ /* 0x000fc60000000000 */
[----:B------:R-:W-:Y:S02]  /*04b0*/  IMAD R5, R2, R7, RZ ;  /* 0x0000000702057224 */ /* 0x000fe400078e02ff */
[----:B------:R-:W-:Y:S02]  /*04c0*/  IMAD.MOV.U32 R2, RZ, RZ, RZ ;  /* 0x000000ffff027224 */ /* 0x000fe400078e00ff */
[----:B------:R-:W-:Y:S02]  /*04d0*/  IMAD.MOV R0, RZ, RZ, -R8 ;  /* 0x000000ffff007224 */ /* 0x000fe400078e0a08 */
        /* <DEDUP_REMOVED lines=9> */
[----:B------:R-:W-:-:S07]  /*0570*/  ISETP.GE.AND P2, PT, R0, RZ, PT ;  /* 0x000000ff0000720c */ /* 0x000fce0003f46270 */
[----:B------:R-:W-:Y:S01]  /*0580*/  @P0 VIADD R2, R2, 0x1 ;  /* 0x0000000102020836 */ /* 0x000fe20000000000 */
[----:B------:R-:W-:-:S03]  /*0590*/  ISETP.GE.AND P0, PT, R112, 0x80, PT ;  /* 0x000000807000780c */ /* 0x000fc60003f06270 */
[----:B------:R-:W-:-:S04]  /*05a0*/  IMAD.MOV.U32 R0, RZ, RZ, R2 ;  /* 0x000000ffff007224 */ /* 0x000fc800078e0002 */
[----:B------:R-:W-:Y:S01]  /*05b0*/  @!P2 IMAD.MOV R0, RZ, RZ, -R0 ;  /* 0x000000ffff00a224 */ /* 0x000fe200078e0a00 */
[----:B------:R-:W-:-:S05]  /*05c0*/  @!P1 LOP3.LUT R0, RZ, R11, RZ, 0x33, !PT ;  /* 0x0000000bff009212 */ /* 0x000fca00078e33ff */
[----:B------:R-:W-:Y:S02]  /*05d0*/  IMAD.MOV R2, RZ, RZ, -R0 ;  /* 0x000000ffff027224 */ /* 0x000fe400078e0a00 */
[----:B------:R-:W-:Y:S02]  /*05e0*/  IMAD.SHL.U32 R0, R0, 0x40, RZ ;  /* 0x0000004000007824 */ /* 0x000fe400078e00ff */
[----:B------:R-:W-:Y:S01]  /*05f0*/  IMAD R2, R11, R2, R4 ;  /* 0x000000020b027224 */ /* 0x000fe200078e0204 */
[----:B------:R-:W-:Y:S01]  /*0600*/  CS2R R4, SRZ ;  /* 0x0000000000047805 */ /* 0x000fe2000001ff00 */
[----:B------:R-:W-:Y:S02]  /*0610*/  VIADD R74, R0, 0x1 ;  /* 0x00000001004a7836 */ /* 0x000fe40000000000 */
[----:B------:R-:W-:Y:S01]  /*0620*/  IMAD.IADD R2, R6, 0x1, R2 ;  /* 0x0000000106027824 */ /* 0x000fe200078e0202 */
[----:B------:R-:W-:Y:S01]  /*0630*/  CS2R R6, SRZ ;  /* 0x0000000000067805 */ /* 0x000fe2000001ff00 */
[----:B------:R-:W-:-:S02]  /*0640*/  VIADD R76, R0, 0x2 ;  /* 0x00000002004c7836 */ /* 0x000fc40000000000 */
[----:B------:R-:W-:Y:S01]  /*0650*/  VIADD R79, R0, 0x3 ;  /* 0x00000003004f7836 */ /* 0x000fe20000000000 */
[----:B------:R-:W-:Y:S01]  /*0660*/  R2UR UR5, R2 ;  /* 0x00000000020572ca */ /* 0x000fe200000e0000 */
[C---:B------:R-:W-:Y:S01]  /*0670*/  VIADD R78, R0.reuse, 0x4 ;  /* 0x00000004004e7836 */ /* 0x040fe20000000000 */
[----:B------:R-:W0:Y:S01]  /*0680*/  S2R R2, SR_TID.X ;  /* 0x0000000000027919 */ /* 0x000e220000002100 */
[C---:B------:R-:W-:Y:S02]  /*0690*/  VIADD R80, R0.reuse, 0x5 ;  /* 0x0000000500507836 */ /* 0x040fe40000000000 */
[C---:B------:R-:W-:Y:S02]  /*06a0*/  VIADD R81, R0.reuse, 0x6 ;  /* 0x0000000600517836 */ /* 0x040fe40000000000 */
[C---:B------:R-:W-:Y:S02]  /*06b0*/  VIADD R83, R0.reuse, 0x7 ;  /* 0x0000000700537836 */ /* 0x040fe40000000000 */
[----:B------:R-:W-:-:S02]  /*06c0*/  VIADD R82, R0, 0x8 ;  /* 0x0000000800527836 */ /* 0x000fc40000000000 */
[C---:B------:R-:W-:Y:S02]  /*06d0*/  VIADD R84, R0.reuse, 0x9 ;  /* 0x0000000900547836 */ /* 0x040fe40000000000 */
[----:B------:R-:W-:Y:S01]  /*06e0*/  ULEA UR5, UR5, UR6, 0x9 ;  /* 0x0000000605057291 */ /* 0x000fe2000f8e483f */
[C---:B------:R-:W-:Y:S02]  /*06f0*/  VIADD R68, R0.reuse, 0xa ;  /* 0x0000000a00447836 */ /* 0x040fe40000000000 */
[----:B------:R-:W-:Y:S01]  /*0700*/  ULDC.64 UR6, c[0x0][0x208] ;  /* 0x0000820000067ab9 */ /* 0x000fe20000000a00 */
[C---:B------:R-:W-:Y:S02]  /*0710*/  VIADD R65, R0.reuse, 0xb ;  /* 0x0000000b00417836 */ /* 0x040fe40000000000 */
[C---:B------:R-:W-:Y:S02]  /*0720*/  VIADD R61, R0.reuse, 0xc ;  /* 0x0000000c003d7836 */ /* 0x040fe40000000000 */
[----:B------:R-:W-:-:S02]  /*0730*/  VIADD R59, R0, 0xd ;  /* 0x0000000d003b7836 */ /* 0x000fc40000000000 */
[C---:B------:R-:W-:Y:S02]  /*0740*/  VIADD R3, R0.reuse, 0xe ;  /* 0x0000000e00037836 */ /* 0x040fe40000000000 */
[C---:B------:R-:W-:Y:S02]  /*0750*/  VIADD R60, R0.reuse, 0xf ;  /* 0x0000000f003c7836 */ /* 0x040fe40000000000 */
[C---:B------:R-:W-:Y:S02]  /*0760*/  VIADD R62, R0.reuse, 0x10 ;  /* 0x00000010003e7836 */ /* 0x040fe40000000000 */
[C---:B------:R-:W-:Y:S02]  /*0770*/  VIADD R58, R0.reuse, 0x11 ;  /* 0x00000011003a7836 */ /* 0x040fe40000000000 */
[C---:B------:R-:W-:Y:S02]  /*0780*/  VIADD R63, R0.reuse, 0x12 ;  /* 0x00000012003f7836 */ /* 0x040fe40000000000 */
[----:B------:R-:W-:Y:S01]  /*0790*/  VIADD R66, R0, 0x13 ;  /* 0x0000001300427836 */ /* 0x000fe20000000000 */
[----:B0-----:R-:W-:Y:S01]  /*07a0*/  LOP3.LUT R110, R2, 0x7f, RZ, 0xc0, !PT ;  /* 0x0000007f026e7812 */ /* 0x001fe200078ec0ff */
[----:B------:R-:W-:-:S02]  /*07b0*/  VIADD R64, R0, 0x14 ;  /* 0x0000001400407836 */ /* 0x000fc40000000000 */
[----:B------:R-:W-:Y:S02]  /*07c0*/  VIADD R67, R0, 0x15 ;  /* 0x0000001500437836 */ /* 0x000fe40000000000 */
[----:B------:R-:W-:Y:S02]  /*07d0*/  VIADD R19, R110, UR5 ;  /* 0x000000056e137c36 */ /* 0x000fe40008000000 */
[C---:B------:R-:W-:Y:S02]  /*07e0*/  VIADD R69, R0.reuse, 0x16 ;  /* 0x0000001600457836 */ /* 0x040fe40000000000 */
[C---:B------:R-:W-:Y:S01]  /*07f0*/  VIADD R71, R0.reuse, 0x17 ;  /* 0x0000001700477836 */ /* 0x040fe20000000000 */
[----:B------:R0:W-:Y:S01]  /*0800*/  STL [R1+0x578], R19 ;  /* 0x0005781301007387 */ /* 0x0001e20000100800 */
[C---:B------:R-:W-:Y:S02]  /*0810*/  VIADD R72, R0.reuse, 0x18 ;  /* 0x0000001800487836 */ /* 0x040fe40000000000 */
[----:B------:R-:W-:-:S02]  /*0820*/  VIADD R70, R0, 0x19 ;  /* 0x0000001900467836 */ /* 0x000fc40000000000 */
[C---:B------:R-:W-:Y:S02]  /*0830*/  VIADD R73, R0.reuse, 0x1a ;  /* 0x0000001a00497836 */ /* 0x040fe40000000000 */
[C---:B------:R-:W-:Y:S02]  /*0840*/  VIADD R75, R0.reuse, 0x1b ;  /* 0x0000001b004b7836 */ /* 0x040fe40000000000 */
[C---:B------:R-:W-:Y:S02]  /*0850*/  VIADD R85, R0.reuse, 0x1c ;  /* 0x0000001c00557836 */ /* 0x040fe40000000000 */
        /* <DEDUP_REMOVED lines=34> */
[----:B------:R-:W-:Y:S01]  /*0a80*/  VIADD R13, R0, 0x3f ;  /* 0x0000003f000d7836 */ /* 0x000fe20000000000 */
[----:B0-----:R-:W-:Y:S06]  /*0a90*/  @!P0 BRA `(.L_x_0) ;  /* 0x0000011400988947 */ /* 0x001fec0003800000 */
[----:B------:R-:W-:Y:S01]  /*0aa0*/  IABS R12, R56 ;  /* 0x00000038000c7213 */ /* 0x000fe20000000000 */
[----:B------:R-:W-:Y:S01]  /*0ab0*/  ULDC UR60, c[0x0][0x23c] ;  /* 0x00008f00003c7ab9 */ /* 0x000fe20000000800 */
[----:B------:R-:W-:Y:S01]  /*0ac0*/  IABS R4, R57 ;  /* 0x0000003900047213 */ /* 0x000fe20000000000 */
[----:B------:R-:W-:Y:S01]  /*0ad0*/  ULDC.64 UR8, c[0x0][0x218] ;  /* 0x0000860000087ab9 */ /* 0x000fe20000000a00 */
[----:B------:R-:W0:Y:S01]  /*0ae0*/  I2F.RP R5, R12 ;  /* 0x0000000c00057306 */ /* 0x000e220000209400 */
[----:B------:R-:W-:Y:S01]  /*0af0*/  IABS R111, R19 ;  /* 0x00000013006f7213 */ /* 0x000fe20000000000 */
[----:B------:R-:W-:Y:S01]  /*0b00*/  ULDC UR10, c[0x0][0x240] ;  /* 0x00009000000a7ab9 */ /* 0x000fe20000000800 */
[----:B------:R-:W-:Y:S01]  /*0b10*/  ISETP.GE.AND P3, PT, R13, RZ, PT ;  /* 0x000000ff0d00720c */ /* 0x000fe20003f66270 */
[----:B------:R-:W-:Y:S01]  /*0b20*/  ULDC UR5, c[0x0][0x234] ;  /* 0x00008d0000057ab9 */ /* 0x000fe20000000800 */
[----:B------:R-:W-:Y:S01]  /*0b30*/  IABS R16, R109 ;  /* 0x0000006d00107213 */ /* 0x000fe20000000000 */
[----:B------:R-:W-:Y:S01]  /*0b40*/  USHF.R.U32.HI UR36, URZ, 0x4, UR4 ;  /* 0x000000043f247899 */ /* 0x000fe20008011604 */
[----:B------:R-:W-:Y:S01]  /*0b50*/  IABS R14, R18 ;  /* 0x00000012000e7213 */ /* 0x000fe20000000000 */
[----:B------:R-:W1:Y:S01]  /*0b60*/  I2F.RP R10, R4 ;  /* 0x00000004000a7306 */ /* 0x000e620000209400 */
[----:B------:R-:W-:Y:S01]  /*0b70*/  ISETP.GE.AND P5, PT, R15, RZ, PT ;  /* 0x000000ff0f00720c */ /* 0x000fe20003fa6270 */
[----:B------:R-:W-:Y:S01]  /*0b80*/  USGXT.U32 UR36, UR36, 0xe ;  /* 0x0000000e2424789a */ /* 0x000fe20008000000 */
[----:B------:R-:W-:Y:S01]  /*0b90*/  ISETP.GE.AND P4, PT, R19, RZ, PT ;  /* 0x000000ff1300720c */ /* 0x000fe20003f86270 */
[----:B------:R-:W-:Y:S01]  /*0ba0*/  UMOV UR39, 0x40000040 ;  /* 0x4000004000277882 */ /* 0x000fe20000000000 */
[----:B------:R-:W-:Y:S01]  /*0bb0*/  ISETP.NE.AND P2, PT, R56, RZ, PT ;  /* 0x000000ff3800720c */ /* 0x000fe20003f45270 */
[----:B------:R-:W-:Y:S01]  /*0bc0*/  UIADD3 UR11, UP0, UR36, 0x80, URZ ;  /* 0x00000080240b7890 */ /* 0x000fe2000ff1e03f */
[----:B------:R-:W-:Y:S01]  /*0bd0*/  IABS R19, R102 ;  /* 0x0000006600137213 */ /* 0x000fe20000000000 */
[----:B0-----:R-:W0:Y:S01]  /*0be0*/  MUFU.RCP R5, R5 ;  /* 0x0000000500057308 */ /* 0x001e220000001000 */
[----:B------:R-:W-:-:S02]  /*0bf0*/  IABS R20, R26 ;  /* 0x0000001a00147213 */ /* 0x000fc40000000000 */
[----:B------:R-:W-:Y:S02]  /*0c00*/  IABS R28, R100 ;  /* 0x00000064001c7213 */ /* 0x000fe40000000000 */
[----:B------:R-:W-:Y:S02]  /*0c10*/  IABS R30, R99 ;  /* 0x00000063001e7213 */ /* 0x000fe40000000000 */
[----:B------:R-:W-:Y:S01]  /*0c20*/  IABS R31, R98 ;  /* 0x00000062001f7213 */ /* 0x000fe20000000000 */
[----:B-1----:R-:W1:Y:S01]  /*0c30*/  MUFU.RCP R10, R10 ;  /* 0x0000000a000a7308 */ /* 0x002e620000001000 */
[----:B------:R-:W-:Y:S02]  /*0c40*/  IABS R32, R96 ;  /* 0x0000006000207213 */ /* 0x000fe40000000000 */
[----:B------:R-:W-:Y:S02]  /*0c50*/  IABS R35, R94 ;  /* 0x0000005e00237213 */ /* 0x000fe40000000000 */
[----:B------:R-:W-:-:S02]  /*0c60*/  IABS R34, R95 ;  /* 0x0000005f00227213 */ /* 0x000fc40000000000 */
[----:B------:R-:W-:Y:S01]  /*0c70*/  IABS R36, R91 ;  /* 0x0000005b00247213 */ /* 0x000fe20000000000 */
[----:B0-----:R-:W-:Y:S01]  /*0c80*/  VIADD R6, R5, 0xffffffe ;  /* 0x0ffffffe05067836 */ /* 0x001fe20000000000 */
[----:B------:R-:W-:Y:S02]  /*0c90*/  IABS R38, R89 ;  /* 0x0000005900267213 */ /* 0x000fe40000000000 */
[----:B------:R-:W-:Y:S01]  /*0ca0*/  IABS R39, R88 ;  /* 0x0000005800277213 */ /* 0x000fe20000000000 */
[----:B------:R0:W2:Y:S01]  /*0cb0*/  F2I.FTZ.U32.TRUNC.NTZ R7, R6 ;  /* 0x0000000600077305 */ /* 0x0000a2000021f000 */
[----:B------:R-:W-:Y:S02]  /*0cc0*/  IABS R41, R87 ;  /* 0x0000005700297213 */ /* 0x000fe40000000000 */
[----:B------:R-:W-:Y:S01]  /*0cd0*/  IABS R42, R86 ;  /* 0x00000056002a7213 */ /* 0x000fe20000000000 */
[----:B-1----:R-:W-:Y:S01]  /*0ce0*/  VIADD R8, R10, 0xffffffe ;  /* 0x0ffffffe0a087836 */ /* 0x002fe20000000000 */
[----:B------:R-:W-:-:S02]  /*0cf0*/  IABS R10, R13 ;  /* 0x0000000d000a7213 */ /* 0x000fc40000000000 */
[----:B------:R-:W-:Y:S01]  /*0d00*/  IABS R13, R15 ;  /* 0x0000000f000d7213 */ /* 0x000fe20000000000 */
[----:B------:R1:W3:Y:S01]  /*0d10*/  F2I.FTZ.U32.TRUNC.NTZ R9, R8 ;  /* 0x0000000800097305 */ /* 0x0002e2000021f000 */
[----:B0-----:R-:W-:Y:S01]  /*0d20*/  IMAD.MOV.U32 R6, RZ, RZ, RZ ;  /* 0x000000ffff067224 */ /* 0x001fe200078e00ff */
[----:B------:R-:W-:Y:S02]  /*0d30*/  IABS R44, R77 ;  /* 0x0000004d002c7213 */ /* 0x000fe40000000000 */
[----:B------:R-:W-:Y:S02]  /*0d40*/  IABS R46, R73 ;  /* 0x00000049002e7213 */ /* 0x000fe40000000000 */
[----:B------:R-:W-:Y:S01]  /*0d50*/  IABS R47, R70 ;  /* 0x00000046002f7213 */ /* 0x000fe20000000000 */
[----:B--2---:R-:W-:Y:S01]  /*0d60*/  IMAD.MOV R11, RZ, RZ, -R7 ;  /* 0x000000ffff0b7224 */ /* 0x004fe200078e0a07 */
[----:B------:R-:W-:Y:S01]  /*0d70*/  IABS R48, R72 ;  /* 0x0000004800307213 */ /* 0x000fe20000000000 */
[----:B-1----:R-:W-:Y:S01]  /*0d80*/  IMAD.MOV.U32 R8, RZ, RZ, RZ ;  /* 0x000000ffff087224 */ /* 0x002fe200078e00ff */
[----:B------:R-:W-:Y:S01]  /*0d90*/  IABS R49, R71 ;  /* 0x0000004700317213 */ /* 0x000fe20000000000 */
[----:B------:R-:W-:Y:S01]  /*0da0*/  IMAD R11, R11, R12, RZ ;  /* 0x0000000c0b0b7224 */ /* 0x000fe200078e02ff */
[----:B------:R-:W-:-:S02]  /*0db0*/  IABS R51, R69 ;  /* 0x0000004500337213 */ /* 0x000fc40000000000 */
[----:B------:R-:W-:Y:S01]  /*0dc0*/  IABS R53, R67 ;  /* 0x0000004300357213 */ /* 0x000fe20000000000 */
[----:B------:R-:W-:Y:S01]  /*0dd0*/  IMAD.HI.U32 R7, R7, R11, R6 ;  /* 0x0000000b07077227 */ /* 0x000fe200078e0006 */
[----:B------:R-:W-:Y:S02]  /*0de0*/  IABS R55, R64 ;  /* 0x0000004000377213 */ /* 0x000fe40000000000 */
[----:B------:R-:W-:Y:S01]  /*0df0*/  IABS R50, R63 ;  /* 0x0000003f00327213 */ /* 0x000fe20000000000 */
[----:B---3--:R-:W-:Y:S02]  /*0e00*/  IMAD.MOV R5, RZ, RZ, -R9 ;  /* 0x000000ffff057224 */ /* 0x008fe400078e0a09 */
[----:B------:R-:W-:-:S04]  /*0e10*/  IMAD.HI.U32 R7, R7, R111, RZ ;  /* 0x0000006f07077227 */ /* 0x000fc800078e00ff */
[----:B------:R-:W-:Y:S02]  /*0e20*/  IMAD.MOV R7, RZ, RZ, -R7 ;  /* 0x000000ffff077224 */ /* 0x000fe400078e0a07 */
[----:B------:R-:W-:Y:S02]  /*0e30*/  IMAD R5, R5, R4, RZ ;  /* 0x0000000405057224 */ /* 0x000fe400078e02ff */
[----:B------:R-:W-:Y:S02]  /*0e40*/  IMAD R111, R12, R7, R111 ;  /* 0x000000070c6f7224 */ /* 0x000fe400078e026f */
[----:B------:R-:W-:-:S03]  /*0e50*/  IMAD.HI.U32 R5, R9, R5, R8 ;  /* 0x0000000509057227 */ /* 0x000fc600078e0008 */
[----:B------:R-:W-:-:S03]  /*0e60*/  ISETP.GT.U32.AND P0, PT, R12, R111, PT ;  /* 0x0000006f0c00720c */ /* 0x000fc60003f04070 */
[----:B------:R-:W-:-:S04]  /*0e70*/  IMAD.HI.U32 R6, R5, R10, RZ ;  /* 0x0000000a05067227 */ /* 0x000fc800078e00ff */
[----:B------:R-:W-:-:S04]  /*0e80*/  IMAD.HI.U32 R7, R5, R13, RZ ;  /* 0x0000000d05077227 */ /* 0x000fc800078e00ff */
[----:B------:R-:W-:-:S04]  /*0e90*/  IMAD.HI.U32 R9, R5, R16, RZ ;  /* 0x0000001005097227 */ /* 0x000fc800078e00ff */
[----:B------:R-:W-:Y:S02]  /*0ea0*/  IMAD.MOV R11, RZ, RZ, -R6 ;  /* 0x000000ffff0b7224 */ /* 0x000fe400078e0a06 */
[----:B------:R-:W-:-:S04]  /*0eb0*/  IMAD.HI.U32 R8, R5, R14, RZ ;  /* 0x0000000e05087227 */ /* 0x000fc800078e00ff */
[----:B------:R-:W-:Y:S02]  /*0ec0*/  IMAD.MOV R7, RZ, RZ, -R7 ;  /* 0x000000ffff077224 */ /* 0x000fe400078e0a07 */
[----:B------:R-:W-:Y:S02]  /*0ed0*/  IMAD.MOV R17, RZ, RZ, -R9 ;  /* 0x000000ffff117224 */ /* 0x000fe400078e0a09 */
[----:B------:R-:W-:Y:S02]  /*0ee0*/  @!P0 IMAD.IADD R111, R111, 0x1, -R12 ;  /* 0x000000016f6f8824 */ /* 0x000fe400078e0a0c */
[----:B------:R-:W-:Y:S02]  /*0ef0*/  IMAD R9, R4, R11, R10 ;  /* 0x0000000b04097224 */ /* 0x000fe400078e020a */
[----:B------:R-:W-:Y:S01]  /*0f00*/  IMAD.MOV R15, RZ, RZ, -R8 ;  /* 0x000000ffff0f7224 */ /* 0x000fe200078e0a08 */
[----:B------:R-:W-:Y:S01]  /*0f10*/  ISETP.GT.U32.AND P0, PT, R12, R111, PT ;  /* 0x0000006f0c00720c */ /* 0x000fe20003f04070 */
[C---:B------:R-:W-:Y:S01]  /*0f20*/  IMAD R10, R4.reuse, R7, R13 ;  /* 0x00000007040a7224 */ /* 0x040fe200078e020d */
[----:B------:R-:W-:Y:S01]  /*0f30*/  IABS R8, R108 ;  /* 0x0000006c00087213 */ /* 0x000fe20000000000 */
[C---:B------:R-:W-:Y:S01]  /*0f40*/  IMAD R6, R4.reuse, R15, R14 ;  /* 0x0000000f04067224 */ /* 0x040fe200078e020e */
[----:B------:R-:W-:Y:S01]  /*0f50*/  IABS R14, R107 ;  /* 0x0000006b000e7213 */ /* 0x000fe20000000000 */
[C---:B------:R-:W-:Y:S01]  /*0f60*/  IMAD R7, R4.reuse, R17, R16 ;  /* 0x0000001104077224 */ /* 0x040fe200078e0210 */
[C---:B------:R-:W-:Y:S01]  /*0f70*/  ISETP.GT.U32.AND P1, PT, R4.reuse, R10, PT ;  /* 0x0000000a0400720c */ /* 0x040fe20003f24070 */
[----:B------:R-:W-:Y:S01]  /*0f80*/  IMAD.MOV.U32 R13, RZ, RZ, R8 ;  /* 0x000000ffff0d7224 */ /* 0x000fe200078e0008 */
[----:B------:R-:W-:Y:S01]  /*0f90*/  ISETP.GT.U32.AND P6, PT, R4, R6, PT ;  /* 0x000000060400720c */ /* 0x000fe20003fc4070 */
[----:B------:R-:W-:Y:S01]  /*0fa0*/  IMAD.HI.U32 R11, R5, R14, RZ ;  /* 0x0000000e050b7227 */ /* 0x000fe200078e00ff */
[----:B------:R-:W-:-:S02]  /*0fb0*/  IABS R15, R106 ;  /* 0x0000006a000f7213 */ /* 0x000fc40000000000 */
[----:B------:R-:W-:Y:S01]  /*0fc0*/  IABS R16, R105 ;  /* 0x0000006900107213 */ /* 0x000fe20000000000 */
[----:B------:R-:W-:Y:S01]  /*0fd0*/  @!P0 IMAD.IADD R111, R111, 0x1, -R12 ;  /* 0x000000016f6f8824 */ /* 0x000fe200078e0a0c */
[----:B------:R-:W-:Y:S01]  /*0fe0*/  ISETP.GT.U32.AND P0, PT, R4, R9, PT ;  /* 0x000000090400720c */ /* 0x000fe20003f04070 */
[----:B------:R-:W-:-:S04]  /*0ff0*/  IMAD.HI.U32 R12, R5, R15, RZ ;  /* 0x0000000f050c7227 */ /* 0x000fc800078e00ff */
[--C-:B------:R-:W-:Y:S01]  /*1000*/  @!P1 IMAD.IADD R10, R10, 0x1, -R4.reuse ;  /* 0x000000010a0a9824 */ /* 0x100fe200078e0a04 */
[----:B------:R-:W-:Y:S01]  /*1010*/  ISETP.GE.AND P1, PT, R18, RZ, PT ;  /* 0x000000ff1200720c */ /* 0x000fe20003f26270 */
[----:B------:R-:W-:Y:S01]  /*1020*/  @!P4 IMAD.MOV R111, RZ, RZ, -R111 ;  /* 0x000000ffff6fc224 */ /* 0x000fe200078e0a6f */
[----:B------:R-:W-:Y:S01]  /*1030*/  ISETP.GT.U32.AND P4, PT, R4, R7, PT ;  /* 0x000000070400720c */ /* 0x000fe20003f84070 */
[----:B------:R-:W-:Y:S01]  /*1040*/  @!P6 IMAD.IADD R6, R6, 0x1, -R4 ;  /* 0x000000010606e824 */ /* 0x000fe200078e0a04 */
[----:B------:R-:W-:Y:S01]  /*1050*/  ISETP.GT.U32.AND P6, PT, R4, R10, PT ;  /* 0x0000000a0400720c */ /* 0x000fe20003fc4070 */
[----:B------:R-:W-:Y:S01]  /*1060*/  IMAD.MOV R11, RZ, RZ, -R11 ;  /* 0x000000ffff0b7224 */ /* 0x000fe200078e0a0b */
[----:B------:R-:W-:Y:S01]  /*1070*/  @!P2 LOP3.LUT R111, RZ, R56, RZ, 0x33, !PT ;  /* 0x00000038ff6fa212 */ /* 0x000fe200078e33ff */
[----:B------:R-:W-:Y:S01]  /*1080*/  IMAD.MOV R12, RZ, RZ, -R12 ;  /* 0x000000ffff0c7224 */ /* 0x000fe200078e0a0c */
[----:B------:R-:W-:Y:S01]  /*1090*/  IABS R18, R103 ;  /* 0x0000006700127213 */ /* 0x000fe20000000000 */
[----:B------:R-:W-:-:S04]  /*10a0*/  IMAD.HI.U32 R8, R5, R13, RZ ;  /* 0x0000000d05087227 */ /* 0x000fc800078e00ff */
[C---:B------:R-:W-:Y:S02]  /*10b0*/  IMAD R11, R4.reuse, R11, R14 ;  /* 0x0000000b040b7224 */ /* 0x040fe400078e020e */
[C---:B------:R-:W-:Y:S01]  /*10c0*/  IMAD R12, R4.reuse, R12, R15 ;  /* 0x0000000c040c7224 */ /* 0x040fe200078e020f */
[----:B------:R-:W-:Y:S01]  /*10d0*/  IABS R15, R104 ;  /* 0x00000068000f7213 */ /* 0x000fe20000000000 */
[----:B------:R-:W-:Y:S02]  /*10e0*/  IMAD.MOV R8, RZ, RZ, -R8 ;  /* 0x000000ffff087224 */ /* 0x000fe400078e0a08 */
[--C-:B------:R-:W-:Y:S01]  /*10f0*/  @!P4 IMAD.IADD R7, R7, 0x1, -R4.reuse ;  /* 0x000000010707c824 */ /* 0x100fe200078e0a04 */
[----:B------:R-:W-:Y:S01]  /*1100*/  ISETP.GT.U32.AND P4, PT, R4, R6, PT ;  /* 0x000000060400720c */ /* 0x000fe20003f84070 */
[----:B------:R-:W-:Y:S01]  /*1110*/  @!P6 IMAD.IADD R10, R10, 0x1, -R4 ;  /* 0x000000010a0ae824 */ /* 0x000fe200078e0a04 */
[C---:B------:R-:W-:Y:S01]  /*1120*/  ISETP.GT.U32.AND P6, PT, R4.reuse, R11, PT ;  /* 0x0000000b0400720c */ /* 0x040fe20003fc4070 */
[----:B------:R-:W-:-:S02]  /*1130*/  IMAD R8, R4, R8, R13 ;  /* 0x0000000804087224 */ /* 0x000fc400078e020d */
[----:B------:R-:W-:-:S04]  /*1140*/  IMAD.HI.U32 R14, R5, R15, RZ ;  /* 0x0000000f050e7227 */ /* 0x000fc800078e00ff */
[----:B------:R-:W-:Y:S01]  /*1150*/  @!P0 IMAD.IADD R9, R9, 0x1, -R4 ;  /* 0x0000000109098824 */ /* 0x000fe200078e0a04 */
[----:B------:R-:W-:Y:S01]  /*1160*/  ISETP.GT.U32.AND P0, PT, R4, R8, PT ;  /* 0x000000080400720c */ /* 0x000fe20003f04070 */
[----:B------:R-:W-:Y:S02]  /*1170*/  IMAD.MOV R14, RZ, RZ, -R14 ;  /* 0x000000ffff0e7224 */ /* 0x000fe400078e0a0e */
[--C-:B------:R-:W-:Y:S01]  /*1180*/  @!P4 IMAD.IADD R6, R6, 0x1, -R4.reuse ;  /* 0x000000010606c824 */ /* 0x100fe200078e0a04 */
[C---:B------:R-:W-:Y:S01]  /*1190*/  ISETP.GT.U32.AND P4, PT, R4.reuse, R12, PT ;  /* 0x0000000c0400720c */ /* 0x040fe20003f84070 */
[C---:B------:R-:W-:Y:S01]  /*11a0*/  IMAD R14, R4.reuse, R14, R15 ;  /* 0x0000000e040e7224 */ /* 0x040fe200078e020f */
[C---:B------:R-:W-:Y:S01]  /*11b0*/  ISETP.GT.U32.AND P2, PT, R4.reuse, R9, PT ;  /* 0x000000090400720c */ /* 0x040fe20003f44070 */
[----:B------:R-:W-:Y:S02]  /*11c0*/  @!P6 IMAD.IADD R11, R11, 0x1, -R4 ;  /* 0x000000010b0be824 */ /* 0x000fe400078e0a04 */
[----:B------:R-:W-:Y:S01]  /*11d0*/  IMAD.HI.U32 R13, R5, R16, RZ ;  /* 0x00000010050d7227 */ /* 0x000fe200078e00ff */
[----:B------:R-:W-:-:S03]  /*11e0*/  ISETP.GT.U32.AND P6, PT, R4, R14, PT ;  /* 0x0000000e0400720c */ /* 0x000fc60003fc4070 */
[--C-:B------:R-:W-:Y:S02]  /*11f0*/  @!P0 IMAD.IADD R8, R8, 0x1, -R4.reuse ;  /* 0x0000000108088824 */ /* 0x100fe400078e0a04 */
[----:B------:R-:W-:Y:S02]  /*1200*/  IMAD.MOV R13, RZ, RZ, -R13 ;  /* 0x000000ffff0d7224 */ /* 0x000fe400078e0a0d */
[----:B------:R-:W-:Y:S01]  /*1210*/  @!P4 IMAD.IADD R12, R12, 0x1, -R4 ;  /* 0x000000010c0cc824 */ /* 0x000fe200078e0a04 */
[C---:B------:R-:W-:Y:S01]  /*1220*/  ISETP.GT.U32.AND P0, PT, R4.reuse, R8, PT ;  /* 0x000000080400720c */ /* 0x040fe20003f04070 */
[----:B------:R-:W-:Y:S01]  /*1230*/  IMAD R13, R4, R13, R16 ;  /* 0x0000000d040d7224 */ /* 0x000fe200078e0210 */
[----:B------:R-:W-:Y:S01]  /*1240*/  ISETP.GE.AND P4, PT, R108, RZ, PT ;  /* 0x000000ff6c00720c */ /* 0x000fe20003f86270 */
[----:B------:R-:W-:-:S04]  /*1250*/  IMAD.HI.U32 R16, R5, R19, RZ ;  /* 0x0000001305107227 */ /* 0x000fc800078e00ff */
[--C-:B------:R-:W-:Y:S01]  /*1260*/  @!P6 IMAD.IADD R14, R14, 0x1, -R4.reuse ;  /* 0x000000010e0ee824 */ /* 0x100fe200078e0a04 */
[C---:B------:R-:W-:Y:S01]  /*1270*/  ISETP.GT.U32.AND P6, PT, R4.reuse, R12, PT ;  /* 0x0000000c0400720c */ /* 0x040fe20003fc4070 */
[----:B------:R-:W-:Y:S01]  /*1280*/  @!P2 IMAD.IADD R9, R9, 0x1, -R4 ;  /* 0x000000010909a824 */ /* 0x000fe200078e0a04 */
[C---:B------:R-:W-:Y:S01]  /*1290*/  ISETP.GT.U32.AND P2, PT, R4.reuse, R7, PT ;  /* 0x000000070400720c */ /* 0x040fe20003f44070 */
[----:B------:R-:W-:Y:S01]  /*12a0*/  @!P5 IMAD.MOV R10, RZ, RZ, -R10 ;  /* 0x000000ffff0ad224 */ /* 0x000fe200078e0a0a */
[----:B------:R-:W-:Y:S01]  /*12b0*/  ISETP.GT.U32.AND P5, PT, R4, R14, PT ;  /* 0x0000000e0400720c */ /* 0x000fe20003fa4070 */
[----:B------:R-:W-:-:S04]  /*12c0*/  IMAD.HI.U32 R17, R5, R20, RZ ;  /* 0x0000001405117227 */ /* 0x000fc800078e00ff */
[----:B------:R-:W-:Y:S02]  /*12d0*/  IMAD.MOV R16, RZ, RZ, -R16 ;  /* 0x000000ffff107224 */ /* 0x000fe400078e0a10 */
[----:B------:R-:W-:Y:S01]  /*12e0*/  @!P0 IMAD.IADD R8, R8, 0x1, -R4 ;  /* 0x0000000108088824 */ /* 0x000fe200078e0a04 */
[----:B------:R-:W-:Y:S01]  /*12f0*/  ISETP.GE.AND P0, PT, R109, RZ, PT ;  /* 0x000000ff6d00720c */ /* 0x000fe20003f06270 */
[----:B------:R-:W-:Y:S02]  /*1300*/  IMAD.MOV R17, RZ, RZ, -R17 ;  /* 0x000000ffff117224 */ /* 0x000fe400078e0a11 */
[----:B------:R-:W-:Y:S01]  /*1310*/  IMAD R16, R4, R16, R19 ;  /* 0x0000001004107224 */ /* 0x000fe200078e0213 */
[----:B------:R-:W-:Y:S01]  /*1320*/  IABS R19, R25 ;  /* 0x0000001900137213 */ /* 0x000fe20000000000 */
[----:B------:R-:W-:-:S04]  /*1330*/  IMAD.HI.U32 R15, R5, R18, RZ ;  /* 0x00000012050f7227 */ /* 0x000fc800078e00ff */
[C---:B------:R-:W-:Y:S01]  /*1340*/  IMAD R17, R4.reuse, R17, R20 ;  /* 0x0000001104117224 */ /* 0x040fe200078e0214 */
[----:B------:R-:W-:Y:S01]  /*1350*/  IABS R20, R21 ;  /* 0x0000001500147213 */ /* 0x000fe20000000000 */
[----:B------:R-:W-:Y:S01]  /*1360*/  @!P4 IMAD.MOV R8, RZ, RZ, -R8 ;  /* 0x000000ffff08c224 */ /* 0x000fe200078e0a08 */
[----:B------:R-:W-:Y:S01]  /*1370*/  ISETP.GT.U32.AND P4, PT, R4, R16, PT ;  /* 0x000000100400720c */ /* 0x000fe20003f84070 */
[----:B------:R-:W-:Y:S02]  /*1380*/  IMAD.MOV R15, RZ, RZ, -R15 ;  /* 0x000000ffff0f7224 */ /* 0x000fe400078e0a0f */
[--C-:B------:R-:W-:Y:S01]  /*1390*/  @!P6 IMAD.IADD R12, R12, 0x1, -R4.reuse ;  /* 0x000000010c0ce824 */ /* 0x100fe200078e0a04 */
[C---:B------:R-:W-:Y:S01]  /*13a0*/  ISETP.GT.U32.AND P6, PT, R4.reuse, R17, PT ;  /* 0x000000110400720c */ /* 0x040fe20003fc4070 */
[--C-:B------:R-:W-:Y:S01]  /*13b0*/  @!P2 IMAD.IADD R7, R7, 0x1, -R4.reuse ;  /* 0x000000010707a824 */ /* 0x100fe200078e0a04 */
[----:B------:R-:W-:Y:S01]  /*13c0*/  ISETP.GT.U32.AND P2, PT, R4, R13, PT ;  /* 0x0000000d0400720c */ /* 0x000fe20003f44070 */
[----:B------:R-:W-:Y:S01]  /*13d0*/  @!P5 IMAD.IADD R14, R14, 0x1, -R4 ;  /* 0x000000010e0ed824 */ /* 0x000fe200078e0a04 */
[----:B------:R-:W-:Y:S01]  /*13e0*/  ISETP.GE.AND P5, PT, R104, RZ, PT ;  /* 0x000000ff6800720c */ /* 0x000fe20003fa6270 */
[----:B------:R-:W-:-:S02]  /*13f0*/  IMAD R15, R4, R15, R18 ;  /* 0x0000000f040f7224 */ /* 0x000fc400078e0212 */
[----:B------:R-:W-:-:S04]  /*1400*/  IMAD.HI.U32 R18, R5, R19, RZ ;  /* 0x0000001305127227 */ /* 0x000fc800078e00ff */
[----:B------:R-:W-:Y:S02]  /*1410*/  IMAD.MOV R18, RZ, RZ, -R18 ;  /* 0x000000ffff127224 */ /* 0x000fe400078e0a12 */
[--C-:B------:R-:W-:Y:S01]  /*1420*/  @!P4 IMAD.IADD R16, R16, 0x1, -R4.reuse ;  /* 0x000000011010c824 */ /* 0x100fe200078e0a04 */
[----:B------:R-:W-:Y:S01]  /*1430*/  ISETP.GE.AND P4, PT, R102, RZ, PT ;  /* 0x000000ff6600720c */ /* 0x000fe20003f86270 */
[C---:B------:R-:W-:Y:S02]  /*1440*/  IMAD R18, R4.reuse, R18, R19 ;  /* 0x0000001204127224 */ /* 0x040fe400078e0213 */
[----:B------:R-:W-:Y:S01]  /*1450*/  @!P3 IMAD.MOV R9, RZ, RZ, -R9 ;  /* 0x000000ffff09b224 */ /* 0x000fe200078e0a09 */
[C---:B------:R-:W-:Y:S01]  /*1460*/  ISETP.GT.U32.AND P3, PT, R4.reuse, R11, PT ;  /* 0x0000000b0400720c */ /* 0x040fe20003f64070 */
[--C-:B------:R-:W-:Y:S01]  /*1470*/  @!P6 IMAD.IADD R17, R17, 0x1, -R4.reuse ;  /* 0x000000011111e824 */ /* 0x100fe200078e0a04 */
[C---:B------:R-:W-:Y:S01]  /*1480*/  ISETP.GT.U32.AND P6, PT, R4.reuse, R16, PT ;  /* 0x000000100400720c */ /* 0x040fe20003fc4070 */
[----:B------:R-:W-:Y:S01]  /*1490*/  @!P2 IMAD.IADD R13, R13, 0x1, -R4 ;  /* 0x000000010d0da824 */ /* 0x000fe200078e0a04 */
[----:B------:R-:W-:Y:S01]  /*14a0*/  ISETP.GE.AND P2, PT, R107, RZ, PT ;  /* 0x000000ff6b00720c */ /* 0x000fe20003f46270 */
[----:B------:R-:W-:Y:S01]  /*14b0*/  @!P5 IMAD.MOV R14, RZ, RZ, -R14 ;  /* 0x000000ffff0ed224 */ /* 0x000fe200078e0a0e */
[C---:B------:R-:W-:Y:S01]  /*14c0*/  ISETP.GT.U32.AND P5, PT, R4.reuse, R18, PT ;  /* 0x000000120400720c */ /* 0x040fe20003fa4070 */
[----:B------:R-:W-:Y:S01]  /*14d0*/  @!P1 IMAD.MOV R6, RZ, RZ, -R6 ;  /* 0x000000ffff069224 */ /* 0x000fe200078e0a06 */
[C---:B------:R-:W-:Y:S01]  /*14e0*/  ISETP.GT.U32.AND P1, PT, R4.reuse, R13, PT ;  /* 0x0000000d0400720c */ /* 0x040fe20003f24070 */
[----:B------:R-:W-:Y:S01]  /*14f0*/  @!P0 IMAD.MOV R7, RZ, RZ, -R7 ;  /* 0x000000ffff078224 */ /* 0x000fe200078e0a07 */
[----:B------:R-:W-:Y:S01]  /*1500*/  ISETP.GT.U32.AND P0, PT, R4, R15, PT ;  /* 0x0000000f0400720c */ /* 0x000fe20003f04070 */
[----:B------:R-:W-:-:S04]  /*1510*/  IMAD.HI.U32 R19, R5, R20, RZ ;  /* 0x0000001405137227 */ /* 0x000fc800078e00ff */
[--C-:B------:R-:W-:Y:S01]  /*1520*/  @!P3 IMAD.IADD R11, R11, 0x1, -R4.reuse ;  /* 0x000000010b0bb824 */ /* 0x100fe200078e0a04 */
[----:B------:R-:W-:Y:S01]  /*1530*/  ISETP.GE.AND P3, PT, R106, RZ, PT ;  /* 0x000000ff6a00720c */ /* 0x000fe20003f66270 */
[--C-:B------:R-:W-:Y:S01]  /*1540*/  @!P6 IMAD.IADD R16, R16, 0x1, -R4.reuse ;  /* 0x000000011010e824 */ /* 0x100fe200078e0a04 */
[----:B------:R-:W-:Y:S01]  /*1550*/  ISETP.GE.AND P6, PT, R21, RZ, PT ;  /* 0x000000ff1500720c */ /* 0x000fe20003fc6270 */
[--C-:B------:R-:W-:Y:S01]  /*1560*/  @!P5 IMAD.IADD R18, R18, 0x1, -R4.reuse ;  /* 0x000000011212d824 */ /* 0x100fe200078e0a04 */
[----:B------:R-:W-:Y:S01]  /*1570*/  IABS R21, R24 ;  /* 0x0000001800157213 */ /* 0x000fe20000000000 */
[----:B------:R-:W-:Y:S02]  /*1580*/  IMAD.MOV R19, RZ, RZ, -R19 ;  /* 0x000000ffff137224 */ /* 0x000fe400078e0a13 */
[----:B------:R-:W-:Y:S01]  /*1590*/  @!P1 IMAD.IADD R13, R13, 0x1, -R4 ;  /* 0x000000010d0d9824 */ /* 0x000fe200078e0a04 */
[----:B------:R-:W-:Y:S01]  /*15a0*/  ISETP.GE.AND P1, PT, R105, RZ, PT ;  /* 0x000000ff6900720c */ /* 0x000fe20003f26270 */
[C---:B------:R-:W-:Y:S01]  /*15b0*/  IMAD R19, R4.reuse, R19, R20 ;  /* 0x0000001304137224 */ /* 0x040fe200078e0214 */
[----:B------:R-:W-:Y:S01]  /*15c0*/  ISETP.GT.U32.AND P5, PT, R4, R18, PT ;  /* 0x000000120400720c */ /* 0x000fe20003fa4070 */
[----:B------:R-:W-:-:S04]  /*15d0*/  IMAD.HI.U32 R20, R5, R21, RZ ;  /* 0x0000001505147227 */ /* 0x000fc800078e00ff */
[----:B------:R-:W-:Y:S01]  /*15e0*/  @!P0 IMAD.IADD R15, R15, 0x1, -R4 ;  /* 0x000000010f0f8824 */ /* 0x000fe200078e0a04 */
[----:B------:R-:W-:Y:S01]  /*15f0*/  ISETP.GE.AND P0, PT, R103, RZ, PT ;  /* 0x000000ff6700720c */ /* 0x000fe20003f06270 */
[----:B------:R-:W-:Y:S01]  /*1600*/  @!P4 IMAD.MOV R16, RZ, RZ, -R16 ;  /* 0x000000ffff10c224 */ /* 0x000fe200078e0a10 */
[C---:B------:R-:W-:Y:S01]  /*1610*/  ISETP.GT.U32.AND P4, PT, R4.reuse, R19, PT ;  /* 0x000000130400720c */ /* 0x040fe20003f84070 */
[----:B------:R-:W-:Y:S02]  /*1620*/  IMAD.MOV R20, RZ, RZ, -R20 ;  /* 0x000000ffff147224 */ /* 0x000fe400078e0a14 */
[----:B------:R-:W-:Y:S01]  /*1630*/  @!P2 IMAD.MOV R11, RZ, RZ, -R11 ;  /* 0x000000ffff0ba224 */ /* 0x000fe200078e0a0b */
[C---:B------:R-:W-:Y:S01]  /*1640*/  ISETP.GT.U32.AND P2, PT, R4.reuse, R15, PT ;  /* 0x0000000f0400720c */ /* 0x040fe20003f44070 */
[----:B------:R-:W-:Y:S01]  /*1650*/  @!P3 IMAD.MOV R12, RZ, RZ, -R12 ;  /* 0x000000ffff0cb224 */ /* 0x000fe200078e0a0c */
[C---:B------:R-:W-:Y:S01]  /*1660*/  ISETP.GT.U32.AND P3, PT, R4.reuse, R17, PT ;  /* 0x000000110400720c */ /* 0x040fe20003f64070 */
[----:B------:R-:W-:-:S02]  /*1670*/  IMAD R20, R4, R20, R21 ;  /* 0x0000001404147224 */ /* 0x000fc400078e0215 */
[----:B------:R-:W-:Y:S01]  /*1680*/  @!P1 IMAD.MOV R13, RZ, RZ, -R13 ;  /* 0x000000ffff0d9224 */ /* 0x000fe200078e0a0d */
[----:B------:R-:W-:Y:S01]  /*1690*/  ISETP.GE.AND P1, PT, R26, RZ, PT ;  /* 0x000000ff1a00720c */ /* 0x000fe20003f26270 */
[--C-:B------:R-:W-:Y:S01]  /*16a0*/  @!P5 IMAD.IADD R18, R18, 0x1, -R4.reuse ;  /* 0x000000011212d824 */ /* 0x100fe200078e0a04 */
[----:B------:R-:W-:Y:S01]  /*16b0*/  ISETP.GT.U32.AND P5, PT, R4, R20, PT ;  /* 0x000000140400720c */ /* 0x000fe20003fa4070 */
[----:B------:R-:W-:Y:S01]  /*16c0*/  @!P4 IMAD.IADD R19, R19, 0x1, -R4 ;  /* 0x000000011313c824 */ /* 0x000fe200078e0a04 */
[----:B------:R-:W-:Y:S01]  /*16d0*/  IABS R26, R27 ;  /* 0x0000001b001a7213 */ /* 0x000fe20000000000 */
[----:B------:R-:W-:-:S03]  /*16e0*/  IMAD.HI.U32 R40, R5, R44, RZ ;  /* 0x0000002c05287227 */ /* 0x000fc600078e00ff */
[----:B------:R-:W-:Y:S01]  /*16f0*/  ISETP.GT.U32.AND P4, PT, R4, R19, PT ;  /* 0x000000130400720c */ /* 0x000fe20003f84070 */
[--C-:B------:R-:W-:Y:S01]  /*1700*/  @!P2 IMAD.IADD R15, R15, 0x1, -R4.reuse ;  /* 0x000000010f0fa824 */ /* 0x100fe200078e0a04 */
[----:B------:R-:W-:Y:S01]  /*1710*/  ISETP.GE.AND P2, PT, R25, RZ, PT ;  /* 0x000000ff1900720c */ /* 0x000fe20003f46270 */
[--C-:B------:R-:W-:Y:S01]  /*1720*/  @!P3 IMAD.IADD R17, R17, 0x1, -R4.reuse ;  /* 0x000000011111b824 */ /* 0x100fe200078e0a04 */
[----:B------:R-:W-:Y:S01]  /*1730*/  ISETP.GE.AND P3, PT, R24, RZ, PT ;  /* 0x000000ff1800720c */ /* 0x000fe20003f66270 */
[----:B------:R-:W-:Y:S01]  /*1740*/  @!P0 IMAD.MOV R15, RZ, RZ, -R15 ;  /* 0x000000ffff0f8224 */ /* 0x000fe200078e0a0f */
[----:B------:R-:W-:Y:S01]  /*1750*/  IABS R24, R23 ;  /* 0x0000001700187213 */ /* 0x000fe20000000000 */
[----:B------:R-:W-:Y:S01]  /*1760*/  @!P1 IMAD.MOV R17, RZ, RZ, -R17 ;  /* 0x000000ffff119224 */ /* 0x000fe200078e0a11 */
[----:B------:R-:W-:Y:S01]  /*1770*/  IABS R25, R22 ;  /* 0x0000001600197213 */ /* 0x000fe20000000000 */
[----:B------:R-:W-:Y:S01]  /*1780*/  @!P5 IMAD.IADD R20, R20, 0x1, -R4 ;  /* 0x000000011414d824 */ /* 0x000fe200078e0a04 */
[----:B------:R-:W-:Y:S01]  /*1790*/  ISETP.GE.AND P1, PT, R22, RZ, PT ;  /* 0x000000ff1600720c */ /* 0x000fe20003f26270 */
[----:B------:R-:W-:Y:S01]  /*17a0*/  IMAD.HI.U32 R21, R5, R24, RZ ;  /* 0x0000001805157227 */ /* 0x000fe200078e00ff */
[----:B------:R-:W-:-:S02]  /*17b0*/  ISETP.GE.AND P0, PT, R23, RZ, PT ;  /* 0x000000ff1700720c */ /* 0x000fc40003f06270 */
[----:B------:R-:W-:Y:S01]  /*17c0*/  ISETP.GT.U32.AND P5, PT, R4, R20, PT ;  /* 0x000000140400720c */ /* 0x000fe20003fa4070 */
[----:B------:R-:W-:-:S04]  /*17d0*/  IMAD.HI.U32 R22, R5, R25, RZ ;  /* 0x0000001905167227 */ /* 0x000fc800078e00ff */
[----:B------:R-:W-:-:S04]  /*17e0*/  IMAD.HI.U32 R23, R5, R26, RZ ;  /* 0x0000001a05177227 */ /* 0x000fc800078e00ff */
[----:B------:R-:W-:Y:S02]  /*17f0*/  IMAD.MOV R21, RZ, RZ, -R21 ;  /* 0x000000ffff157224 */ /* 0x000fe400078e0a15 */
[----:B------:R-:W-:Y:S02]  /*1800*/  IMAD.MOV R22, RZ, RZ, -R22 ;  /* 0x000000ffff167224 */ /* 0x000fe400078e0a16 */
[----:B------:R-:W-:Y:S02]  /*1810*/  IMAD.MOV R23, RZ, RZ, -R23 ;  /* 0x000000ffff177224 */ /* 0x000fe400078e0a17 */
[C---:B------:R-:W-:Y:S02]  /*1820*/  IMAD R21, R4.reuse, R21, R24 ;  /* 0x0000001504157224 */ /* 0x040fe400078e0218 */
[C---:B------:R-:W-:Y:S02]  /*1830*/  IMAD R22, R4.reuse, R22, R25 ;  /* 0x0000001604167224 */ /* 0x040fe400078e0219 */
[----:B------:R-:W-:Y:S01]  /*1840*/  @!P4 IMAD.IADD R19, R19, 0x1, -R4 ;  /* 0x000000011313c824 */ /* 0x000fe200078e0a04 */
[C---:B------:R-:W-:Y:S01]  /*1850*/  ISETP.GT.U32.AND P4, PT, R4.reuse, R21, PT ;  /* 0x000000150400720c */ /* 0x040fe20003f84070 */
[C---:B------:R-:W-:Y:S01]  /*1860*/  IMAD R23, R4.reuse, R23, R26 ;  /* 0x0000001704177224 */ /* 0x040fe200078e021a */
[----:B------:R-:W-:Y:S01]  /*1870*/  IABS R26, R101 ;  /* 0x00000065001a7213 */ /* 0x000fe20000000000 */
[----:B------:R-:W-:Y:S01]  /*1880*/  @!P6 IMAD.MOV R19, RZ, RZ, -R19 ;  /* 0x000000ffff13e224 */ /* 0x000fe200078e0a13 */
[----:B------:R-:W-:Y:S01]  /*1890*/  ISETP.GT.U32.AND P6, PT, R4, R22, PT ;  /* 0x000000160400720c */ /* 0x000fe20003fc4070 */
[----:B------:R-:W-:Y:S01]  /*18a0*/  @!P5 IMAD.IADD R20, R20, 0x1, -R4 ;  /* 0x000000011414d824 */ /* 0x000fe200078e0a04 */
[----:B------:R-:W-:Y:S01]  /*18b0*/  ISETP.GT.U32.AND P5, PT, R4, R23, PT ;  /* 0x000000170400720c */ /* 0x000fe20003fa4070 */
[----:B------:R-:W-:-:S04]  /*18c0*/  IMAD.HI.U32 R24, R5, R26, RZ ;  /* 0x0000001a05187227 */ /* 0x000fc800078e00ff */
[----:B------:R-:W-:-:S04]  /*18d0*/  IMAD.HI.U32 R25, R5, R28, RZ ;  /* 0x0000001c05197227 */ /* 0x000fc800078e00ff */
[--C-:B------:R-:W-:Y:S01]  /*18e0*/  @!P4 IMAD.IADD R21, R21, 0x1, -R4.reuse ;  /* 0x000000011515c824 */ /* 0x100fe200078e0a04 */
[----:B------:R-:W-:Y:S01]  /*18f0*/  ISETP.GE.AND P4, PT, R101, RZ, PT ;  /* 0x000000ff6500720c */ /* 0x000fe20003f86270 */
[----:B------:R-:W-:Y:S02]  /*1900*/  @!P6 IMAD.IADD R22, R22, 0x1, -R4 ;  /* 0x000000011616e824 */ /* 0x000fe400078e0a04 */
[----:B------:R-:W-:Y:S01]  /*1910*/  @!P2 IMAD.MOV R18, RZ, RZ, -R18 ;  /* 0x000000ffff12a224 */ /* 0x000fe200078e0a12 */
[----:B------:R-:W-:Y:S01]  /*1920*/  ISETP.GE.AND P2, PT, R27, RZ, PT ;  /* 0x000000ff1b00720c */ /* 0x000fe20003f46270 */
[----:B------:R-:W-:Y:S01]  /*1930*/  @!P5 IMAD.IADD R23, R23, 0x1, -R4 ;  /* 0x000000011717d824 */ /* 0x000fe200078e0a04 */
[C---:B------:R-:W-:Y:S01]  /*1940*/  ISETP.GT.U32.AND P6, PT, R4.reuse, R21, PT ;  /* 0x000000150400720c */ /* 0x040fe20003fc4070 */
[----:B------:R-:W-:Y:S01]  /*1950*/  IMAD.MOV R27, RZ, RZ, -R24 ;  /* 0x000000ffff1b7224 */ /* 0x000fe200078e0a18 */
[----:B------:R-:W-:Y:S01]  /*1960*/  ISETP.GT.U32.AND P5, PT, R4, R22, PT ;  /* 0x000000160400720c */ /* 0x000fe20003fa4070 */
[----:B------:R-:W-:-:S02]  /*1970*/  IMAD.MOV R29, RZ, RZ, -R25 ;  /* 0x000000ffff1d7224 */ /* 0x000fc400078e0a19 */
[----:B------:R-:W-:-:S04]  /*1980*/  IMAD.HI.U32 R24, R5, R30, RZ ;  /* 0x0000001e05187227 */ /* 0x000fc800078e00ff */
[C---:B------:R-:W-:Y:S02]  /*1990*/  IMAD R25, R4.reuse, R27, R26 ;  /* 0x0000001b04197224 */ /* 0x040fe400078e021a */
[C---:B------:R-:W-:Y:S02]  /*19a0*/  IMAD R26, R4.reuse, R29, R28 ;  /* 0x0000001d041a7224 */ /* 0x040fe400078e021c */
[----:B------:R-:W-:Y:S01]  /*19b0*/  IMAD.MOV R27, RZ, RZ, -R24 ;  /* 0x000000ffff1b7224 */ /* 0x000fe200078e0a18 */
[----:B------:R-:W-:Y:S01]  /*19c0*/  IABS R24, R97 ;  /* 0x0000006100187213 */ /* 0x000fe20000000000 */
[----:B------:R-:W-:Y:S02]  /*19d0*/  IMAD.MOV.U32 R29, RZ, RZ, R31 ;  /* 0x000000ffff1d7224 */ /* 0x000fe400078e001f */
[----:B------:R-:W-:Y:S02]  /*19e0*/  IMAD R27, R4, R27, R30 ;  /* 0x0000001b041b7224 */ /* 0x000fe400078e021e */
[----:B------:R-:W-:-:S04]  /*19f0*/  IMAD.HI.U32 R28, R5, R29, RZ ;  /* 0x0000001d051c7227 */ /* 0x000fc800078e00ff */
[----:B------:R-:W-:Y:S02]  /*1a00*/  IMAD.MOV.U32 R30, RZ, RZ, R24 ;  /* 0x000000ffff1e7224 */ /* 0x000fe400078e0018 */
[--C-:B------:R-:W-:Y:S01]  /*1a10*/  @!P6 IMAD.IADD R21, R21, 0x1, -R4.reuse ;  /* 0x000000011515e824 */ /* 0x100fe200078e0a04 */
[----:B------:R-:W-:Y:S01]  /*1a20*/  ISETP.GT.U32.AND P6, PT, R4, R25, PT ;  /* 0x000000190400720c */ /* 0x000fe20003fc4070 */
[----:B------:R-:W-:Y:S01]  /*1a30*/  @!P5 IMAD.IADD R22, R22, 0x1, -R4 ;  /* 0x000000011616d824 */ /* 0x000fe200078e0a04 */
[----:B------:R-:W-:Y:S01]  /*1a40*/  ISETP.GT.U32.AND P5, PT, R4, R26, PT ;  /* 0x0000001a0400720c */ /* 0x000fe20003fa4070 */
[----:B------:R-:W-:Y:S02]  /*1a50*/  IMAD.MOV R28, RZ, RZ, -R28 ;  /* 0x000000ffff1c7224 */ /* 0x000fe400078e0a1c */
[----:B------:R-:W-:-:S04]  /*1a60*/  IMAD.HI.U32 R24, R5, R30, RZ ;  /* 0x0000001e05187227 */ /* 0x000fc800078e00ff */
[C---:B------:R-:W-:Y:S02]  /*1a70*/  IMAD R28, R4.reuse, R28, R29 ;  /* 0x0000001c041c7224 */ /* 0x040fe400078e021d */
[----:B------:R-:W-:Y:S02]  /*1a80*/  IMAD.MOV R29, RZ, RZ, -R24 ;  /* 0x000000ffff1d7224 */ /* 0x000fe400078e0a18 */
[----:B------:R-:W-:Y:S01]  /*1a90*/  @!P3 IMAD.MOV R20, RZ, RZ, -R20 ;  /* 0x000000ffff14b224 */ /* 0x000fe200078e0a14 */
[C---:B------:R-:W-:Y:S01]  /*1aa0*/  ISETP.GT.U32.AND P3, PT, R4.reuse, R23, PT ;  /* 0x000000170400720c */ /* 0x040fe20003f64070 */
[C---:B------:R-:W-:Y:S02]  /*1ab0*/  IMAD R29, R4.reuse, R29, R30 ;  /* 0x0000001d041d7224 */ /* 0x040fe400078e021e */
[--C-:B------:R-:W-:Y:S01]  /*1ac0*/  @!P6 IMAD.IADD R25, R25, 0x1, -R4.reuse ;  /* 0x000000011919e824 */ /* 0x100fe200078e0a04 */
[----:B------:R-:W-:Y:S01]  /*1ad0*/  ISETP.GT.U32.AND P6, PT, R4, R28, PT ;  /* 0x0000001c0400720c */ /* 0x000fe20003fc4070 */
[----:B------:R-:W-:Y:S01]  /*1ae0*/  @!P5 IMAD.IADD R26, R26, 0x1, -R4 ;  /* 0x000000011a1ad824 */ /* 0x000fe200078e0a04 */
[----:B------:R-:W-:Y:S01]  /*1af0*/  ISETP.GT.U32.AND P5, PT, R4, R29, PT ;  /* 0x0000001d0400720c */ /* 0x000fe20003fa4070 */
[----:B------:R-:W-:-:S04]  /*1b00*/  IMAD.HI.U32 R24, R5, R32, RZ ;  /* 0x0000002005187227 */ /* 0x000fc800078e00ff */
[----:B------:R-:W-:Y:S02]  /*1b10*/  IMAD.MOV R33, RZ, RZ, -R24 ;  /* 0x000000ffff217224 */ /* 0x000fe400078e0a18 */
[----:B------:R-:W-:Y:S01]  /*1b20*/  @!P3 IMAD.IADD R23, R23, 0x1, -R4 ;  /* 0x000000011717b824 */ /* 0x000fe200078e0a04 */
[----:B------:R-:W-:Y:S01]  /*1b30*/  ISETP.GT.U32.AND P3, PT, R4, R27, PT ;  /* 0x0000001b0400720c */ /* 0x000fe20003f64070 */
[----:B------:R-:W-:-:S04]  /*1b40*/  IMAD.HI.U32 R24, R5, R35, RZ ;  /* 0x0000002305187227 */ /* 0x000fc800078e00ff */
[--C-:B------:R-:W-:Y:S01]  /*1b50*/  @!P6 IMAD.IADD R28, R28, 0x1, -R4.reuse ;  /* 0x000000011c1ce824 */ /* 0x100fe200078e0a04 */
[C---:B------:R-:W-:Y:S01]  /*1b60*/  ISETP.GT.U32.AND P6, PT, R4.reuse, R25, PT ;  /* 0x000000190400720c */ /* 0x040fe20003fc4070 */
[----:B------:R-:W-:Y:S02]  /*1b70*/  @!P5 IMAD.IADD R29, R29, 0x1, -R4 ;  /* 0x000000011d1dd824 */ /* 0x000fe400078e0a04 */
[C---:B------:R-:W-:Y:S01]  /*1b80*/  IMAD R30, R4.reuse, R33, R32 ;  /* 0x00000021041e7224 */ /* 0x040fe200078e0220 */
[----:B------:R-:W-:Y:S01]  /*1b90*/  IABS R33, R92 ;  /* 0x0000005c00217213 */ /* 0x000fe20000000000 */
[----:B------:R-:W-:Y:S01]  /*1ba0*/  IMAD.MOV R24, RZ, RZ, -R24 ;  /* 0x000000ffff187224 */ /* 0x000fe200078e0a18 */
[----:B------:R-:W-:Y:S01]  /*1bb0*/  ISETP.GT.U32.AND P5, PT, R4, R29, PT ;  /* 0x0000001d0400720c */ /* 0x000fe20003fa4070 */
[----:B------:R-:W-:Y:S01]  /*1bc0*/  @!P3 IMAD.IADD R27, R27, 0x1, -R4 ;  /* 0x000000011b1bb824 */ /* 0x000fe200078e0a04 */
[----:B------:R-:W-:Y:S01]  /*1bd0*/  ISETP.GE.AND P3, PT, R100, RZ, PT ;  /* 0x000000ff6400720c */ /* 0x000fe20003f66270 */
[----:B------:R-:W-:-:S02]  /*1be0*/  @!P1 IMAD.MOV R22, RZ, RZ, -R22 ;  /* 0x000000ffff169224 */ /* 0x000fc400078e0a16 */
[C---:B------:R-:W-:Y:S01]  /*1bf0*/  IMAD R32, R4.reuse, R24, R35 ;  /* 0x0000001804207224 */ /* 0x040fe200078e0223 */
[C---:B------:R-:W-:Y:S01]  /*1c00*/  ISETP.GT.U32.AND P1, PT, R4.reuse, R27, PT ;  /* 0x0000001b0400720c */ /* 0x040fe20003f24070 */
[----:B------:R-:W-:Y:S01]  /*1c10*/  @!P6 IMAD.IADD R25, R25, 0x1, -R4 ;  /* 0x000000011919e824 */ /* 0x000fe200078e0a04 */
[----:B------:R-:W-:Y:S01]  /*1c20*/  ISETP.GT.U32.AND P6, PT, R4, R30, PT ;  /* 0x0000001e0400720c */ /* 0x000fe20003fc4070 */
[----:B------:R-:W-:Y:S01]  /*1c30*/  IMAD.HI.U32 R31, R5, R34, RZ ;  /* 0x00000022051f7227 */ /* 0x000fe200078e00ff */
[----:B------:R-:W-:-:S03]  /*1c40*/  IABS R35, R93 ;  /* 0x0000005d00237213 */ /* 0x000fc60000000000 */
[----:B------:R-:W-:Y:S01]  /*1c50*/  @!P5 IMAD.IADD R29, R29, 0x1, -R4 ;  /* 0x000000011d1dd824 */ /* 0x000fe200078e0a04 */
[C---:B------:R-:W-:Y:S01]  /*1c60*/  ISETP.GT.U32.AND P5, PT, R4.reuse, R32, PT ;  /* 0x000000200400720c */ /* 0x040fe20003fa4070 */
[----:B------:R-:W-:Y:S02]  /*1c70*/  IMAD.MOV R31, RZ, RZ, -R31 ;  /* 0x000000ffff1f7224 */ /* 0x000fe400078e0a1f */
[----:B------:R-:W-:Y:S01]  /*1c80*/  @!P2 IMAD.MOV R23, RZ, RZ, -R23 ;  /* 0x000000ffff17a224 */ /* 0x000fe200078e0a17 */
[C---:B------:R-:W-:Y:S01]  /*1c90*/  ISETP.GT.U32.AND P2, PT, R4.reuse, R28, PT ;  /* 0x0000001c0400720c */ /* 0x040fe20003f44070 */
[C---:B------:R-:W-:Y:S02]  /*1ca0*/  IMAD R31, R4.reuse, R31, R34 ;  /* 0x0000001f041f7224 */ /* 0x040fe400078e0222 */
[----:B------:R-:W-:Y:S01]  /*1cb0*/  @!P0 IMAD.MOV R21, RZ, RZ, -R21 ;  /* 0x000000ffff158224 */ /* 0x000fe200078e0a15 */
[C---:B------:R-:W-:Y:S01]  /*1cc0*/  ISETP.GT.U32.AND P0, PT, R4.reuse, R26, PT ;  /* 0x0000001a0400720c */ /* 0x040fe20003f04070 */
[--C-:B------:R-:W-:Y:S01]  /*1cd0*/  @!P1 IMAD.IADD R27, R27, 0x1, -R4.reuse ;  /* 0x000000011b1b9824 */ /* 0x100fe200078e0a04 */
[----:B------:R-:W-:Y:S01]  /*1ce0*/  ISETP.GT.U32.AND P1, PT, R4, R31, PT ;  /* 0x0000001f0400720c */ /* 0x000fe20003f24070 */
[----:B------:R-:W-:Y:S01]  /*1cf0*/  @!P6 IMAD.IADD R30, R30, 0x1, -R4 ;  /* 0x000000011e1ee824 */ /* 0x000fe200078e0a04 */
[----:B------:R-:W-:Y:S01]  /*1d00*/  ISETP.GE.AND P6, PT, R97, RZ, PT ;  /* 0x000000ff6100720c */ /* 0x000fe20003fc6270 */
[----:B------:R-:W-:-:S04]  /*1d10*/  IMAD.HI.U32 R24, R5, R33, RZ ;  /* 0x0000002105187227 */ /* 0x000fc800078e00ff */
[----:B------:R-:W-:Y:S01]  /*1d20*/  @!P5 IMAD.IADD R32, R32, 0x1, -R4 ;  /* 0x000000012020d824 */ /* 0x000fe200078e0a04 */
[----:B------:R-:W-:Y:S01]  /*1d30*/  ISETP.GT.U32.AND P5, PT, R4, R30, PT ;  /* 0x0000001e0400720c */ /* 0x000fe20003fa4070 */
[----:B------:R-:W-:Y:S02]  /*1d40*/  IMAD.MOV R34, RZ, RZ, -R24 ;  /* 0x000000ffff227224 */ /* 0x000fe400078e0a18 */
[----:B------:R-:W-:-:S04]  /*1d50*/  IMAD.HI.U32 R24, R5, R35, RZ ;  /* 0x0000002305187227 */ /* 0x000fc800078e00ff */
[----:B------:R-:W-:Y:S01]  /*1d60*/  @!P2 IMAD.IADD R28, R28, 0x1, -R4 ;  /* 0x000000011c1ca824 */ /* 0x000fe200078e0a04 */
[----:B------:R-:W-:Y:S01]  /*1d70*/  ISETP.GE.AND P2, PT, R98, RZ, PT ;  /* 0x000000ff6200720c */ /* 0x000fe20003f46270 */
[----:B------:R-:W-:Y:S02]  /*1d80*/  IMAD.MOV R24, RZ, RZ, -R24 ;  /* 0x000000ffff187224 */ /* 0x000fe400078e0a18 */
[----:B------:R-:W-:Y:S02]  /*1d90*/  IMAD R33, R4, R34, R33 ;  /* 0x0000002204217224 */ /* 0x000fe400078e0221 */
[--C-:B------:R-:W-:Y:S01]  /*1da0*/  @!P0 IMAD.IADD R26, R26, 0x1, -R4.reuse ;  /* 0x000000011a1a8824 */ /* 0x100fe200078e0a04 */
[----:B------:R-:W-:Y:S01]  /*1db0*/  ISETP.GE.AND P0, PT, R99, RZ, PT ;  /* 0x000000ff6300720c */ /* 0x000fe20003f06270 */
[----:B------:R-:W-:Y:S01]  /*1dc0*/  @!P1 IMAD.IADD R31, R31, 0x1, -R4 ;  /* 0x000000011f1f9824 */ /* 0x000fe200078e0a04 */
[----:B------:R-:W-:Y:S01]  /*1dd0*/  ISETP.GE.AND P1, PT, R96, RZ, PT ;  /* 0x000000ff6000720c */ /* 0x000fe20003f26270 */
[----:B------:R-:W-:-:S02]  /*1de0*/  IMAD R34, R4, R24, R35 ;  /* 0x0000001804227224 */ /* 0x000fc400078e0223 */
[----:B------:R-:W-:Y:S01]  /*1df0*/  @!P3 IMAD.MOV R26, RZ, RZ, -R26 ;  /* 0x000000ffff1ab224 */ /* 0x000fe200078e0a1a */
[----:B------:R-:W-:Y:S01]  /*1e00*/  ISETP.GT.U32.AND P3, PT, R4, R31, PT ;  /* 0x0000001f0400720c */ /* 0x000fe20003f64070 */
[----:B------:R-:W-:Y:S01]  /*1e10*/  @!P5 IMAD.IADD R30, R30, 0x1, -R4 ;  /* 0x000000011e1ed824 */ /* 0x000fe200078e0a04 */
[----:B------:R-:W-:Y:S01]  /*1e20*/  ISETP.GT.U32.AND P5, PT, R4, R34, PT ;  /* 0x000000220400720c */ /* 0x000fe20003fa4070 */
[----:B------:R-:W-:Y:S01]  /*1e30*/  @!P2 IMAD.MOV R28, RZ, RZ, -R28 ;  /* 0x000000ffff1ca224 */ /* 0x000fe200078e0a1c */
[----:B------:R-:W-:Y:S01]  /*1e40*/  ISETP.GE.AND P2, PT, R95, RZ, PT ;  /* 0x000000ff5f00720c */ /* 0x000fe20003f46270 */
[----:B------:R-:W-:-:S04]  /*1e50*/  IMAD.HI.U32 R24, R5, R36, RZ ;  /* 0x0000002405187227 */ /* 0x000fc800078e00ff */
[----:B------:R-:W-:Y:S01]  /*1e60*/  @!P0 IMAD.MOV R27, RZ, RZ, -R27 ;  /* 0x000000ffff1b8224 */ /* 0x000fe200078e0a1b */
[----:B------:R-:W-:Y:S01]  /*1e70*/  ISETP.GT.U32.AND P0, PT, R4, R33, PT ;  /* 0x000000210400720c */ /* 0x000fe20003f04070 */
[----:B------:R-:W-:Y:S01]  /*1e80*/  IMAD.MOV R35, RZ, RZ, -R24 ;  /* 0x000000ffff237224 */ /* 0x000fe200078e0a18 */
[----:B------:R-:W-:Y:S01]  /*1e90*/  IABS R24, R90 ;  /* 0x0000005a00187213 */ /* 0x000fe20000000000 */
[----:B------:R-:W-:Y:S01]  /*1ea0*/  @!P3 IMAD.IADD R31, R31, 0x1, -R4 ;  /* 0x000000011f1fb824 */ /* 0x000fe200078e0a04 */
[----:B------:R-:W-:Y:S01]  /*1eb0*/  ISETP.GE.AND P3, PT, R92, RZ, PT ;  /* 0x000000ff5c00720c */ /* 0x000fe20003f66270 */
[----:B------:R-:W-:Y:S02]  /*1ec0*/  IMAD R35, R4, R35, R36 ;  /* 0x0000002304237224 */ /* 0x000fe400078e0224 */
[----:B------:R-:W-:Y:S02]  /*1ed0*/  @!P5 IMAD.IADD R34, R34, 0x1, -R4 ;  /* 0x000000012222d824 */ /* 0x000fe400078e0a04 */
[----:B------:R-:W-:-:S02]  /*1ee0*/  IMAD.MOV.U32 R36, RZ, RZ, R24 ;  /* 0x000000ffff247224 */ /* 0x000fc400078e0018 */
[----:B------:R-:W-:Y:S01]  /*1ef0*/  @!P1 IMAD.MOV R30, RZ, RZ, -R30 ;  /* 0x000000ffff1e9224 */ /* 0x000fe200078e0a1e */
[C---:B------:R-:W-:Y:S01]  /*1f00*/  ISETP.GT.U32.AND P1, PT, R4.reuse, R34, PT ;  /* 0x000000220400720c */ /* 0x040fe20003f24070 */
[----:B------:R-:W-:Y:S01]  /*1f10*/  @!P2 IMAD.MOV R31, RZ, RZ, -R31 ;  /* 0x000000ffff1fa224 */ /* 0x000fe200078e0a1f */
[----:B------:R-:W-:Y:S01]  /*1f20*/  ISETP.GT.U32.AND P2, PT, R4, R35, PT ;  /* 0x000000230400720c */ /* 0x000fe20003f44070 */
[----:B------:R-:W-:-:S04]  /*1f30*/  IMAD.HI.U32 R24, R5, R36, RZ ;  /* 0x0000002405187227 */ /* 0x000fc800078e00ff */
[----:B------:R-:W-:Y:S01]  /*1f40*/  @!P0 IMAD.IADD R33, R33, 0x1, -R4 ;  /* 0x0000000121218824 */ /* 0x000fe200078e0a04 */
[----:B------:R-:W-:Y:S01]  /*1f50*/  ISETP.GE.AND P0, PT, R91, RZ, PT ;  /* 0x000000ff5b00720c */ /* 0x000fe20003f06270 */
[----:B------:R-:W-:Y:S02]  /*1f60*/  IMAD.MOV R37, RZ, RZ, -R24 ;  /* 0x000000ffff257224 */ /* 0x000fe400078e0a18 */
[----:B------:R-:W-:Y:S01]  /*1f70*/  IMAD.HI.U32 R24, R5, R38, RZ ;  /* 0x0000002605187227 */ /* 0x000fe200078e00ff */
[----:B------:R-:W-:-:S03]  /*1f80*/  ISETP.GT.U32.AND P5, PT, R4, R33, PT ;  /* 0x000000210400720c */ /* 0x000fc60003fa4070 */
[----:B------:R-:W-:Y:S02]  /*1f90*/  IMAD R36, R4, R37, R36 ;  /* 0x0000002504247224 */ /* 0x000fe400078e0224 */
[--C-:B------:R-:W-:Y:S02]  /*1fa0*/  @!P1 IMAD.IADD R34, R34, 0x1, -R4.reuse ;  /* 0x0000000122229824 */ /* 0x100fe400078e0a04 */
[----:B------:R-:W-:Y:S01]  /*1fb0*/  @!P2 IMAD.IADD R35, R35, 0x1, -R4 ;  /* 0x000000012323a824 */ /* 0x000fe200078e0a04 */
[C---:B------:R-:W-:Y:S01]  /*1fc0*/  ISETP.GT.U32.AND P1, PT, R4.reuse, R36, PT ;  /* 0x000000240400720c */ /* 0x040fe20003f24070 */
[----:B------:R-:W-:Y:S01]  /*1fd0*/  @!P4 IMAD.MOV R25, RZ, RZ, -R25 ;  /* 0x000000ffff19c224 */ /* 0x000fe200078e0a19 */
[C---:B------:R-:W-:Y:S01]  /*1fe0*/  ISETP.GT.U32.AND P4, PT, R4.reuse, R32, PT ;  /* 0x000000200400720c */ /* 0x040fe20003f84070 */
[----:B------:R-:W-:Y:S01]  /*1ff0*/  IMAD.MOV R37, RZ, RZ, -R24 ;  /* 0x000000ffff257224 */ /* 0x000fe200078e0a18 */
[----:B------:R-:W-:Y:S01]  /*2000*/  ISETP.GT.U32.AND P2, PT, R4, R35, PT ;  /* 0x000000230400720c */ /* 0x000fe20003f44070 */
[----:B------:R-:W-:-:S04]  /*2010*/  IMAD.HI.U32 R24, R5, R39, RZ ;  /* 0x0000002705187227 */ /* 0x000fc800078e00ff */
[----:B------:R-:W-:Y:S01]  /*2020*/  @!P6 IMAD.MOV R29, RZ, RZ, -R29 ;  /* 0x000000ffff1de224 */ /* 0x000fe200078e0a1d */
[----:B------:R-:W-:Y:S01]  /*2030*/  ISETP.GE.AND P6, PT, R94, RZ, PT ;  /* 0x000000ff5e00720c */ /* 0x000fe20003fc6270 */
[----:B------:R-:W-:Y:S01]  /*2040*/  @!P5 IMAD.IADD R33, R33, 0x1, -R4 ;  /* 0x000000012121d824 */ /* 0x000fe200078e0a04 */
[----:B------:R-:W-:Y:S01]  /*2050*/  ISETP.GE.AND P5, PT, R89, RZ, PT ;  /* 0x000000ff5900720c */ /* 0x000fe20003fa6270 */
[C---:B------:R-:W-:Y:S02]  /*2060*/  IMAD R37, R4.reuse, R37, R38 ;  /* 0x0000002504257224 */ /* 0x040fe400078e0226 */
[----:B------:R-:W-:Y:S02]  /*2070*/  IMAD.MOV R24, RZ, RZ, -R24 ;  /* 0x000000ffff187224 */ /* 0x000fe400078e0a18 */
[----:B------:R-:W-:Y:S01]  /*2080*/  @!P3 IMAD.MOV R33, RZ, RZ, -R33 ;  /* 0x000000ffff21b224 */ /* 0x000fe200078e0a21 */
[C---:B------:R-:W-:Y:S01]  /*2090*/  ISETP.GT.U32.AND P3, PT, R4.reuse, R37, PT ;  /* 0x000000250400720c */ /* 0x040fe20003f64070 */
[----:B------:R-:W-:-:S02]  /*20a0*/  IMAD R38, R4, R24, R39 ;  /* 0x0000001804267224 */ /* 0x000fc400078e0227 */
[--C-:B------:R-:W-:Y:S02]  /*20b0*/  @!P1 IMAD.IADD R36, R36, 0x1, -R4.reuse ;  /* 0x0000000124249824 */ /* 0x100fe400078e0a04 */
[--C-:B------:R-:W-:Y:S01]  /*20c0*/  @!P4 IMAD.IADD R32, R32, 0x1, -R4.reuse ;  /* 0x000000012020c824 */ /* 0x100fe200078e0a04 */
[----:B------:R-:W-:Y:S01]  /*20d0*/  ISETP.GE.AND P4, PT, R93, RZ, PT ;  /* 0x000000ff5d00720c */ /* 0x000fe20003f86270 */
[----:B------:R-:W-:Y:S01]  /*20e0*/  @!P2 IMAD.IADD R35, R35, 0x1, -R4 ;  /* 0x000000012323a824 */ /* 0x000fe200078e0a04 */
[C---:B------:R-:W-:Y:S01]  /*20f0*/  ISETP.GT.U32.AND P1, PT, R4.reuse, R36, PT ;  /* 0x000000240400720c */ /* 0x040fe20003f24070 */
[----:B------:R-:W-:Y:S01]  /*2100*/  @!P6 IMAD.MOV R32, RZ, RZ, -R32 ;  /* 0x000000ffff20e224 */ /* 0x000fe200078e0a20 */
[----:B------:R-:W-:Y:S01]  /*2110*/  ISETP.GT.U32.AND P2, PT, R4, R38, PT ;  /* 0x000000260400720c */ /* 0x000fe20003f44070 */
[----:B------:R-:W-:Y:S01]  /*2120*/  IMAD.HI.U32 R24, R5, R41, RZ ;  /* 0x0000002905187227 */ /* 0x000fe200078e00ff */
[----:B------:R-:W-:-:S03]  /*2130*/  ISETP.GE.AND P6, PT, R90, RZ, PT ;  /* 0x000000ff5a00720c */ /* 0x000fc60003fc6270 */
[----:B------:R-:W-:-:S04]  /*2140*/  IMAD.HI.U32 R39, R5, R42, RZ ;  /* 0x0000002a05277227 */ /* 0x000fc800078e00ff */
[----:B------:R-:W-:Y:S02]  /*2150*/  IMAD.MOV R24, RZ, RZ, -R24 ;  /* 0x000000ffff187224 */ /* 0x000fe400078e0a18 */
[----:B------:R-:W-:Y:S02]  /*2160*/  @!P3 IMAD.IADD R37, R37, 0x1, -R4 ;  /* 0x000000012525b824 */ /* 0x000fe400078e0a04 */
[----:B------:R-:W-:Y:S02]  /*2170*/  IMAD.MOV R43, RZ, RZ, -R39 ;  /* 0x000000ffff2b7224 */ /* 0x000fe400078e0a27 */
[C---:B------:R-:W-:Y:S01]  /*2180*/  IMAD R39, R4.reuse, R24, R41 ;  /* 0x0000001804277224 */ /* 0x040fe200078e0229 */
[----:B------:R-:W-:Y:S01]  /*2190*/  ISETP.GT.U32.AND P3, PT, R4, R37, PT ;  /* 0x000000250400720c */ /* 0x000fe20003f64070 */
[----:B------:R-:W-:Y:S02]  /*21a0*/  IMAD.MOV R41, RZ, RZ, -R40 ;  /* 0x000000ffff297224 */ /* 0x000fe400078e0a28 */
[--C-:B------:R-:W-:Y:S01]  /*21b0*/  @!P1 IMAD.IADD R36, R36, 0x1, -R4.reuse ;  /* 0x0000000124249824 */ /* 0x100fe200078e0a04 */
[----:B------:R-:W-:Y:S01]  /*21c0*/  ISETP.GE.AND P1, PT, R86, RZ, PT ;  /* 0x000000ff5600720c */ /* 0x000fe20003f26270 */
[----:B------:R-:W-:-:S02]  /*21d0*/  @!P2 IMAD.IADD R38, R38, 0x1, -R4 ;  /* 0x000000012626a824 */ /* 0x000fc400078e0a04 */
[C---:B------:R-:W-:Y:S01]  /*21e0*/  IMAD R40, R4.reuse, R43, R42 ;  /* 0x0000002b04287224 */ /* 0x040fe200078e022a */
[----:B------:R-:W-:Y:S01]  /*21f0*/  IABS R43, R85 ;  /* 0x00000055002b7213 */ /* 0x000fe20000000000 */
[----:B------:R-:W-:Y:S01]  /*2200*/  @!P6 IMAD.MOV R36, RZ, RZ, -R36 ;  /* 0x000000ffff24e224 */ /* 0x000fe200078e0a24 */
[C---:B------:R-:W-:Y:S01]  /*2210*/  ISETP.GT.U32.AND P2, PT, R4.reuse, R38, PT ;  /* 0x000000260400720c */ /* 0x040fe20003f44070 */
[----:B------:R-:W-:Y:S01]  /*2220*/  @!P4 IMAD.MOV R34, RZ, RZ, -R34 ;  /* 0x000000ffff22c224 */ /* 0x000fe200078e0a22 */
[----:B------:R-:W-:Y:S01]  /*2230*/  ISETP.GT.U32.AND P6, PT, R4, R40, PT ;  /* 0x000000280400720c */ /* 0x000fe20003fc4070 */
[----:B------:R-:W-:Y:S01]  /*2240*/  @!P3 IMAD.IADD R37, R37, 0x1, -R4 ;  /* 0x000000012525b824 */ /* 0x000fe200078e0a04 */
[----:B------:R-:W-:Y:S01]  /*2250*/  ISETP.GE.AND P4, PT, R88, RZ, PT ;  /* 0x000000ff5800720c */ /* 0x000fe20003f86270 */
[C---:B------:R-:W-:Y:S01]  /*2260*/  IMAD R41, R4.reuse, R41, R44 ;  /* 0x0000002904297224 */ /* 0x040fe200078e022c */
[----:B------:R-:W-:Y:S01]  /*2270*/  ISETP.GT.U32.AND P3, PT, R4, R39, PT ;  /* 0x000000270400720c */ /* 0x000fe20003f64070 */
[----:B------:R-:W-:Y:S01]  /*2280*/  IMAD.HI.U32 R24, R5, R43, RZ ;  /* 0x0000002b05187227 */ /* 0x000fe200078e00ff */
[----:B------:R-:W-:-:S03]  /*2290*/  IABS R44, R75 ;  /* 0x0000004b002c7213 */ /* 0x000fc60000000000 */
[----:B------:R-:W-:Y:S02]  /*22a0*/  IMAD.MOV R24, RZ, RZ, -R24 ;  /* 0x000000ffff187224 */ /* 0x000fe400078e0a18 */
[--C-:B------:R-:W-:Y:S01]  /*22b0*/  @!P2 IMAD.IADD R38, R38, 0x1, -R4.reuse ;  /* 0x000000012626a824 */ /* 0x100fe200078e0a04 */
[----:B------:R-:W-:Y:S01]  /*22c0*/  ISETP.GT.U32.AND P2, PT, R4, R41, PT ;  /* 0x000000290400720c */ /* 0x000fe20003f44070 */
[----:B------:R-:W-:Y:S02]  /*22d0*/  @!P6 IMAD.IADD R40, R40, 0x1, -R4 ;  /* 0x000000012828e824 */ /* 0x000fe400078e0a04 */
[----:B------:R-:W-:Y:S02]  /*22e0*/  @!P4 IMAD.MOV R38, RZ, RZ, -R38 ;  /* 0x000000ffff26c224 */ /* 0x000fe400078e0a26 */
[----:B------:R-:W-:Y:S01]  /*22f0*/  IMAD.HI.U32 R42, R5, R44, RZ ;  /* 0x0000002c052a7227 */ /* 0x000fe200078e00ff */
[----:B------:R-:W-:-:S03]  /*2300*/  ISETP.GT.U32.AND P4, PT, R4, R40, PT ;  /* 0x000000280400720c */ /* 0x000fc60003f84070 */
[----:B------:R-:W-:Y:S01]  /*2310*/  @!P3 IMAD.IADD R39, R39, 0x1, -R4 ;  /* 0x000000012727b824 */ /* 0x000fe200078e0a04 */
[----:B------:R-:W-:Y:S01]  /*2320*/  ISETP.GE.AND P3, PT, R85, RZ, PT ;  /* 0x000000ff5500720c */ /* 0x000fe20003f66270 */
[----:B------:R-:W-:Y:S02]  /*2330*/  IMAD.MOV R45, RZ, RZ, -R42 ;  /* 0x000000ffff2d7224 */ /* 0x000fe400078e0a2a */
[C---:B------:R-:W-:Y:S01]  /*2340*/  IMAD R42, R4.reuse, R24, R43 ;  /* 0x00000018042a7224 */ /* 0x040fe200078e022b */
[C---:B------:R-:W-:Y:S01]  /*2350*/  ISETP.GT.U32.AND P6, PT, R4.reuse, R39, PT ;  /* 0x000000270400720c */ /* 0x040fe20003fc4070 */
[----:B------:R-:W-:Y:S02]  /*2360*/  IMAD R43, R4, R45, R44 ;  /* 0x0000002d042b7224 */ /* 0x000fe400078e022c */
[----:B------:R-:W-:-:S04]  /*2370*/  IMAD.HI.U32 R24, R5, R46, RZ ;  /* 0x0000002e05187227 */ /* 0x000fc800078e00ff */
[--C-:B------:R-:W-:Y:S01]  /*2380*/  @!P4 IMAD.IADD R40, R40, 0x1, -R4.reuse ;  /* 0x000000012828c824 */ /* 0x100fe200078e0a04 */
[C---:B------:R-:W-:Y:S01]  /*2390*/  ISETP.GT.U32.AND P4, PT, R4.reuse, R43, PT ;  /* 0x0000002b0400720c */ /* 0x040fe20003f84070 */
[----:B------:R-:W-:Y:S02]  /*23a0*/  @!P2 IMAD.IADD R41, R41, 0x1, -R4 ;  /* 0x000000012929a824 */ /* 0x000fe400078e0a04 */
[----:B------:R-:W-:Y:S02]  /*23b0*/  IMAD.MOV R45, RZ, RZ, -R24 ;  /* 0x000000ffff2d7224 */ /* 0x000fe400078e0a18 */
[----:B------:R-:W-:Y:S01]  /*23c0*/  @!P6 IMAD.IADD R39, R39, 0x1, -R4 ;  /* 0x000000012727e824 */ /* 0x000fe200078e0a04 */
[C---:B------:R-:W-:Y:S01]  /*23d0*/  ISETP.GT.U32.AND P2, PT, R4.reuse, R41, PT ;  /* 0x000000290400720c */ /* 0x040fe20003f44070 */
[----:B------:R-:W-:Y:S01]  /*23e0*/  IMAD.HI.U32 R24, R5, R47, RZ ;  /* 0x0000002f05187227 */ /* 0x000fe200078e00ff */
[----:B------:R-:W-:-:S03]  /*23f0*/  ISETP.GT.U32.AND P6, PT, R4, R42, PT ;  /* 0x0000002a0400720c */ /* 0x000fc60003fc4070 */
[----:B------:R-:W-:Y:S02]  /*2400*/  IMAD R44, R4, R45, R46 ;  /* 0x0000002d042c7224 */ /* 0x000fe400078e022e */
[----:B------:R-:W-:Y:S01]  /*2410*/  @!P0 IMAD.MOV R35, RZ, RZ, -R35 ;  /* 0x000000ffff238224 */ /* 0x000fe200078e0a23 */
[----:B------:R-:W-:Y:S01]  /*2420*/  ISETP.GE.AND P0, PT, R87, RZ, PT ;  /* 0x000000ff5700720c */ /* 0x000fe20003f06270 */
[----:B------:R-:W-:Y:S01]  /*2430*/  @!P5 IMAD.MOV R37, RZ, RZ, -R37 ;  /* 0x000000ffff25d224 */ /* 0x000fe200078e0a25 */
[----:B------:R-:W-:Y:S01]  /*2440*/  ISETP.GE.AND P5, PT, R77, RZ, PT ;  /* 0x000000ff4d00720c */ /* 0x000fe20003fa6270 */
[----:B------:R-:W-:Y:S01]  /*2450*/  IMAD.HI.U32 R45, R5, R48, RZ ;  /* 0x00000030052d7227 */ /* 0x000fe200078e00ff */
[----:B------:R-:W-:Y:S02]  /*2460*/  IABS R77, R76 ;  /* 0x0000004c004d7213 */ /* 0x000fe40000000000 */
[----:B------:R-:W-:Y:S01]  /*2470*/  CS2R R86, SRZ ;  /* 0x0000000000567805 */ /* 0x000fe2000001ff00 */
[----:B------:R-:W-:Y:S01]  /*2480*/  @!P4 IMAD.IADD R43, R43, 0x1, -R4 ;  /* 0x000000012b2bc824 */ /* 0x000fe200078e0a04 */
[----:B------:R-:W-:Y:S01]  /*2490*/  ISETP.GE.AND P4, PT, R73, RZ, PT ;  /* 0x000000ff4900720c */ /* 0x000fe20003f86270 */
[----:B------:R-:W-:Y:S01]  /*24a0*/  IMAD.MOV R24, RZ, RZ, -R24 ;  /* 0x000000ffff187224 */ /* 0x000fe200078e0a18 */
[----:B------:R-:W-:Y:S01]  /*24b0*/  IABS R73, R78 ;  /* 0x0000004e00497213 */ /* 0x000fe20000000000 */
[----:B------:R-:W-:-:S02]  /*24c0*/  IMAD.MOV.U32 R46, RZ, RZ, R49 ;  /* 0x000000ffff2e7224 */ /* 0x000fc400078e0031 */
[----:B------:R-:W-:Y:S02]  /*24d0*/  IMAD.MOV R49, RZ, RZ, -R45 ;  /* 0x000000ffff317224 */ /* 0x000fe400078e0a2d */
[----:B------:R-:W-:Y:S01]  /*24e0*/  @!P1 IMAD.MOV R40, RZ, RZ, -R40 ;  /* 0x000000ffff289224 */ /* 0x000fe200078e0a28 */
[C---:B------:R-:W-:Y:S01]  /*24f0*/  ISETP.GT.U32.AND P1, PT, R4.reuse, R43, PT ;  /* 0x0000002b0400720c */ /* 0x040fe20003f24070 */
[----:B------:R-:W-:Y:S02]  /*2500*/  IMAD R45, R4, R24, R47 ;  /* 0x00000018042d7224 */ /* 0x000fe400078e022f */
[----:B------:R-:W-:-:S04]  /*2510*/  IMAD.HI.U32 R24, R5, R46, RZ ;  /* 0x0000002e05187227 */ /* 0x000fc800078e00ff */
[----:B------:R-:W-:Y:S01]  /*2520*/  IMAD R47, R4, R49, R48 ;  /* 0x00000031042f7224 */ /* 0x000fe200078e0230 */
[----:B------:R-:W-:Y:S01]  /*2530*/  IABS R48, R66 ;  /* 0x0000004200307213 */ /* 0x000fe20000000000 */
[--C-:B------:R-:W-:Y:S01]  /*2540*/  @!P2 IMAD.IADD R41, R41, 0x1, -R4.reuse ;  /* 0x000000012929a824 */ /* 0x100fe200078e0a04 */
[----:B------:R-:W-:Y:S01]  /*2550*/  ISETP.GE.AND P2, PT, R75, RZ, PT ;  /* 0x000000ff4b00720c */ /* 0x000fe20003f46270 */
[----:B------:R-:W-:Y:S01]  /*2560*/  @!P6 IMAD.IADD R42, R42, 0x1, -R4 ;  /* 0x000000012a2ae824 */ /* 0x000fe200078e0a04 */
[C---:B------:R-:W-:Y:S01]  /*2570*/  ISETP.GT.U32.AND P6, PT, R4.reuse, R44, PT ;  /* 0x0000002c0400720c */ /* 0x040fe20003fc4070 */
[----:B------:R-:W-:Y:S01]  /*2580*/  IMAD.MOV R49, RZ, RZ, -R24 ;  /* 0x000000ffff317224 */ /* 0x000fe200078e0a18 */
[----:B------:R-:W-:Y:S01]  /*2590*/  IABS R75, R79 ;  /* 0x0000004f004b7213 */ /* 0x000fe20000000000 */
[----:B------:R-:W-:Y:S01]  /*25a0*/  @!P0 IMAD.MOV R39, RZ, RZ, -R39 ;  /* 0x000000ffff278224 */ /* 0x000fe200078e0a27 */
[C---:B------:R-:W-:Y:S01]  /*25b0*/  ISETP.GT.U32.AND P0, PT, R4.reuse, R42, PT ;  /* 0x0000002a0400720c */ /* 0x040fe20003f04070 */
[----:B------:R-:W-:-:S02]  /*25c0*/  IMAD R49, R4, R49, R46 ;  /* 0x0000003104317224 */ /* 0x000fc400078e022e */
[----:B------:R-:W-:Y:S01]  /*25d0*/  @!P5 IMAD.MOV R41, RZ, RZ, -R41 ;  /* 0x000000ffff29d224 */ /* 0x000fe200078e0a29 */
[C---:B------:R-:W-:Y:S01]  /*25e0*/  ISETP.GT.U32.AND P5, PT, R4.reuse, R47, PT ;  /* 0x0000002f0400720c */ /* 0x040fe20003fa4070 */
[----:B------:R-:W-:Y:S01]  /*25f0*/  @!P1 IMAD.IADD R43, R43, 0x1, -R4 ;  /* 0x000000012b2b9824 */ /* 0x000fe200078e0a04 */
[----:B------:R-:W-:Y:S01]  /*2600*/  ISETP.GT.U32.AND P1, PT, R4, R49, PT ;  /* 0x000000310400720c */ /* 0x000fe20003f24070 */
[----:B------:R-:W-:-:S04]  /*2610*/  IMAD.HI.U32 R24, R5, R51, RZ ;  /* 0x0000003305187227 */ /* 0x000fc800078e00ff */
[----:B------:R-:W-:Y:S02]  /*2620*/  IMAD.MOV R24, RZ, RZ, -R24 ;  /* 0x000000ffff187224 */ /* 0x000fe400078e0a18 */
[--C-:B------:R-:W-:Y:S01]  /*2630*/  @!P0 IMAD.IADD R42, R42, 0x1, -R4.reuse ;  /* 0x000000012a2a8824 */ /* 0x100fe200078e0a04 */
[C---:B------:R-:W-:Y:S01]  /*2640*/  ISETP.GT.U32.AND P0, PT, R4.reuse, R45, PT ;  /* 0x0000002d0400720c */ /* 0x040fe20003f04070 */
[C---:B------:R-:W-:Y:S02]  /*2650*/  IMAD R51, R4.reuse, R24, R51 ;  /* 0x0000001804337224 */ /* 0x040fe400078e0233 */
[--C-:B------:R-:W-:Y:S02]  /*2660*/  @!P5 IMAD.IADD R47, R47, 0x1, -R4.reuse ;  /* 0x000000012f2fd824 */ /* 0x100fe400078e0a04 */
[----:B------:R-:W-:Y:S02]  /*2670*/  @!P1 IMAD.IADD R49, R49, 0x1, -R4 ;  /* 0x0000000131319824 */ /* 0x000fe400078e0a04 */
[----:B------:R-:W-:Y:S01]  /*2680*/  IMAD.HI.U32 R24, R5, R53, RZ ;  /* 0x0000003505187227 */ /* 0x000fe200078e00ff */
[----:B------:R-:W-:-:S03]  /*2690*/  ISETP.GT.U32.AND P1, PT, R4, R47, PT ;  /* 0x0000002f0400720c */ /* 0x000fc60003f24070 */
[----:B------:R-:W-:Y:S02]  /*26a0*/  @!P6 IMAD.IADD R44, R44, 0x1, -R4 ;  /* 0x000000012c2ce824 */ /* 0x000fe400078e0a04 */
[----:B------:R-:W-:Y:S02]  /*26b0*/  IMAD.MOV R24, RZ, RZ, -R24 ;  /* 0x000000ffff187224 */ /* 0x000fe400078e0a18 */
[--C-:B------:R-:W-:Y:S01]  /*26c0*/  @!P0 IMAD.IADD R45, R45, 0x1, -R4.reuse ;  /* 0x000000012d2d8824 */ /* 0x100fe200078e0a04 */
[C---:B------:R-:W-:Y:S01]  /*26d0*/  ISETP.GT.U32.AND P6, PT, R4.reuse, R44, PT ;  /* 0x0000002c0400720c */ /* 0x040fe20003fc4070 */
[C---:B------:R-:W-:Y:S01]  /*26e0*/  IMAD R53, R4.reuse, R24, R53 ;  /* 0x0000001804357224 */ /* 0x040fe200078e0235 */
[----:B------:R-:W-:Y:S01]  /*26f0*/  ISETP.GE.AND P0, PT, R71, RZ, PT ;  /* 0x000000ff4700720c */ /* 0x000fe20003f06270 */
[----:B------:R-:W-:Y:S01]  /*2700*/  @!P2 IMAD.MOV R43, RZ, RZ, -R43 ;  /* 0x000000ffff2ba224 */ /* 0x000fe200078e0a2b */
[C---:B------:R-:W-:Y:S01]  /*2710*/  ISETP.GT.U32.AND P2, PT, R4.reuse, R49, PT ;  /* 0x000000310400720c */ /* 0x040fe20003f44070 */
[----:B------:R-:W-:Y:S01]  /*2720*/  @!P1 IMAD.IADD R47, R47, 0x1, -R4 ;  /* 0x000000012f2f9824 */ /* 0x000fe200078e0a04 */
[C---:B------:R-:W-:Y:S01]  /*2730*/  ISETP.GT.U32.AND P5, PT, R4.reuse, R45, PT ;  /* 0x0000002d0400720c */ /* 0x040fe20003fa4070 */
[----:B------:R-:W-:Y:S01]  /*2740*/  IMAD.HI.U32 R24, R5, R55, RZ ;  /* 0x0000003705187227 */ /* 0x000fe200078e00ff */
[----:B------:R-:W-:-:S03]  /*2750*/  ISETP.GT.U32.AND P1, PT, R4, R53, PT ;  /* 0x000000350400720c */ /* 0x000fc60003f24070 */
[----:B------:R-:W-:-:S04]  /*2760*/  IMAD.HI.U32 R46, R5, R48, RZ ;  /* 0x00000030052e7227 */ /* 0x000fc800078e00ff */
[--C-:B------:R-:W-:Y:S01]  /*2770*/  @!P6 IMAD.IADD R44, R44, 0x1, -R4.reuse ;  /* 0x000000012c2ce824 */ /* 0x100fe200078e0a04 */
[----:B------:R-:W-:Y:S01]  /*2780*/  ISETP.GE.AND P6, PT, R72, RZ, PT ;  /* 0x000000ff4800720c */ /* 0x000fe20003fc6270 */
[--C-:B------:R-:W-:Y:S01]  /*2790*/  @!P2 IMAD.IADD R49, R49, 0x1, -R4.reuse ;  /* 0x000000013131a824 */ /* 0x100fe200078e0a04 */
[----:B------:R-:W-:Y:S01]  /*27a0*/  ISETP.GE.AND P2, PT, R67, RZ, PT ;  /* 0x000000ff4300720c */ /* 0x000fe20003f46270 */
[--C-:B------:R-:W-:Y:S01]  /*27b0*/  @!P5 IMAD.IADD R45, R45, 0x1, -R4.reuse ;  /* 0x000000012d2dd824 */ /* 0x100fe200078e0a04 */
[----:B------:R-:W-:Y:S01]  /*27c0*/  ISETP.GE.AND P5, PT, R69, RZ, PT ;  /* 0x000000ff4500720c */ /* 0x000fe20003fa6270 */
[----:B------:R-:W-:Y:S02]  /*27d0*/  @!P1 IMAD.IADD R53, R53, 0x1, -R4 ;  /* 0x0000000135359824 */ /* 0x000fe400078e0a04 */
[----:B------:R-:W-:Y:S02]  /*27e0*/  IMAD.MOV R24, RZ, RZ, -R24 ;  /* 0x000000ffff187224 */ /* 0x000fe400078e0a18 */
[----:B------:R-:W-:Y:S01]  /*27f0*/  IMAD.MOV R67, RZ, RZ, -R46 ;  /* 0x000000ffff437224 */ /* 0x000fe200078e0a2e */
[C---:B------:R-:W-:Y:S01]  /*2800*/  ISETP.GT.U32.AND P1, PT, R4.reuse, R53, PT ;  /* 0x000000350400720c */ /* 0x040fe20003f24070 */
[----:B------:R-:W-:Y:S01]  /*2810*/  IMAD.MOV.U32 R46, RZ, RZ, R50 ;  /* 0x000000ffff2e7224 */ /* 0x000fe200078e0032 */
[----:B------:R-:W-:Y:S01]  /*2820*/  IABS R50, R59 ;  /* 0x0000003b00327213 */ /* 0x000fe20000000000 */
[----:B------:R-:W-:Y:S01]  /*2830*/  @!P4 IMAD.MOV R44, RZ, RZ, -R44 ;  /* 0x000000ffff2cc224 */ /* 0x000fe200078e0a2c */
[----:B------:R-:W-:Y:S01]  /*2840*/  ISETP.GT.U32.AND P4, PT, R4, R51, PT ;  /* 0x000000330400720c */ /* 0x000fe20003f84070 */
[----:B------:R-:W-:-:S02]  /*2850*/  IMAD.MOV.U32 R52, RZ, RZ, R45 ;  /* 0x000000ffff347224 */ /* 0x000fc400078e002d */
[C---:B------:R-:W-:Y:S02]  /*2860*/  IMAD R55, R4.reuse, R24, R55 ;  /* 0x0000001804377224 */ /* 0x040fe400078e0237 */
[----:B------:R-:W-:Y:S01]  /*2870*/  IMAD R45, R4, R67, R48 ;  /* 0x00000043042d7224 */ /* 0x000fe200078e0230 */
[----:B------:R-:W-:Y:S01]  /*2880*/  IABS R48, R60 ;  /* 0x0000003c00307213 */ /* 0x000fe20000000000 */
[----:B------:R-:W-:Y:S02]  /*2890*/  IMAD.MOV.U32 R54, RZ, RZ, R47 ;  /* 0x000000ffff367224 */ /* 0x000fe400078e002f */
[----:B------:R-:W-:-:S04]  /*28a0*/  IMAD.HI.U32 R24, R5, R46, RZ ;  /* 0x0000002e05187227 */ /* 0x000fc800078e00ff */
[----:B------:R-:W-:Y:S01]  /*28b0*/  @!P6 IMAD.MOV R54, RZ, RZ, -R54 ;  /* 0x000000ffff36e224 */ /* 0x000fe200078e0a36 */
[C---:B------:R-:W-:Y:S01]  /*28c0*/  ISETP.GT.U32.AND P6, PT, R4.reuse, R45, PT ;  /* 0x0000002d0400720c */ /* 0x040fe20003fc4070 */
[----:B------:R-:W-:Y:S02]  /*28d0*/  IMAD.MOV R47, RZ, RZ, -R24 ;  /* 0x000000ffff2f7224 */ /* 0x000fe400078e0a18 */
[----:B------:R-:W-:Y:S02]  /*28e0*/  @!P4 IMAD.IADD R51, R51, 0x1, -R4 ;  /* 0x000000013333c824 */ /* 0x000fe400078e0a04 */
[C---:B------:R-:W-:Y:S01]  /*28f0*/  IMAD R47, R4.reuse, R47, R46 ;  /* 0x0000002f042f7224 */ /* 0x040fe200078e022e */
[----:B------:R-:W-:Y:S01]  /*2900*/  IABS R46, R62 ;  /* 0x0000003e002e7213 */ /* 0x000fe20000000000 */
[----:B------:R-:W-:Y:S01]  /*2910*/  @!P1 IMAD.IADD R53, R53, 0x1, -R4 ;  /* 0x0000000135359824 */ /* 0x000fe200078e0a04 */
[C---:B------:R-:W-:Y:S01]  /*2920*/  ISETP.GT.U32.AND P4, PT, R4.reuse, R51, PT ;  /* 0x000000330400720c */ /* 0x040fe20003f84070 */
[----:B------:R-:W-:Y:S01]  /*2930*/  @!P3 IMAD.MOV R42, RZ, RZ, -R42 ;  /* 0x000000ffff2ab224 */ /* 0x000fe200078e0a2a */
[----:B------:R-:W-:Y:S01]  /*2940*/  ISETP.GT.U32.AND P1, PT, R4, R47, PT ;  /* 0x0000002f0400720c */ /* 0x000fe20003f24070 */
[----:B------:R-:W-:Y:S01]  /*2950*/  IMAD.MOV.U32 R56, RZ, RZ, R49 ;  /* 0x000000ffff387224 */ /* 0x000fe200078e0031 */
[----:B------:R-:W-:Y:S01]  /*2960*/  ISETP.GE.AND P3, PT, R70, RZ, PT ;  /* 0x000000ff4600720c */ /* 0x000fe20003f66270 */
[----:B------:R-:W-:Y:S01]  /*2970*/  @!P6 IMAD.IADD R45, R45, 0x1, -R4 ;  /* 0x000000012d2de824 */ /* 0x000fe200078e0a04 */
[----:B------:R-:W-:Y:S01]  /*2980*/  IABS R49, R58 ;  /* 0x0000003a00317213 */ /* 0x000fe20000000000 */
[----:B------:R-:W-:Y:S01]  /*2990*/  @!P2 IMAD.MOV R53, RZ, RZ, -R53 ;  /* 0x000000ffff35a224 */ /* 0x000fe200078e0a35 */
[----:B------:R-:W-:Y:S01]  /*29a0*/  ISETP.GE.AND P2, PT, R58, RZ, PT ;  /* 0x000000ff3a00720c */ /* 0x000fe20003f46270 */
[----:B------:R-:W-:Y:S01]  /*29b0*/  @!P0 IMAD.MOV R56, RZ, RZ, -R56 ;  /* 0x000000ffff388224 */ /* 0x000fe200078e0a38 */
[----:B------:R-:W-:Y:S01]  /*29c0*/  ISETP.GT.U32.AND P6, PT, R4, R45, PT ;  /* 0x0000002d0400720c */ /* 0x000fe20003fc4070 */
[----:B------:R-:W-:Y:S01]  /*29d0*/  IMAD.HI.U32 R24, R5, R49, RZ ;  /* 0x0000003105187227 */ /* 0x000fe200078e00ff */
[----:B------:R-:W-:-:S02]  /*29e0*/  ISETP.GE.AND P0, PT, R64, RZ, PT ;  /* 0x000000ff4000720c */ /* 0x000fc40003f06270 */
[----:B------:R-:W-:Y:S01]  /*29f0*/  IABS R70, R81 ;  /* 0x0000005100467213 */ /* 0x000fe20000000000 */
[----:B------:R-:W-:Y:S02]  /*2a00*/  @!P1 IMAD.IADD R47, R47, 0x1, -R4 ;  /* 0x000000012f2f9824 */ /* 0x000fe400078e0a04 */
[----:B------:R-:W-:Y:S02]  /*2a10*/  IMAD.MOV R24, RZ, RZ, -R24 ;  /* 0x000000ffff187224 */ /* 0x000fe400078e0a18 */
[----:B------:R-:W-:Y:S01]  /*2a20*/  @!P3 IMAD.MOV R52, RZ, RZ, -R52 ;  /* 0x000000ffff34b224 */ /* 0x000fe200078e0a34 */
[C---:B------:R-:W-:Y:S01]  /*2a30*/  ISETP.GT.U32.AND P3, PT, R4.reuse, R55, PT ;  /* 0x000000370400720c */ /* 0x040fe20003f64070 */
[----:B------:R-:W-:Y:S01]  /*2a40*/  @!P4 IMAD.IADD R51, R51, 0x1, -R4 ;  /* 0x000000013333c824 */ /* 0x000fe200078e0a04 */
[C---:B------:R-:W-:Y:S01]  /*2a50*/  ISETP.GT.U32.AND P1, PT, R4.reuse, R47, PT ;  /* 0x0000002f0400720c */ /* 0x040fe20003f24070 */
[----:B------:R-:W-:Y:S01]  /*2a60*/  IMAD R49, R4, R24, R49 ;  /* 0x0000001804317224 */ /* 0x000fe200078e0231 */
[----:B------:R-:W-:Y:S01]  /*2a70*/  ISETP.GE.AND P4, PT, R66, RZ, PT ;  /* 0x000000ff4200720c */ /* 0x000fe20003f86270 */
[----:B------:R-:W-:Y:S01]  /*2a80*/  IMAD.HI.U32 R24, R5, R46, RZ ;  /* 0x0000002e05187227 */ /* 0x000fe200078e00ff */
[----:B------:R-:W-:-:S03]  /*2a90*/  IABS R66, R65 ;  /* 0x0000004100427213 */ /* 0x000fc60000000000 */
[----:B------:R-:W-:Y:S01]  /*2aa0*/  @!P5 IMAD.MOV R51, RZ, RZ, -R51 ;  /* 0x000000ffff33d224 */ /* 0x000fe200078e0a33 */
[----:B------:R-:W-:Y:S01]  /*2ab0*/  ISETP.GE.AND P5, PT, R63, RZ, PT ;  /* 0x000000ff3f00720c */ /* 0x000fe20003fa6270 */
[----:B------:R-:W-:Y:S01]  /*2ac0*/  @!P6 IMAD.IADD R45, R45, 0x1, -R4 ;  /* 0x000000012d2de824 */ /* 0x000fe200078e0a04 */
[C---:B------:R-:W-:Y:S01]  /*2ad0*/  ISETP.GT.U32.AND P6, PT, R4.reuse, R49, PT ;  /* 0x000000310400720c */ /* 0x040fe20003fc4070 */
[----:B------:R-:W-:Y:S02]  /*2ae0*/  IMAD.MOV R63, RZ, RZ, -R24 ;  /* 0x000000ffff3f7224 */ /* 0x000fe400078e0a18 */
[----:B------:R-:W-:Y:S02]  /*2af0*/  IMAD.MOV.U32 R58, RZ, RZ, R45 ;  /* 0x000000ffff3a7224 */ /* 0x000fe400078e002d */
[----:B------:R-:W-:Y:S02]  /*2b00*/  IMAD R45, R4, R63, R46 ;  /* 0x0000003f042d7224 */ /* 0x000fe400078e022e */
[----:B------:R-:W-:-:S02]  /*2b10*/  @!P3 IMAD.IADD R55, R55, 0x1, -R4 ;  /* 0x000000013737b824 */ /* 0x000fc400078e0a04 */
[----:B------:R-:W-:Y:S01]  /*2b20*/  @!P1 IMAD.IADD R47, R47, 0x1, -R4 ;  /* 0x000000012f2f9824 */ /* 0x000fe200078e0a04 */
[C---:B------:R-:W-:Y:S01]  /*2b30*/  ISETP.GT.U32.AND P1, PT, R4.reuse, R45, PT ;  /* 0x0000002d0400720c */ /* 0x040fe20003f24070 */
[----:B------:R-:W-:Y:S01]  /*2b40*/  IMAD.HI.U32 R24, R5, R48, RZ ;  /* 0x0000003005187227 */ /* 0x000fe200078e00ff */
[----:B------:R-:W-:-:S03]  /*2b50*/  ISETP.GT.U32.AND P3, PT, R4, R55, PT ;  /* 0x000000370400720c */ /* 0x000fc60003f64070 */
[----:B------:R-:W-:Y:S02]  /*2b60*/  @!P6 IMAD.IADD R49, R49, 0x1, -R4 ;  /* 0x000000013131e824 */ /* 0x000fe400078e0a04 */
[----:B------:R-:W-:Y:S01]  /*2b70*/  IMAD.MOV R63, RZ, RZ, -R24 ;  /* 0x000000ffff3f7224 */ /* 0x000fe200078e0a18 */
[----:B------:R-:W-:Y:S01]  /*2b80*/  IABS R24, R3 ;  /* 0x0000000300187213 */ /* 0x000fe20000000000 */
[----:B------:R-:W-:Y:S01]  /*2b90*/  @!P4 IMAD.MOV R58, RZ, RZ, -R58 ;  /* 0x000000ffff3ac224 */ /* 0x000fe200078e0a3a */
[----:B------:R-:W-:Y:S01]  /*2ba0*/  ISETP.GT.U32.AND P6, PT, R4, R49, PT ;  /* 0x000000310400720c */ /* 0x000fe20003fc4070 */
[----:B------:R-:W-:Y:S01]  /*2bb0*/  IMAD.HI.U32 R46, R5, R50, RZ ;  /* 0x00000032052e7227 */ /* 0x000fe200078e00ff */
[----:B------:R-:W-:-:S03]  /*2bc0*/  ISETP.GE.AND P4, PT, R3, RZ, PT ;  /* 0x000000ff0300720c */ /* 0x000fc60003f86270 */
[--C-:B------:R-:W-:Y:S02]  /*2bd0*/  @!P1 IMAD.IADD R45, R45, 0x1, -R4.reuse ;  /* 0x000000012d2d9824 */ /* 0x100fe400078e0a04 */
[----:B------:R-:W-:Y:S01]  /*2be0*/  @!P3 IMAD.IADD R55, R55, 0x1, -R4 ;  /* 0x000000013737b824 */ /* 0x000fe200078e0a04 */
[----:B------:R-:W-:Y:S01]  /*2bf0*/  ISETP.GE.AND P3, PT, R62, RZ, PT ;  /* 0x000000ff3e00720c */ /* 0x000fe20003f66270 */
[C---:B------:R-:W-:Y:S01]  /*2c00*/  IMAD R3, R4.reuse, R63, R48 ;  /* 0x0000003f04037224 */ /* 0x040fe200078e0230 */
[----:B------:R-:W-:Y:S01]  /*2c10*/  ISETP.GT.U32.AND P1, PT, R4, R45, PT ;  /* 0x0000002d0400720c */ /* 0x000fe20003f24070 */
[----:B------:R-:W-:Y:S01]  /*2c20*/  @!P0 IMAD.MOV R55, RZ, RZ, -R55 ;  /* 0x000000ffff378224 */ /* 0x000fe200078e0a37 */
[----:B------:R-:W-:Y:S01]  /*2c30*/  ISETP.GE.AND P0, PT, R60, RZ, PT ;  /* 0x000000ff3c00720c */ /* 0x000fe20003f06270 */
[----:B------:R-:W-:Y:S01]  /*2c40*/  IMAD.MOV.U32 R48, RZ, RZ, R24 ;  /* 0x000000ffff307224 */ /* 0x000fe200078e0018 */
[----:B------:R-:W-:Y:S01]  /*2c50*/  IABS R63, R61 ;  /* 0x0000003d003f7213 */ /* 0x000fe20000000000 */
[----:B------:R-:W-:-:S02]  /*2c60*/  IMAD.MOV.U32 R60, RZ, RZ, R47 ;  /* 0x000000ffff3c7224 */ /* 0x000fc400078e002f */
[----:B------:R-:W-:-:S04]  /*2c70*/  IMAD.HI.U32 R24, R5, R48, RZ ;  /* 0x0000003005187227 */ /* 0x000fc800078e00ff */
[----:B------:R-:W-:Y:S01]  /*2c80*/  @!P5 IMAD.MOV R60, RZ, RZ, -R60 ;  /* 0x000000ffff3cd224 */ /* 0x000fe200078e0a3c */
[C---:B------:R-:W-:Y:S01]  /*2c90*/  ISETP.GT.U32.AND P5, PT, R4.reuse, R3, PT ;  /* 0x000000030400720c */ /* 0x040fe20003fa4070 */
[----:B------:R-:W-:Y:S02]  /*2ca0*/  IMAD.MOV R47, RZ, RZ, -R24 ;  /* 0x000000ffff2f7224 */ /* 0x000fe400078e0a18 */
[----:B------:R-:W-:Y:S01]  /*2cb0*/  @!P6 IMAD.IADD R49, R49, 0x1, -R4 ;  /* 0x000000013131e824 */ /* 0x000fe200078e0a04 */
[----:B------:R-:W-:Y:S01]  /*2cc0*/  ISETP.GE.AND P6, PT, R59, RZ, PT ;  /* 0x000000ff3b00720c */ /* 0x000fe20003fc6270 */
[----:B------:R-:W-:Y:S02]  /*2cd0*/  IMAD.MOV R59, RZ, RZ, -R46 ;  /* 0x000000ffff3b7224 */ /* 0x000fe400078e0a2e */
[----:B------:R-:W-:Y:S02]  /*2ce0*/  IMAD R47, R4, R47, R48 ;  /* 0x0000002f042f7224 */ /* 0x000fe400078e0230 */
[----:B------:R-:W-:-:S02]  /*2cf0*/  @!P1 IMAD.IADD R45, R45, 0x1, -R4 ;  /* 0x000000012d2d9824 */ /* 0x000fc400078e0a04 */
[C---:B------:R-:W-:Y:S01]  /*2d00*/  IMAD R59, R4.reuse, R59, R50 ;  /* 0x0000003b043b7224 */ /* 0x040fe200078e0232 */
[C---:B------:R-:W-:Y:S01]  /*2d10*/  ISETP.GT.U32.AND P1, PT, R4.reuse, R47, PT ;  /* 0x0000002f0400720c */ /* 0x040fe20003f24070 */
[----:B------:R-:W-:Y:S01]  /*2d20*/  IMAD.MOV.U32 R64, RZ, RZ, R45 ;  /* 0x000000ffff407224 */ /* 0x000fe200078e002d */
[----:B------:R-:W-:Y:S01]  /*2d30*/  IABS R50, R82 ;  /* 0x0000005200327213 */ /* 0x000fe20000000000 */
[----:B------:R-:W-:Y:S02]  /*2d40*/  @!P5 IMAD.IADD R3, R3, 0x1, -R4 ;  /* 0x000000010303d824 */ /* 0x000fe400078e0a04 */
[----:B------:R-:W-:Y:S01]  /*2d50*/  @!P3 IMAD.MOV R64, RZ, RZ, -R64 ;  /* 0x000000ffff40b224 */ /* 0x000fe200078e0a40 */
[C---:B------:R-:W-:Y:S01]  /*2d60*/  ISETP.GT.U32.AND P3, PT, R4.reuse, R59, PT ;  /* 0x0000003b0400720c */ /* 0x040fe20003f64070 */
[----:B------:R-:W-:Y:S01]  /*2d70*/  IMAD.HI.U32 R24, R5, R63, RZ ;  /* 0x0000003f05187227 */ /* 0x000fe200078e00ff */
[----:B------:R-:W-:-:S03]  /*2d80*/  ISETP.GT.U32.AND P5, PT, R4, R3, PT ;  /* 0x000000030400720c */ /* 0x000fc60003fa4070 */
[----:B------:R-:W-:Y:S02]  /*2d90*/  IMAD.MOV.U32 R62, RZ, RZ, R49 ;  /* 0x000000ffff3e7224 */ /* 0x000fe400078e0031 */
[----:B------:R-:W-:Y:S02]  /*2da0*/  IMAD.MOV R24, RZ, RZ, -R24 ;  /* 0x000000ffff187224 */ /* 0x000fe400078e0a18 */
[----:B------:R-:W-:Y:S02]  /*2db0*/  @!P1 IMAD.IADD R47, R47, 0x1, -R4 ;  /* 0x000000012f2f9824 */ /* 0x000fe400078e0a04 */
[----:B------:R-:W-:Y:S01]  /*2dc0*/  @!P2 IMAD.MOV R62, RZ, RZ, -R62 ;  /* 0x000000ffff3ea224 */ /* 0x000fe200078e0a3e */
[----:B------:R-:W-:Y:S01]  /*2dd0*/  ISETP.GE.AND P2, PT, R61, RZ, PT ;  /* 0x000000ff3d00720c */ /* 0x000fe20003f46270 */
[C---:B------:R-:W-:Y:S01]  /*2de0*/  IMAD R45, R4.reuse, R24, R63 ;  /* 0x00000018042d7224 */ /* 0x040fe200078e023f */
[----:B------:R-:W-:Y:S01]  /*2df0*/  IABS R61, R68 ;  /* 0x00000044003d7213 */ /* 0x000fe20000000000 */
[----:B------:R-:W-:Y:S01]  /*2e00*/  @!P3 IMAD.IADD R59, R59, 0x1, -R4 ;  /* 0x000000013b3bb824 */ /* 0x000fe200078e0a04 */
[----:B------:R-:W-:Y:S01]  /*2e10*/  ISETP.GT.U32.AND P1, PT, R4, R47, PT ;  /* 0x0000002f0400720c */ /* 0x000fe20003f24070 */
[----:B------:R-:W-:Y:S01]  /*2e20*/  IMAD.HI.U32 R46, R5, R66, RZ ;  /* 0x00000042052e7227 */ /* 0x000fe200078e00ff */
[----:B------:R-:W-:-:S02]  /*2e30*/  IABS R63, R84 ;  /* 0x00000054003f7213 */ /* 0x000fc40000000000 */
[C---:B------:R-:W-:Y:S01]  /*2e40*/  ISETP.GT.U32.AND P3, PT, R4.reuse, R59, PT ;  /* 0x0000003b0400720c */ /* 0x040fe20003f64070 */
[----:B------:R-:W-:Y:S01]  /*2e50*/  @!P5 IMAD.IADD R3, R3, 0x1, -R4 ;  /* 0x000000010303d824 */ /* 0x000fe200078e0a04 */
[----:B------:R-:W-:Y:S01]  /*2e60*/  ISETP.GT.U32.AND P5, PT, R4, R45, PT ;  /* 0x0000002d0400720c */ /* 0x000fe20003fa4070 */
[----:B------:R-:W-:Y:S02]  /*2e70*/  IMAD.MOV R49, RZ, RZ, -R46 ;  /* 0x000000ffff317224 */ /* 0x000fe400078e0a2e */
[----:B------:R-:W-:-:S04]  /*2e80*/  IMAD.HI.U32 R24, R5, R61, RZ ;  /* 0x0000003d05187227 */ /* 0x000fc800078e00ff */
[C---:B------:R-:W-:Y:S01]  /*2e90*/  IMAD R49, R4.reuse, R49, R66 ;  /* 0x0000003104317224 */ /* 0x040fe200078e0242 */
[----:B------:R-:W-:Y:S01]  /*2ea0*/  IABS R66, R83 ;  /* 0x0000005300427213 */ /* 0x000fe20000000000 */
[----:B------:R-:W-:Y:S02]  /*2eb0*/  IMAD.MOV R24, RZ, RZ, -R24 ;  /* 0x000000ffff187224 */ /* 0x000fe400078e0a18 */
[--C-:B------:R-:W-:Y:S01]  /*2ec0*/  @!P1 IMAD.IADD R47, R47, 0x1, -R4.reuse ;  /* 0x000000012f2f9824 */ /* 0x100fe200078e0a04 */
[C---:B------:R-:W-:Y:S01]  /*2ed0*/  ISETP.GT.U32.AND P1, PT, R4.reuse, R49, PT ;  /* 0x000000310400720c */ /* 0x040fe20003f24070 */
[C---:B------:R-:W-:Y:S02]  /*2ee0*/  IMAD R61, R4.reuse, R24, R61 ;  /* 0x00000018043d7224 */ /* 0x040fe400078e023d */
[--C-:B------:R-:W-:Y:S02]  /*2ef0*/  @!P5 IMAD.IADD R45, R45, 0x1, -R4.reuse ;  /* 0x000000012d2dd824 */ /* 0x100fe400078e0a04 */
[----:B------:R-:W-:Y:S01]  /*2f00*/  @!P3 IMAD.IADD R59, R59, 0x1, -R4 ;  /* 0x000000013b3bb824 */ /* 0x000fe200078e0a04 */
[C---:B------:R-:W-:Y:S01]  /*2f10*/  ISETP.GT.U32.AND P3, PT, R4.reuse, R61, PT ;  /* 0x0000003d0400720c */ /* 0x040fe20003f64070 */
[----:B------:R-:W-:Y:S01]  /*2f20*/  IMAD.HI.U32 R46, R5, R63, RZ ;  /* 0x0000003f052e7227 */ /* 0x000fe200078e00ff */
[----:B------:R-:W-:-:S03]  /*2f30*/  ISETP.GT.U32.AND P5, PT, R4, R45, PT ;  /* 0x0000002d0400720c */ /* 0x000fc60003fa4070 */
[----:B------:R-:W-:Y:S02]  /*2f40*/  IMAD.MOV R46, RZ, RZ, -R46 ;  /* 0x000000ffff2e7224 */ /* 0x000fe400078e0a2e */
[----:B------:R-:W-:Y:S01]  /*2f50*/  @!P1 IMAD.IADD R49, R49, 0x1, -R4 ;  /* 0x0000000131319824 */ /* 0x000fe200078e0a04 */
[----:B------:R-:W-:Y:S01]  /*2f60*/  ISETP.GE.AND P1, PT, R65, RZ, PT ;  /* 0x000000ff4100720c */ /* 0x000fe20003f26270 */
[----:B------:R-:W-:Y:S02]  /*2f70*/  IMAD R63, R4, R46, R63 ;  /* 0x0000002e043f7224 */ /* 0x000fe400078e023f */
[----:B------:R-:W-:-:S04]  /*2f80*/  IMAD.HI.U32 R24, R5, R50, RZ ;  /* 0x0000003205187227 */ /* 0x000fc800078e00ff */
[----:B------:R-:W-:Y:S01]  /*2f90*/  @!P3 IMAD.IADD R61, R61, 0x1, -R4 ;  /* 0x000000013d3db824 */ /* 0x000fe200078e0a04 */
[----:B------:R-:W-:Y:S01]  /*2fa0*/  ISETP.GT.U32.AND P3, PT, R4, R49, PT ;  /* 0x000000310400720c */ /* 0x000fe20003f64070 */
[----:B------:R-:W-:-:S04]  /*2fb0*/  IMAD.HI.U32 R46, R5, R66, RZ ;  /* 0x00000042052e7227 */ /* 0x000fc800078e00ff */
[----:B------:R-:W-:-:S04]  /*2fc0*/  IMAD.HI.U32 R48, R5, R70, RZ ;  /* 0x0000004605307227 */ /* 0x000fc800078e00ff */
[----:B------:R-:W-:Y:S01]  /*2fd0*/  @!P5 IMAD.IADD R45, R45, 0x1, -R4 ;  /* 0x000000012d2dd824 */ /* 0x000fe200078e0a04 */
[C---:B------:R-:W-:Y:S01]  /*2fe0*/  ISETP.GT.U32.AND P5, PT, R4.reuse, R63, PT ;  /* 0x0000003f0400720c */ /* 0x040fe20003fa4070 */
[----:B------:R-:W-:Y:S01]  /*2ff0*/  IMAD.MOV R67, RZ, RZ, -R24 ;  /* 0x000000ffff437224 */ /* 0x000fe200078e0a18 */
[----:B------:R-:W-:Y:S01]  /*3000*/  IABS R24, R80 ;  /* 0x0000005000187213 */ /* 0x000fe20000000000 */
[----:B------:R-:W-:Y:S01]  /*3010*/  IMAD.MOV R69, RZ, RZ, -R46 ;  /* 0x000000ffff457224 */ /* 0x000fe200078e0a2e */
[----:B------:R-:W-:Y:S01]  /*3020*/  IABS R46, R74 ;  /* 0x0000004a002e7213 */ /* 0x000fe20000000000 */
[----:B------:R-:W-:Y:S01]  /*3030*/  IMAD.MOV R71, RZ, RZ, -R48 ;  /* 0x000000ffff477224 */ /* 0x000fe200078e0a30 */
[----:B------:R-:W-:Y:S01]  /*3040*/  IABS R48, R0 ;  /* 0x0000000000307213 */ /* 0x000fe20000000000 */
[C---:B------:R-:W-:Y:S02]  /*3050*/  IMAD R65, R4.reuse, R67, R50 ;  /* 0x0000004304417224 */ /* 0x040fe400078e0232 */
[----:B------:R-:W-:-:S02]  /*3060*/  IMAD R67, R4, R69, R66 ;  /* 0x0000004504437224 */ /* 0x000fc400078e0242 */
[C---:B------:R-:W-:Y:S02]  /*3070*/  IMAD R69, R4.reuse, R71, R70 ;  /* 0x0000004704457224 */ /* 0x040fe400078e0246 */
[----:B------:R-:W-:Y:S02]  /*3080*/  IMAD.MOV.U32 R71, RZ, RZ, R24 ;  /* 0x000000ffff477224 */ /* 0x000fe400078e0018 */
[----:B------:R-:W-:Y:S01]  /*3090*/  @!P3 IMAD.IADD R49, R49, 0x1, -R4 ;  /* 0x000000013131b824 */ /* 0x000fe200078e0a04 */
[----:B------:R-:W-:Y:S01]  /*30a0*/  ISETP.GT.U32.AND P3, PT, R4, R65, PT ;  /* 0x000000410400720c */ /* 0x000fe20003f64070 */
[----:B------:R-:W-:Y:S02]  /*30b0*/  IMAD.MOV.U32 R66, RZ, RZ, R3 ;  /* 0x000000ffff427224 */ /* 0x000fe400078e0003 */
[----:B------:R-:W-:-:S04]  /*30c0*/  IMAD.HI.U32 R3, R5, R71, RZ ;  /* 0x0000004705037227 */ /* 0x000fc800078e00ff */
        /* <DEDUP_REMOVED lines=8> */
[----:B------:R-:W-:Y:S01]  /*3150*/  @!P3 IMAD.IADD R65, R65, 0x1, -R4 ;  /* 0x000000014141b824 */ /* 0x000fe200078e0a04 */
[C---:B------:R-:W-:Y:S01]  /*3160*/  ISETP.GT.U32.AND P3, PT, R4.reuse, R71, PT ;  /* 0x000000470400720c */ /* 0x040fe20003f64070 */
[----:B------:R-:W-:Y:S02]  /*3170*/  IMAD R73, R4, R3, R73 ;  /* 0x0000000304497224 */ /* 0x000fe400078e0249 */
[----:B------:R-:W-:-:S04]  /*3180*/  IMAD.HI.U32 R3, R5, R75, RZ ;  /* 0x0000004b05037227 */ /* 0x000fc800078e00ff */
[--C-:B------:R-:W-:Y:S01]  /*3190*/  @!P5 IMAD.IADD R61, R61, 0x1, -R4.reuse ;  /* 0x000000013d3dd824 */ /* 0x100fe200078e0a04 */
[C---:B------:R-:W-:Y:S01]  /*31a0*/  ISETP.GT.U32.AND P5, PT, R4.reuse, R67, PT ;  /* 0x000000430400720c */ /* 0x040fe20003fa4070 */
[----:B------:R-:W-:Y:S02]  /*31b0*/  IMAD.MOV R3, RZ, RZ, -R3 ;  /* 0x000000ffff037224 */ /* 0x000fe400078e0a03 */
[--C-:B------:R-:W-:Y:S01]  /*31c0*/  @!P0 IMAD.IADD R63, R63, 0x1, -R4.reuse ;  /* 0x000000013f3f8824 */ /* 0x100fe200078e0a04 */
[C---:B------:R-:W-:Y:S01]  /*31d0*/  ISETP.GT.U32.AND P0, PT, R4.reuse, R69, PT ;  /* 0x000000450400720c */ /* 0x040fe20003f04070 */
[C---:B------:R-:W-:Y:S02]  /*31e0*/  IMAD R75, R4.reuse, R3, R75 ;  /* 0x00000003044b7224 */ /* 0x040fe400078e024b */
[----:B------:R-:W-:Y:S02]  /*31f0*/  @!P3 IMAD.IADD R71, R71, 0x1, -R4 ;  /* 0x000000014747b824 */ /* 0x000fe400078e0a04 */
[----:B------:R-:W-:Y:S01]  /*3200*/  IMAD.MOV.U32 R72, RZ, RZ, R49 ;  /* 0x000000ffff487224 */ /* 0x000fe200078e0031 */
[----:B------:R-:W-:Y:S01]  /*3210*/  ISETP.GT.U32.AND P3, PT, R4, R75, PT ;  /* 0x0000004b0400720c */ /* 0x000fe20003f64070 */
[----:B------:R-:W-:-:S02]  /*3220*/  @!P6 IMAD.MOV R59, RZ, RZ, -R59 ;  /* 0x000000ffff3be224 */ /* 0x000fc400078e0a3b */
[----:B------:R-:W-:Y:S01]  /*3230*/  @!P5 IMAD.IADD R67, R67, 0x1, -R4 ;  /* 0x000000014343d824 */ /* 0x000fe200078e0a04 */
[----:B------:R-:W-:Y:S01]  /*3240*/  ISETP.GT.U32.AND P5, PT, R4, R73, PT ;  /* 0x000000490400720c */ /* 0x000fe20003fa4070 */
[----:B------:R-:W-:Y:S02]  /*3250*/  @!P1 IMAD.MOV R72, RZ, RZ, -R72 ;  /* 0x000000ffff489224 */ /* 0x000fe400078e0a48 */
[----:B------:R-:W-:Y:S01]  /*3260*/  @!P0 IMAD.IADD R69, R69, 0x1, -R4 ;  /* 0x0000000145458824 */ /* 0x000fe200078e0a04 */
[----:B------:R-:W-:Y:S01]  /*3270*/  ISETP.GE.AND P0, PT, R68, RZ, PT ;  /* 0x000000ff4400720c */ /* 0x000fe20003f06270 */
[----:B------:R-:W-:Y:S01]  /*3280*/  IMAD.MOV.U32 R68, RZ, RZ, R47 ;  /* 0x000000ffff447224 */ /* 0x000fe200078e002f */
[----:B------:R-:W-:Y:S01]  /*3290*/  ISETP.GT.U32.AND P6, PT, R4, R67, PT ;  /* 0x000000430400720c */ /* 0x000fe20003fc4070 */
[----:B------:R-:W-:-:S04]  /*32a0*/  IMAD.HI.U32 R24, R5, R77, RZ ;  /* 0x0000004d05187227 */ /* 0x000fc800078e00ff */
[--C-:B------:R-:W-:Y:S02]  /*32b0*/  @!P3 IMAD.IADD R75, R75, 0x1, -R4.reuse ;  /* 0x000000014b4bb824 */ /* 0x100fe400078e0a04 */
[----:B------:R-:W-:Y:S01]  /*32c0*/  @!P5 IMAD.IADD R73, R73, 0x1, -R4 ;  /* 0x000000014949d824 */ /* 0x000fe200078e0a04 */
[C---:B------:R-:W-:Y:S01]  /*32d0*/  ISETP.GT.U32.AND P5, PT, R4.reuse, R69, PT ;  /* 0x000000450400720c */ /* 0x040fe20003fa4070 */
[----:B------:R-:W-:Y:S01]  /*32e0*/  @!P4 IMAD.MOV R68, RZ, RZ, -R68 ;  /* 0x000000ffff44c224 */ /* 0x000fe200078e0a44 */
[C---:B------:R-:W-:Y:S01]  /*32f0*/  ISETP.GT.U32.AND P4, PT, R4.reuse, R65, PT ;  /* 0x000000410400720c */ /* 0x040fe20003f84070 */
[C---:B------:R-:W-:Y:S01]  /*3300*/  IMAD.HI.U32 R3, R5.reuse, R46, RZ ;  /* 0x0000002e05037227 */ /* 0x040fe200078e00ff */
[C---:B------:R-:W-:Y:S02]  /*3310*/  ISETP.GT.U32.AND P1, PT, R4.reuse, R75, PT ;  /* 0x0000004b0400720c */ /* 0x040fe40003f24070 */
[----:B------:R-:W-:Y:S01]  /*3320*/  ISETP.GT.U32.AND P3, PT, R4, R73, PT ;  /* 0x000000490400720c */ /* 0x000fe20003f64070 */
[----:B------:R-:W-:-:S04]  /*3330*/  IMAD.HI.U32 R5, R5, R48, RZ ;  /* 0x0000003005057227 */ /* 0x000fc800078e00ff */
[----:B------:R-:W-:Y:S02]  /*3340*/  IMAD.MOV R24, RZ, RZ, -R24 ;  /* 0x000000ffff187224 */ /* 0x000fe400078e0a18 */
[----:B------:R-:W-:Y:S02]  /*3350*/  IMAD.MOV R3, RZ, RZ, -R3 ;  /* 0x000000ffff037224 */ /* 0x000fe400078e0a03 */
[----:B------:R-:W-:Y:S02]  /*3360*/  IMAD.MOV R5, RZ, RZ, -R5 ;  /* 0x000000ffff057224 */ /* 0x000fe400078e0a05 */
[----:B------:R-:W-:Y:S02]  /*3370*/  IMAD.MOV.U32 R70, RZ, RZ, R45 ;  /* 0x000000ffff467224 */ /* 0x000fe400078e002d */
[----:B------:R-:W-:Y:S01]  /*3380*/  IMAD R77, R4, R24, R77 ;  /* 0x00000018044d7224 */ /* 0x000fe200078e024d */
[----:B------:R-:W-:Y:S01]  /*3390*/  LOP3.LUT R24, R2, 0x40, RZ, 0xc0, !PT ;  /* 0x0000004002187812 */ /* 0x000fe200078ec0ff */
[----:B------:R-:W-:-:S02]  /*33a0*/  IMAD R45, R4, R3, R46 ;  /* 0x00000003042d7224 */ /* 0x000fc400078e022e */
[C---:B------:R-:W-:Y:S01]  /*33b0*/  IMAD R47, R4.reuse, R5, R48 ;  /* 0x00000005042f7224 */ /* 0x040fe200078e0230 */
[----:B------:R-:W-:Y:S01]  /*33c0*/  SHF.R.S32.HI R5, RZ, 0x1f, R112 ;  /* 0x0000001fff057819 */ /* 0x000fe20000011470 */
[--C-:B------:R-:W-:Y:S01]  /*33d0*/  @!P4 IMAD.IADD R65, R65, 0x1, -R4.reuse ;  /* 0x000000014141c824 */ /* 0x100fe200078e0a04 */
[C---:B------:R-:W-:Y:S01]  /*33e0*/  ISETP.GT.U32.AND P4, PT, R4.reuse, R77, PT ;  /* 0x0000004d0400720c */ /* 0x040fe20003f84070 */
[--C-:B------:R-:W-:Y:S01]  /*33f0*/  @!P6 IMAD.IADD R67, R67, 0x1, -R4.reuse ;  /* 0x000000014343e824 */ /* 0x100fe200078e0a04 */
[C---:B------:R-:W-:Y:S01]  /*3400*/  ISETP.GT.U32.AND P6, PT, R4.reuse, R45, PT ;  /* 0x0000002d0400720c */ /* 0x040fe20003fc4070 */
[----:B------:R-:W-:Y:S01]  /*3410*/  @!P1 IMAD.IADD R75, R75, 0x1, -R4 ;  /* 0x000000014b4b9824 */ /* 0x000fe200078e0a04 */
[C---:B------:R-:W-:Y:S01]  /*3420*/  ISETP.GT.U32.AND P1, PT, R4.reuse, R47, PT ;  /* 0x0000002f0400720c */ /* 0x040fe20003f24070 */
[----:B------:R-:W-:Y:S01]  /*3430*/  @!P2 IMAD.MOV R70, RZ, RZ, -R70 ;  /* 0x000000ffff46a224 */ /* 0x000fe200078e0a46 */
[----:B------:R-:W-:Y:S01]  /*3440*/  ISETP.GT.U32.AND P2, PT, R4, R71, PT ;  /* 0x000000470400720c */ /* 0x000fe20003f44070 */
[--C-:B------:R-:W-:Y:S01]  /*3450*/  @!P3 IMAD.IADD R73, R73, 0x1, -R4.reuse ;  /* 0x000000014949b824 */ /* 0x100fe200078e0a04 */
[----:B------:R-:W-:Y:S01]  /*3460*/  ISETP.GE.AND P3, PT, R83, RZ, PT ;  /* 0x000000ff5300720c */ /* 0x000fe20003f66270 */
[--C-:B------:R-:W-:Y:S01]  /*3470*/  @!P5 IMAD.IADD R69, R69, 0x1, -R4.reuse ;  /* 0x000000014545d824 */ /* 0x100fe200078e0a04 */
[----:B------:R-:W-:Y:S01]  /*3480*/  ISETP.GE.AND P5, PT, R84, RZ, PT ;  /* 0x000000ff5400720c */ /* 0x000fe20003fa6270 */
[----:B------:R-:W-:Y:S01]  /*3490*/  @!P0 IMAD.MOV R61, RZ, RZ, -R61 ;  /* 0x000000ffff3d8224 */ /* 0x000fe200078e0a3d */
[----:B------:R-:W-:Y:S01]  /*34a0*/  LEA.HI R112, R5, R112, RZ, 0x7 ;  /* 0x0000007005707211 */ /* 0x000fe200078f38ff */
[--C-:B------:R-:W-:Y:S01]  /*34b0*/  @!P4 IMAD.IADD R77, R77, 0x1, -R4.reuse ;  /* 0x000000014d4dc824 */ /* 0x100fe200078e0a04 */
[----:B------:R-:W-:Y:S01]  /*34c0*/  ISETP.GE.AND P4, PT, R81, RZ, PT ;  /* 0x000000ff5100720c */ /* 0x000fe20003f86270 */
[--C-:B------:R-:W-:Y:S01]  /*34d0*/  @!P6 IMAD.IADD R45, R45, 0x1, -R4.reuse ;  /* 0x000000012d2de824 */ /* 0x100fe200078e0a04 */
[----:B------:R-:W-:Y:S01]  /*34e0*/  LOP3.LUT R5, RZ, R57, RZ, 0x33, !PT ;  /* 0x00000039ff057212 */ /* 0x000fe200078e33ff */
[--C-:B------:R-:W-:Y:S01]  /*34f0*/  @!P1 IMAD.IADD R47, R47, 0x1, -R4.reuse ;  /* 0x000000012f2f9824 */ /* 0x100fe200078e0a04 */
[----:B------:R-:W-:Y:S01]  /*3500*/  ISETP.GT.U32.AND P0, PT, R4, R77, PT ;  /* 0x0000004d0400720c */ /* 0x000fe20003f04070 */
[--C-:B------:R-:W-:Y:S01]  /*3510*/  @!P2 IMAD.IADD R71, R71, 0x1, -R4.reuse ;  /* 0x000000014747a824 */ /* 0x100fe200078e0a04 */
[----:B------:R-:W-:Y:S01]  /*3520*/  ISETP.GE.AND P2, PT, R82, RZ, PT ;  /* 0x000000ff5200720c */ /* 0x000fe20003f46270 */
[----:B------:R-:W-:Y:S01]  /*3530*/  @!P3 IMAD.MOV R67, RZ, RZ, -R67 ;  /* 0x000000ffff43b224 */ /* 0x000fe200078e0a43 */
[C---:B------:R-:W-:Y:S01]  /*3540*/  ISETP.GT.U32.AND P6, PT, R4.reuse, R45, PT ;  /* 0x0000002d0400720c */ /* 0x040fe20003fc4070 */
[----:B------:R-:W-:Y:S01]  /*3550*/  @!P5 IMAD.MOV R63, RZ, RZ, -R63 ;  /* 0x000000ffff3fd224 */ /* 0x000fe200078e0a3f */
[----:B------:R-:W-:Y:S01]  /*3560*/  ISETP.GT.U32.AND P3, PT, R4, R47, PT ;  /* 0x0000002f0400720c */ /* 0x000fe20003f64070 */
[----:B------:R-:W-:Y:S01]  /*3570*/  IMAD.SHL.U32 R3, R2, 0x2, RZ ;  /* 0x0000000202037824 */ /* 0x000fe200078e00ff */
[----:B------:R-:W-:Y:S01]  /*3580*/  ISETP.GE.AND P5, PT, R80, RZ, PT ;  /* 0x000000ff5000720c */ /* 0x000fe20003fa6270 */
[----:B------:R-:W-:Y:S01]  /*3590*/  @!P4 IMAD.MOV R69, RZ, RZ, -R69 ;  /* 0x000000ffff45c224 */ /* 0x000fe200078e0a45 */
[----:B------:R-:W-:Y:S01]  /*35a0*/  ISETP.GE.AND P1, PT, R78, RZ, PT ;  /* 0x000000ff4e00720c */ /* 0x000fe20003f26270 */
[----:B------:R-:W-:Y:S01]  /*35b0*/  IMAD R111, R111, UR5, RZ ;  /* 0x000000056f6f7c24 */ /* 0x000fe2000f8e02ff */
[----:B------:R-:W-:Y:S01]  /*35c0*/  ISETP.NE.AND P4, PT, R57, RZ, PT ;  /* 0x000000ff3900720c */ /* 0x000fe20003f85270 */
[--C-:B------:R-:W-:Y:S01]  /*35d0*/  @!P0 IMAD.IADD R77, R77, 0x1, -R4.reuse ;  /* 0x000000014d4d8824 */ /* 0x100fe200078e0a04 */
[----:B------:R-:W-:Y:S01]  /*35e0*/  ISETP.GE.AND P0, PT, R76, RZ, PT ;  /* 0x000000ff4c00720c */ /* 0x000fe20003f06270 */
[----:B------:R-:W-:Y:S01]  /*35f0*/  @!P2 IMAD.MOV R65, RZ, RZ, -R65 ;  /* 0x000000ffff41a224 */ /* 0x000fe200078e0a41 */
[----:B------:R-:W-:Y:S01]  /*3600*/  ISETP.GE.AND P2, PT, R79, RZ, PT ;  /* 0x000000ff4f00720c */ /* 0x000fe20003f46270 */
[--C-:B------:R-:W-:Y:S01]  /*3610*/  @!P6 IMAD.IADD R45, R45, 0x1, -R4.reuse ;  /* 0x000000012d2de824 */ /* 0x100fe200078e0a04 */
[----:B------:R-:W-:Y:S01]  /*3620*/  ISETP.GE.AND P6, PT, R74, RZ, PT ;  /* 0x000000ff4a00720c */ /* 0x000fe20003fc6270 */
[----:B------:R-:W-:Y:S01]  /*3630*/  @!P3 IMAD.IADD R47, R47, 0x1, -R4 ;  /* 0x000000012f2fb824 */ /* 0x000fe200078e0a04 */
[----:B------:R-:W-:Y:S01]  /*3640*/  ISETP.GE.AND P3, PT, R0, RZ, PT ;  /* 0x000000ff0000720c */ /* 0x000fe20003f66270 */
[----:B------:R-:W-:Y:S01]  /*3650*/  IMAD R4, R110, UR60, RZ ;  /* 0x0000003c6e047c24 */ /* 0x000fe2000f8e02ff */
[----:B------:R-:W-:Y:S01]  /*3660*/  LOP3.LUT R3, R3, 0x7e, RZ, 0xc0, !PT ;  /* 0x0000007e03037812 */ /* 0x000fe200078ec0ff */
[----:B------:R-:W-:Y:S01]  /*3670*/  IMAD.MOV.U32 R74, RZ, RZ, R45 ;  /* 0x000000ffff4a7224 */ /* 0x000fe200078e002d */
[C---:B------:R-:W-:Y:S01]  /*3680*/  SEL R6, R5.reuse, R6, !P4 ;  /* 0x0000000605067207 */ /* 0x040fe20006000000 */
[----:B------:R-:W-:Y:S01]  /*3690*/  IMAD.MOV.U32 R76, RZ, RZ, R47 ;  /* 0x000000ffff4c7224 */ /* 0x000fe200078e002f */
[C---:B------:R-:W-:Y:S01]  /*36a0*/  SEL R8, R5.reuse, R8, !P4 ;  /* 0x0000000805087207 */ /* 0x040fe20006000000 */
[C-C-:B------:R-:W-:Y:S01]  /*36b0*/  IMAD R2, R24.reuse, 0x100, R3.reuse ;  /* 0x0000010018027824 */ /* 0x140fe200078e0203 */
[C---:B------:R-:W-:Y:S01]  /*36c0*/  SEL R11, R5.reuse, R11, !P4 ;  /* 0x0000000b050b7207 */ /* 0x040fe20006000000 */
[----:B------:R-:W-:Y:S01]  /*36d0*/  IMAD R3, R24, 0x80, R3 ;  /* 0x0000008018037824 */ /* 0x000fe200078e0203 */
[C---:B------:R-:W-:Y:S01]  /*36e0*/  SEL R10, R5.reuse, R10, !P4 ;  /* 0x0000000a050a7207 */ /* 0x040fe20006000000 */
[----:B------:R-:W-:Y:S01]  /*36f0*/  @!P5 IMAD.MOV R71, RZ, RZ, -R71 ;  /* 0x000000ffff47d224 */ /* 0x000fe200078e0a47 */
[----:B------:R-:W-:Y:S01]  /*3700*/  LEA R24, P5, R4, UR8, 0x1 ;  /* 0x0000000804187c11 */ /* 0x000fe2000f8a08ff */
[----:B------:R-:W-:Y:S01]  /*3710*/  IMAD R6, R6, UR10, RZ ;  /* 0x0000000a06067c24 */ /* 0x000fe2000f8e02ff */
[C---:B------:R-:W-:Y:S01]  /*3720*/  SEL R45, R5.reuse, R15, !P4 ;  /* 0x0000000f052d7207 */ /* 0x040fe20006000000 */
[----:B------:R-:W-:Y:S01]  /*3730*/  @!P1 IMAD.MOV R73, RZ, RZ, -R73 ;  /* 0x000000ffff499224 */ /* 0x000fe200078e0a49 */
        /* <DEDUP_REMOVED lines=9> */
[----:B------:R-:W-:Y:S01]  /*37d0*/  IMAD R8, R8, UR10, RZ ;  /* 0x0000000a08087c24 */ /* 0x000fe2000f8e02ff */
[----:B------:R-:W-:Y:S01]  /*37e0*/  SEL R18, R5, R18, !P4 ;  /* 0x0000001205127207 */ /* 0x000fe20006000000 */
[----:B------:R-:W-:Y:S01]  /*37f0*/  IMAD R11, R11, UR10, RZ ;  /* 0x0000000a0b0b7c24 */ /* 0x000fe2000f8e02ff */
[----:B------:R-:W-:Y:S01]  /*3800*/  SEL R20, R5, R20, !P4 ;  /* 0x0000001405147207 */ /* 0x000fe20006000000 */
[----:B------:R-:W-:Y:S01]  /*3810*/  IMAD R10, R10, UR10, RZ ;  /* 0x0000000a0a0a7c24 */ /* 0x000fe2000f8e02ff */
[----:B------:R-:W-:Y:S01]  /*3820*/  LEA.HI.X.SX32 R25, R4, UR9, 0x1, P5 ;  /* 0x0000000904197c11 */ /* 0x000fe2000a8f0eff */
[----:B------:R-:W-:Y:S01]  /*3830*/  IMAD R45, R45, UR10, RZ ;  /* 0x0000000a2d2d7c24 */ /* 0x000fe2000f8e02ff */
[----:B------:R-:W-:Y:S01]  /*3840*/  SEL R22, R5, R22, !P4 ;  /* 0x0000001605167207 */ /* 0x000fe20006000000 */
[----:B------:R-:W-:Y:S01]  /*3850*/  IMAD R9, R9, UR10, RZ ;  /* 0x0000000a09097c24 */ /* 0x000fe2000f8e02ff */
[----:B------:R-:W-:Y:S01]  /*3860*/  LEA R90, P5, R6, R24, 0x1 ;  /* 0x00000018065a7211 */ /* 0x000fe200078a08ff */
[----:B------:R-:W-:Y:S01]  /*3870*/  IMAD R46, R46, UR10, RZ ;  /* 0x0000000a2e2e7c24 */ /* 0x000fe2000f8e02ff */
[C---:B------:R-:W-:Y:S01]  /*3880*/  SEL R7, R5.reuse, R7, !P4 ;  /* 0x0000000705077207 */ /* 0x040fe20006000000 */
[----:B------:R-:W-:Y:S01]  /*3890*/  IMAD R17, R16, UR10, RZ ;  /* 0x0000000a10117c24 */ /* 0x000fe2000f8e02ff */
[C---:B------:R-:W-:Y:S01]  /*38a0*/  SEL R13, R5.reuse, R13, !P4 ;  /* 0x0000000d050d7207 */ /* 0x040fe20006000000 */
[----:B------:R-:W-:Y:S01]  /*38b0*/  IMAD R50, R50, UR10, RZ ;  /* 0x0000000a32327c24 */ /* 0x000fe2000f8e02ff */
[----:B------:R-:W-:Y:S01]  /*38c0*/  SEL R14, R5, R14, !P4 ;  /* 0x0000000e050e7207 */ /* 0x000fe20006000000 */
[----:B------:R-:W-:Y:S01]  /*38d0*/  IMAD R7, R7, UR10, RZ ;  /* 0x0000000a07077c24 */ /* 0x000fe2000f8e02ff */
[C---:B------:R-:W-:Y:S01]  /*38e0*/  SEL R47, R5.reuse, R19, !P4 ;  /* 0x00000013052f7207 */ /* 0x040fe20006000000 */
[----:B------:R-:W-:Y:S01]  /*38f0*/  IMAD R19, R18, UR10, RZ ;  /* 0x0000000a12137c24 */ /* 0x000fe2000f8e02ff */
[C---:B------:R-:W-:Y:S01]  /*3900*/  SEL R48, R5.reuse, R21, !P4 ;  /* 0x0000001505307207 */ /* 0x040fe20006000000 */
[----:B------:R-:W-:Y:S01]  /*3910*/  IMAD R21, R20, UR10, RZ ;  /* 0x0000000a14157c24 */ /* 0x000fe2000f8e02ff */
[C---:B------:R-:W-:Y:S01]  /*3920*/  SEL R49, R5.reuse, R23, !P4 ;  /* 0x0000001705317207 */ /* 0x040fe20006000000 */
[----:B------:R-:W-:Y:S01]  /*3930*/  IMAD R23, R22, UR10, RZ ;  /* 0x0000000a16177c24 */ /* 0x000fe2000f8e02ff */
[----:B------:R-:W-:Y:S01]  /*3940*/  SEL R26, R5, R26, !P4 ;  /* 0x0000001a051a7207 */ /* 0x000fe20006000000 */
[----:B------:R-:W-:Y:S01]  /*3950*/  IMAD R13, R13, UR10, RZ ;  /* 0x0000000a0d0d7c24 */ /* 0x000fe2000f8e02ff */
[----:B------:R-:W-:Y:S01]  /*3960*/  SEL R27, R5, R27, !P4 ;  /* 0x0000001b051b7207 */ /* 0x000fe20006000000 */
        /* <DEDUP_REMOVED lines=87> */
[-C--:B------:R-:W-:Y:S01]  /*3ee0*/  LEA R93, P2, R8, R24.reuse, 0x1 ;  /* 0x00000018085d7211 */ /* 0x080fe200078408ff */
[----:B------:R-:W-:Y:S01]  /*3ef0*/  IMAD R71, R71, UR10, RZ ;  /* 0x0000000a47477c24 */ /* 0x000fe2000f8e02ff */
[-C--:B------:R-:W-:Y:S01]  /*3f00*/  LEA R94, P1, R11, R24.reuse, 0x1 ;  /* 0x000000180b5e7211 */ /* 0x080fe200078208ff */
[----:B------:R-:W-:Y:S01]  /*3f10*/  IMAD R73, R73, UR10, RZ ;  /* 0x0000000a49497c24 */ /* 0x000fe2000f8e02ff */
[-C--:B------:R-:W-:Y:S01]  /*3f20*/  LEA.HI.X.SX32 R16, R6, R25.reuse, 0x1, P5 ;  /* 0x0000001906107211 */ /* 0x080fe200028f0eff */
        /* <DEDUP_REMOVED lines=8> */
[----:B------:R-:W-:Y:S01]  /*3fb0*/  ULDC.64 UR8, c[0x0][0x210] ;  /* 0x0000840000087ab9 */ /* 0x000fe20000000a00 */
[-C--:B------:R-:W-:Y:S01]  /*3fc0*/  LEA R100, P2, R46, R24.reuse, 0x1 ;  /* 0x000000182e647211 */ /* 0x080fe200078408ff */
[----:B------:R-:W-:Y:S01]  /*3fd0*/  UIADD3 UR5, UR4, 0x8000, URZ ;  /* 0x0000800004057890 */ /* 0x000fe2000fffe03f */
[-C--:B------:R-:W-:Y:S01]  /*3fe0*/  LEA R95, P0, R5, R24.reuse, 0x1 ;  /* 0x00000018055f7211 */ /* 0x080fe200078008ff */
[----:B------:R-:W-:Y:S01]  /*3ff0*/  USHF.L.U32 UR60, UR60, 0x7, URZ ;  /* 0x000000073c3c7899 */ /* 0x000fe2000800063f */
[-C--:B------:R-:W-:Y:S01]  /*4000*/  LEA.HI.X.SX32 R4, R11, R25.reuse, 0x1, P1 ;  /* 0x000000190b047211 */ /* 0x080fe200008f0eff */
[----:B------:R-:W-:Y:S01]  /*4010*/  USHF.R.U32.HI UR5, URZ, 0x4, UR5 ;  /* 0x000000043f057899 */ /* 0x000fe20008011605 */
[-C--:B------:R-:W-:Y:S01]  /*4020*/  LEA.HI.X.SX32 R14, R10, R25.reuse, 0x1, P6 ;  /* 0x000000190a0e7211 */ /* 0x080fe200030f0eff */
[----:B------:R-:W-:Y:S01]  /*4030*/  USHF.R.S32.HI UR10, URZ, 0x1f, UR60 ;  /* 0x0000001f3f0a7899 */ /* 0x000fe2000801143c */
[-C--:B------:R-:W-:Y:S01]  /*4040*/  LEA R101, P1, R19, R24.reuse, 0x1 ;  /* 0x0000001813657211 */ /* 0x080fe200078208ff */
[----:B------:R-:W-:Y:S01]  /*4050*/  USGXT.U32 UR38, UR5, 0xe ;  /* 0x0000000e0526789a */ /* 0x000fe20008000000 */
[-C--:B------:R-:W-:Y:S01]  /*4060*/  LEA.HI.X.SX32 R8, R45, R25.reuse, 0x1, P5 ;  /* 0x000000192d087211 */ /* 0x080fe200028f0eff */
[----:B------:R-:W-:Y:S01]  /*4070*/  USHF.L.U32 UR5, UR60, 0x1, URZ ;  /* 0x000000013c057899 */ /* 0x000fe2000800063f */
[----:B------:R-:W-:Y:S01]  /*4080*/  LEA.HI.X.SX32 R12, R9, R25, 0x1, P4 ;  /* 0x00000019090c7211 */ /* 0x000fe200020f0eff */
[----:B------:R-:W-:Y:S01]  /*4090*/  USHF.L.U64.HI UR60, UR60, 0x1, UR10 ;  /* 0x000000013c3c7899 */ /* 0x000fe2000801020a */
[----:B------:R-:W-:-:S02]  /*40a0*/  LEA R105, P5, R23, R24, 0x1 ;  /* 0x0000001817697211 */ /* 0x000fc400078a08ff */
[----:B------:R-:W-:Y:S02]  /*40b0*/  CS2R R78, SRZ ;  /* 0x00000000004e7805 */ /* 0x000fe4000001ff00 */
[-C--:B------:R-:W-:Y:S02]  /*40c0*/  LEA.HI.X.SX32 R10, R46, R25.reuse, 0x1, P2 ;  /* 0x000000192e0a7211 */ /* 0x080fe400010f0eff */
[----:B------:R-:W-:Y:S02]  /*40d0*/  CS2R R80, SRZ ;  /* 0x0000000000507805 */ /* 0x000fe4000001ff00 */
[----:B------:R-:W-:Y:S02]  /*40e0*/  LEA R96, P4, R13, R24, 0x1 ;  /* 0x000000180d607211 */ /* 0x000fe400078808ff */
[----:B------:R-:W-:Y:S02]  /*40f0*/  CS2R R82, SRZ ;  /* 0x0000000000527805 */ /* 0x000fe4000001ff00 */
[----:B------:R-:W-:-:S02]  /*4100*/  LEA.HI.X.SX32 R5, R5, R25, 0x1, P0 ;  /* 0x0000001905057211 */ /* 0x000fc400000f0eff */
[----:B------:R-:W-:Y:S02]  /*4110*/  CS2R R84, SRZ ;  /* 0x0000000000547805 */ /* 0x000fe4000001ff00 */
[-C--:B------:R-:W-:Y:S02]  /*4120*/  LEA R107, P2, R50, R24.reuse, 0x1 ;  /* 0x00000018326b7211 */ /* 0x080fe400078408ff */
[-C--:B------:R-:W-:Y:S02]  /*4130*/  LEA R92, P3, R7, R24.reuse, 0x1 ;  /* 0x00000018075c7211 */ /* 0x080fe400078608ff */
[-C--:B------:R-:W-:Y:S02]  /*4140*/  LEA R102, P0, R47, R24.reuse, 0x1 ;  /* 0x000000182f667211 */ /* 0x080fe400078008ff */
[----:B------:R-:W-:Y:S02]  /*4150*/  LEA R97, P6, R15, R24, 0x1 ;  /* 0x000000180f617211 */ /* 0x000fe400078c08ff */
[----:B------:R-:W-:-:S02]  /*4160*/  LEA.HI.X.SX32 R11, R19, R25, 0x1, P1 ;  /* 0x00000019130b7211 */ /* 0x000fc400008f0eff */
[-C--:B------:R-:W-:Y:S02]  /*4170*/  LEA.HI.X.SX32 R19, R23, R25.reuse, 0x1, P5 ;  /* 0x0000001917137211 */ /* 0x080fe400028f0eff */
[-C--:B------:R-:W-:Y:S02]  /*4180*/  LEA.HI.X.SX32 R6, R13, R25.reuse, 0x1, P4 ;  /* 0x000000190d067211 */ /* 0x080fe400020f0eff */
[-C--:B------:R-:W-:Y:S02]  /*4190*/  LEA.HI.X.SX32 R23, R50, R25.reuse, 0x1, P2 ;  /* 0x0000001932177211 */ /* 0x080fe400010f0eff */
[-C--:B------:R-:W-:Y:S02]  /*41a0*/  LEA.HI.X.SX32 R18, R7, R25.reuse, 0x1, P3 ;  /* 0x0000001907127211 */ /* 0x080fe400018f0eff */
[----:B------:R-:W-:Y:S02]  /*41b0*/  LEA R108, P1, R26, R24, 0x1 ;  /* 0x000000181a6c7211 */ /* 0x000fe400078208ff */
[----:B------:R-:W-:-:S02]  /*41c0*/  LEA.HI.X.SX32 R13, R47, R25, 0x1, P0 ;  /* 0x000000192f0d7211 */ /* 0x000fc400000f0eff */
[-C--:B------:R-:W-:Y:S02]  /*41d0*/  LEA R216, P2, R32, R24.reuse, 0x1 ;  /* 0x0000001820d87211 */ /* 0x080fe400078408ff */
[-C--:B------:R-:W-:Y:S02]  /*41e0*/  LEA R99, P3, R17, R24.reuse, 0x1 ;  /* 0x0000001811637211 */ /* 0x080fe400078608ff */
[-C--:B------:R-:W-:Y:S02]  /*41f0*/  LEA R103, P4, R21, R24.reuse, 0x1 ;  /* 0x0000001815677211 */ /* 0x080fe400078808ff */
[----:B------:R-:W-:Y:S02]  /*4200*/  LEA.HI.X.SX32 R7, R15, R25, 0x1, P6 ;  /* 0x000000190f077211 */ /* 0x000fe400030f0eff */
[-C--:B------:R-:W-:Y:S02]  /*4210*/  LEA R109, P0, R27, R24.reuse, 0x1 ;  /* 0x000000181b6d7211 */ /* 0x080fe400078008ff */
[----:B------:R-:W-:-:S02]  /*4220*/  LEA R104, P6, R48, R24, 0x1 ;  /* 0x0000001830687211 */ /* 0x000fc400078c08ff */
[-C--:B------:R-:W-:Y:S02]  /*4230*/  LEA.HI.X.SX32 R89, R26, R25.reuse, 0x1, P1 ;  /* 0x000000191a597211 */ /* 0x080fe400008f0eff */
[-C--:B------:R-:W-:Y:S02]  /*4240*/  LEA.HI.X.SX32 R215, R32, R25.reuse, 0x1, P2 ;  /* 0x0000001920d77211 */ /* 0x080fe400010f0eff */
[-C--:B------:R-:W-:Y:S02]  /*4250*/  LEA.HI.X.SX32 R9, R17, R25.reuse, 0x1, P3 ;  /* 0x0000001911097211 */ /* 0x080fe400018f0eff */
[-C--:B------:R-:W-:Y:S02]  /*4260*/  LEA.HI.X.SX32 R15, R21, R25.reuse, 0x1, P4 ;  /* 0x00000019150f7211 */ /* 0x080fe400020f0eff */
[----:B------:R-:W-:Y:S02]  /*4270*/  LEA R223, P1, R33, R24, 0x1 ;  /* 0x0000001821df7211 */ /* 0x000fe400078208ff */
[----:B------:R-:W-:-:S02]  /*4280*/  LEA.HI.X.SX32 R91, R27, R25, 0x1, P0 ;  /* 0x000000191b5b7211 */ /* 0x000fc400000f0eff */
[----:B------:R-:W-:Y:S02]  /*4290*/  CS2R R26, SRZ ;  /* 0x00000000001a7805 */ /* 0x000fe4000001ff00 */
[-C--:B------:R-:W-:Y:S02]  /*42a0*/  LEA R110, P2, R39, R24.reuse, 0x1 ;  /* 0x00000018276e7211 */ /* 0x080fe400078408ff */
[-C--:B------:R-:W-:Y:S02]  /*42b0*/  LEA R196, P4, R28, R24.reuse, 0x1 ;  /* 0x000000181cc47211 */ /* 0x080fe400078808ff */
[----:B------:R-:W-:Y:S01]  /*42c0*/  LEA.HI.X.SX32 R17, R48, R25, 0x1, P6 ;  /* 0x0000001930117211 */ /* 0x000fe200030f0eff */
[----:B------:R0:W-:Y:S01]  /*42d0*/  STL [R1+0x4], R110 ;  /* 0x0000046e01007387 */ /* 0x0001e20000100800 */
[-C--:B------:R-:W-:Y:S02]  /*42e0*/  LEA R226, P0, R34, R24.reuse, 0x1 ;  /* 0x0000001822e27211 */ /* 0x080fe400078008ff */
[----:B------:R-:W-:-:S02]  /*42f0*/  LEA R203, P6, R29, R24, 0x1 ;  /* 0x000000181dcb7211 */ /* 0x000fc400078c08ff */
[-C--:B------:R-:W-:Y:S02]  /*4300*/  LEA R106, P3, R49, R24.reuse, 0x1 ;  /* 0x00000018316a7211 */ /* 0x080fe400078608ff */
[-C--:B------:R-:W-:Y:S02]  /*4310*/  LEA.HI.X.SX32 R219, R33, R25.reuse, 0x1, P1 ;  /* 0x0000001921db7211 */ /* 0x080fe400008f0eff */
[----:B------:R-:W-:Y:S02]  /*4320*/  CS2R R32, SRZ ;  /* 0x0000000000207805 */ /* 0x000fe4000001ff00 */
[-C--:B------:R-:W-:Y:S02]  /*4330*/  LEA.HI.X.SX32 R193, R28, R25.reuse, 0x1, P4 ;  /* 0x000000191cc17211 */ /* 0x080fe400020f0eff */
[----:B------:R-:W-:Y:S02]  /*4340*/  LEA R113, P1, R40, R24, 0x1 ;  /* 0x0000001828717211 */ /* 0x000fe400078208ff */
[----:B------:R-:W-:-:S02]  /*4350*/  LEA.HI.X.SX32 R225, R34, R25, 0x1, P0 ;  /* 0x0000001922e17211 */ /* 0x000fc400000f0eff */
[-C--:B------:R-:W-:Y:S01]  /*4360*/  LEA R233, P4, R35, R24.reuse, 0x1 ;  /* 0x0000001823e97211 */ /* 0x080fe200078808ff */
[----:B------:R1:W-:Y:S01]  /*4370*/  STL [R1+0xc], R113 ;  /* 0x00000c7101007387 */ /* 0x0003e20000100800 */
[-C--:B------:R-:W-:Y:S02]  /*4380*/  LEA.HI.X.SX32 R202, R29, R25.reuse, 0x1, P6 ;  /* 0x000000191dca7211 */ /* 0x080fe400030f0eff */
[----:B------:R-:W-:Y:S02]  /*4390*/  CS2R R28, SRZ ;  /* 0x00000000001c7805 */ /* 0x000fe4000001ff00 */
[-C--:B0-----:R-:W-:Y:S02]  /*43a0*/  LEA R110, P0, R41, R24.reuse, 0x1 ;  /* 0x00000018296e7211 */ /* 0x081fe400078008ff */
[-C--:B------:R-:W-:Y:S02]  /*43b0*/  LEA R209, P5, R30, R24.reuse, 0x1 ;  /* 0x000000181ed17211 */ /* 0x080fe400078a08ff */
[----:B------:R-:W-:Y:S01]  /*43c0*/  LEA.HI.X.SX32 R21, R49, R25, 0x1, P3 ;  /* 0x0000001931157211 */ /* 0x000fe200018f0eff */
[----:B------:R0:W-:Y:S01]  /*43d0*/  STL [R1+0x14], R110 ;  /* 0x0000146e01007387 */ /* 0x0001e20000100800 */
[----:B------:R-:W-:-:S02]  /*43e0*/  LEA R239, P6, R36, R24, 0x1 ;  /* 0x0000001824ef7211 */ /* 0x000fc400078c08ff */
[-C--:B------:R-:W-:Y:S02]  /*43f0*/  LEA R214, P3, R31, R24.reuse, 0x1 ;  /* 0x000000181fd67211 */ /* 0x080fe400078608ff */
[-C--:B------:R-:W-:Y:S02]  /*4400*/  LEA.HI.X.SX32 R231, R35, R25.reuse, 0x1, P4 ;  /* 0x0000001923e77211 */ /* 0x080fe400020f0eff */
[----:B------:R-:W-:Y:S02]  /*4410*/  CS2R R34, SRZ ;  /* 0x0000000000227805 */ /* 0x000fe4000001ff00 */
[-C--:B------:R-:W-:Y:S02]  /*4420*/  LEA.HI.X.SX32 R204, R30, R25.reuse, 0x1, P5 ;  /* 0x000000191ecc7211 */ /* 0x080fe400028f0eff */
[----:B-1----:R-:W-:Y:S02]  /*4430*/  LEA R113, P4, R42, R24, 0x1 ;  /* 0x000000182a717211 */ /* 0x002fe400078808ff */
[----:B------:R-:W-:-:S02]  /*4440*/  LEA.HI.X.SX32 R234, R36, R25, 0x1, P6 ;  /* 0x0000001924ea7211 */ /* 0x000fc400030f0eff */
[-C--:B------:R-:W-:Y:S01]  /*4450*/  LEA R241, P5, R37, R24.reuse, 0x1 ;  /* 0x0000001825f17211 */ /* 0x080fe200078a08ff */
[----:B------:R1:W-:Y:S01]  /*4460*/  STL [R1+0x24], R113 ;  /* 0x0000247101007387 */ /* 0x0003e20000100800 */
[-C--:B------:R-:W-:Y:S02]  /*4470*/  LEA.HI.X.SX32 R210, R31, R25.reuse, 0x1, P3 ;  /* 0x000000191fd27211 */ /* 0x080fe400018f0eff */
[----:B------:R-:W-:Y:S02]  /*4480*/  CS2R R30, SRZ ;  /* 0x00000000001e7805 */ /* 0x000fe4000001ff00 */
[-C--:B0-----:R-:W-:Y:S02]  /*4490*/  LEA R110, P6, R43, R24.reuse, 0x1 ;  /* 0x000000182b6e7211 */ /* 0x081fe400078c08ff */
[C---:B------:R-:W-:Y:S02]  /*44a0*/  LEA R252, P3, R38.reuse, R24, 0x1 ;  /* 0x0000001826fc7211 */ /* 0x040fe400078608ff */
[-C--:B------:R-:W-:Y:S01]  /*44b0*/  LEA.HI.X.SX32 R240, R37, R25.reuse, 0x1, P5 ;  /* 0x0000001925f07211 */ /* 0x080fe200028f0eff */
[----:B------:R0:W-:Y:S01]  /*44c0*/  STL [R1+0x2c], R110 ;  /* 0x00002c6e01007387 */ /* 0x0001e20000100800 */
[----:B------:R-:W-:-:S02]  /*44d0*/  LEA.HI.X.SX32 R249, R38, R25, 0x1, P3 ;  /* 0x0000001926f97211 */ /* 0x000fc400018f0eff */
[----:B------:R-:W-:Y:S02]  /*44e0*/  CS2R R36, SRZ ;  /* 0x0000000000247805 */ /* 0x000fe4000001ff00 */
[-C--:B-1----:R-:W-:Y:S02]  /*44f0*/  LEA R113, P5, R44, R24.reuse, 0x1 ;  /* 0x000000182c717211 */ /* 0x082fe400078a08ff */
[----:B------:R-:W-:Y:S02]  /*4500*/  LEA.HI.X.SX32 R114, R39, R25, 0x1, P2 ;  /* 0x0000001927727211 */ /* 0x000fe400010f0eff */
[----:B------:R-:W-:Y:S02]  /*4510*/  CS2R R38, SRZ ;  /* 0x0000000000267805 */ /* 0x000fe4000001ff00 */
[----:B------:R-:W-:Y:S01]  /*4520*/  SHF.R.S32.HI R112, RZ, 0x7, R112 ;  /* 0x00000007ff707819 */ /* 0x000fe20000011470 */
[----:B------:R1:W-:Y:S01]  /*4530*/  STL [R1+0x38], R113 ;  /* 0x0000387101007387 */ /* 0x0003e20000100800 */
[----:B0-----:R-:W-:-:S05]  /*4540*/  LEA R110, P3, R52, R24, 0x1 ;  /* 0x00000018346e7211 */ /* 0x001fca00078608ff */
[----:B------:R0:W-:Y:S01]  /*4550*/  STL [R1+0x44], R110 ;  /* 0x0000446e01007387 */ /* 0x0001e20000100800 */
[----:B-1----:R-:W-:-:S03]  /*4560*/  LEA R113, P2, R54, R24, 0x1 ;  /* 0x0000001836717211 */ /* 0x002fc600078408ff */
[----:B------:R1:W-:Y:S04]  /*4570*/  STL [R1], R114 ;  /* 0x0000007201007387 */ /* 0x0003e80000100800 */
[----:B------:R2:W-:Y:S01]  /*4580*/  STL [R1+0x58], R113 ;  /* 0x0000587101007387 */ /* 0x0005e20000100800 */
[-C--:B0-----:R-:W-:Y:S02]  /*4590*/  LEA.HI.X.SX32 R110, R40, R25.reuse, 0x1, P1 ;  /* 0x00000019286e7211 */ /* 0x081fe400008f0eff */
[----:B------:R-:W0:Y:S01]  /*45a0*/  LDC R40, c[0x0][0x238] ;  /* 0x00008e00ff287b82 */ /* 0x000e220000000800 */
[----:B-1----:R-:W-:Y:S02]  /*45b0*/  LEA R114, P1, R56, R24, 0x1 ;  /* 0x0000001838727211 */ /* 0x002fe400078208ff */
[----:B------:R1:W-:Y:S01]  /*45c0*/  STL [R1+0x8], R110 ;  /* 0x0000086e01007387 */ /* 0x0003e20000100800 */
[----:B--2---:R-:W-:-:S03]  /*45d0*/  LEA.HI.X.SX32 R113, R41, R25, 0x1, P0 ;  /* 0x0000001929717211 */ /* 0x004fc600000f0eff */
[----:B------:R2:W-:Y:S04]  /*45e0*/  STL [R1+0x60], R114 ;  /* 0x0000607201007387 */ /* 0x0005e80000100800 */
[----:B------:R3:W-:Y:S01]  /*45f0*/  STL [R1+0x10], R113 ;  /* 0x0000107101007387 */ /* 0x0007e20000100800 */
[----:B-1----:R-:W-:Y:S02]  /*4600*/  LEA R110, P0, R51, R24, 0x1 ;  /* 0x00000018336e7211 */ /* 0x002fe400078008ff */
[----:B--2---:R-:W-:-:S03]  /*4610*/  LEA.HI.X.SX32 R114, R42, R25, 0x1, P4 ;  /* 0x000000192a727211 */ /* 0x004fc600020f0eff */
[----:B------:R1:W-:Y:S01]  /*4620*/  STL [R1+0x68], R110 ;  /* 0x0000686e01007387 */ /* 0x0003e20000100800 */
[----:B---3--:R-:W-:-:S03]  /*4630*/  LEA R113, P4, R53, R24, 0x1 ;  /* 0x0000001835717211 */ /* 0x008fc600078808ff */
[----:B------:R2:W-:Y:S01]  /*4640*/  STL [R1+0x18], R114 ;  /* 0x0000187201007387 */ /* 0x0005e20000100800 */
[----:B0-----:R-:W-:-:S03]  /*4650*/  IMAD R159, R40, 0xfe, RZ ;  /* 0x000000fe289f7824 */ /* 0x001fc600078e02ff */
[----:B------:R0:W-:Y:S01]  /*4660*/  STL [R1+0x70], R113 ;  /* 0x0000707101007387 */ /* 0x0001e20000100800 */
[C---:B------:R-:W-:Y:S01]  /*4670*/  IMAD R160, R40.reuse, 0xfa, RZ ;  /* 0x000000fa28a07824 */ /* 0x040fe200078e02ff */
[-C--:B-1----:R-:W-:Y:S01]  /*4680*/  LEA.HI.X.SX32 R110, R43, R25.reuse, 0x1, P6 ;  /* 0x000000192b6e7211 */ /* 0x082fe200030f0eff */
[C---:B------:R-:W-:Y:S02]  /*4690*/  IMAD R161, R40.reuse, 0xf6, RZ ;  /* 0x000000f628a17824 */ /* 0x040fe400078e02ff */
[C---:B------:R-:W-:Y:S01]  /*46a0*/  IMAD R162, R40.reuse, 0xf2, RZ ;  /* 0x000000f228a27824 */ /* 0x040fe200078e02ff */
[----:B--2---:R-:W-:Y:S01]  /*46b0*/  LEA R114, P6, R55, R24, 0x1 ;  /* 0x0000001837727211 */ /* 0x004fe200078c08ff */
[----:B------:R1:W-:Y:S01]  /*46c0*/  STL [R1+0x28], R110 ;  /* 0x0000286e01007387 */ /* 0x0003e20000100800 */
[----:B------:R-:W-:Y:S01]  /*46d0*/  IMAD R163, R40, 0xee, RZ ;  /* 0x000000ee28a37824 */ /* 0x000fe200078e02ff */
[----:B0-----:R-:W-:Y:S02]  /*46e0*/  LEA.HI.X.SX32 R113, R44, R25, 0x1, P5 ;  /* 0x000000192c717211 */ /* 0x001fe400028f0eff */
[----:B------:R0:W-:Y:S01]  /*46f0*/  STL [R1+0x78], R114 ;  /* 0x0000787201007387 */ /* 0x0001e20000100800 */
[----:B------:R-:W-:-:S02]  /*4700*/  IMAD R164, R40, 0xea, RZ ;  /* 0x000000ea28a47824 */ /* 0x000fc400078e02ff */
[C---:B------:R-:W-:Y:S01]  /*4710*/  IMAD R165, R40.reuse, 0xe6, RZ ;  /* 0x000000e628a57824 */ /* 0x040fe200078e02ff */
[----:B------:R2:W-:Y:S01]  /*4720*/  STL [R1+0x30], R113 ;  /* 0x0000307101007387 */ /* 0x0005e20000100800 */
[----:B------:R-:W-:Y:S01]  /*4730*/  IMAD R166, R40, 0x7f, RZ ;  /* 0x0000007f28a67824 */ /* 0x000fe200078e02ff */
[-C--:B-1----:R-:W-:Y:S01]  /*4740*/  LEA R110, P5, R58, R24.reuse, 0x1 ;  /* 0x000000183a6e7211 */ /* 0x082fe200078a08ff */
[C---:B------:R-:W-:Y:S02]  /*4750*/  IMAD R167, R40.reuse, 0xe2, RZ ;  /* 0x000000e228a77824 */ /* 0x040fe400078e02ff */
[----:B------:R-:W-:Y:S01]  /*4760*/  IMAD R168, R40, 0x7d, RZ ;  /* 0x0000007d28a87824 */ /* 0x000fe200078e02ff */
[----:B0-----:R-:W-:Y:S01]  /*4770*/  LEA.HI.X.SX32 R114, R52, R25, 0x1, P3 ;  /* 0x0000001934727211 */ /* 0x001fe200018f0eff */
[----:B------:R0:W-:Y:S01]  /*4780*/  STL [R1+0x80], R110 ;  /* 0x0000806e01007387 */ /* 0x0001e20000100800 */
[----:B------:R-:W-:Y:S01]  /*4790*/  IMAD R169, R40, 0xde, RZ ;  /* 0x000000de28a97824 */ /* 0x000fe200078e02ff */
[----:B--2---:R-:W-:-:S02]  /*47a0*/  LEA R113, P3, R60, R24, 0x1 ;  /* 0x000000183c717211 */ /* 0x004fc400078608ff */
[----:B------:R1:W-:Y:S01]  /*47b0*/  STL [R1+0x40], R114 ;  /* 0x0000407201007387 */ /* 0x0003e20000100800 */
[C---:B------:R-:W-:Y:S02]  /*47c0*/  IMAD R170, R40.reuse, 0x7b, RZ ;  /* 0x0000007b28aa7824 */ /* 0x040fe400078e02ff */
[C---:B------:R-:W-:Y:S01]  /*47d0*/  IMAD R171, R40.reuse, 0xda, RZ ;  /* 0x000000da28ab7824 */ /* 0x040fe200078e02ff */
[----:B------:R2:W-:Y:S01]  /*47e0*/  STL [R1+0x88], R113 ;  /* 0x0000887101007387 */ /* 0x0005e20000100800 */
[----:B------:R-:W-:Y:S01]  /*47f0*/  IMAD R172, R40, 0x79, RZ ;  /* 0x0000007928ac7824 */ /* 0x000fe200078e02ff */
[-C--:B0-----:R-:W-:Y:S01]  /*4800*/  LEA.HI.X.SX32 R110, R54, R25.reuse, 0x1, P2 ;  /* 0x00000019366e7211 */ /* 0x081fe200010f0eff */
[C---:B------:R-:W-:Y:S02]  /*4810*/  IMAD R173, R40.reuse, 0xd6, RZ ;  /* 0x000000d628ad7824 */ /* 0x040fe400078e02ff */
[----:B------:R-:W-:Y:S01]  /*4820*/  IMAD R174, R40, 0x77, RZ ;  /* 0x0000007728ae7824 */ /* 0x000fe200078e02ff */
[----:B-1----:R-:W-:Y:S01]  /*4830*/  LEA R114, P2, R62, R24, 0x1 ;  /* 0x000000183e727211 */ /* 0x002fe200078408ff */
[----:B------:R0:W-:Y:S01]  /*4840*/  STL [R1+0x48], R110 ;  /* 0x0000486e01007387 */ /* 0x0001e20000100800 */
[----:B------:R-:W-:Y:S01]  /*4850*/  IMAD R175, R40, 0xd2, RZ ;  /* 0x000000d228af7824 */ /* 0x000fe200078e02ff */
[----:B--2---:R-:W-:-:S02]  /*4860*/  LEA.HI.X.SX32 R113, R56, R25, 0x1, P1 ;  /* 0x0000001938717211 */ /* 0x004fc400008f0eff */
[----:B------:R1:W-:Y:S01]  /*4870*/  STL [R1+0x90], R114 ;  /* 0x0000907201007387 */ /* 0x0003e20000100800 */
[C---:B------:R-:W-:Y:S01]  /*4880*/  IMAD R176, R40.reuse, 0x75, RZ ;  /* 0x0000007528b07824 */ /* 0x040fe200078e02ff */
[----:B------:R-:W-:Y:S01]  /*4890*/  CS2R R56, SRZ ;  /* 0x0000000000387805 */ /* 0x000fe2000001ff00 */
[C---:B------:R-:W-:Y:S01]  /*48a0*/  IMAD R177, R40.reuse, 0xce, RZ ;  /* 0x000000ce28b17824 */ /* 0x040fe200078e02ff */
[----:B------:R2:W-:Y:S01]  /*48b0*/  STL [R1+0x5c], R113 ;  /* 0x00005c7101007387 */ /* 0x0005e20000100800 */
[----:B------:R-:W-:Y:S01]  /*48c0*/  IMAD R178, R40, 0x73, RZ ;  /* 0x0000007328b27824 */ /* 0x000fe200078e02ff */
[-C--:B0-----:R-:W-:Y:S01]  /*48d0*/  LEA R110, P1, R64, R24.reuse, 0x1 ;  /* 0x00000018406e7211 */ /* 0x081fe200078208ff */
[C---:B------:R-:W-:Y:S02]  /*48e0*/  IMAD R179, R40.reuse, 0xca, RZ ;  /* 0x000000ca28b37824 */ /* 0x040fe400078e02ff */
[C---:B------:R-:W-:Y:S01]  /*48f0*/  IMAD R180, R40.reuse, 0x71, RZ ;  /* 0x0000007128b47824 */ /* 0x040fe200078e02ff */
[----:B-1----:R-:W-:Y:S01]  /*4900*/  LEA.HI.X.SX32 R114, R51, R25, 0x1, P0 ;  /* 0x0000001933727211 */ /* 0x002fe200000f0eff */
[----:B------:R0:W-:Y:S01]  /*4910*/  STL [R1+0x98], R110 ;  /* 0x0000986e01007387 */ /* 0x0001e20000100800 */
[----:B------:R-:W-:Y:S01]  /*4920*/  IMAD R181, R40, 0xc6, RZ ;  /* 0x000000c628b57824 */ /* 0x000fe200078e02ff */
[----:B--2---:R-:W-:-:S02]  /*4930*/  LEA R113, P0, R66, R24, 0x1 ;  /* 0x0000001842717211 */ /* 0x004fc400078008ff */
[----:B------:R1:W-:Y:S01]  /*4940*/  STL [R1+0x64], R114 ;  /* 0x0000647201007387 */ /* 0x0003e20000100800 */
[C---:B------:R-:W-:Y:S02]  /*4950*/  IMAD R182, R40.reuse, 0x6f, RZ ;  /* 0x0000006f28b67824 */ /* 0x040fe400078e02ff */
[C---:B------:R-:W-:Y:S01]  /*4960*/  IMAD R183, R40.reuse, 0xc2, RZ ;  /* 0x000000c228b77824 */ /* 0x040fe200078e02ff */
[----:B------:R2:W-:Y:S01]  /*4970*/  STL [R1+0xa0], R113 ;  /* 0x0000a07101007387 */ /* 0x0005e20000100800 */
[C---:B------:R-:W-:Y:S01]  /*4980*/  IMAD R184, R40.reuse, 0x6d, RZ ;  /* 0x0000006d28b87824 */ /* 0x040fe200078e02ff */
        /* <DEDUP_REMOVED lines=8> */
[C---:B------:R-:W-:Y:S02]  /*4a10*/  IMAD R188, R40.reuse, 0x69, RZ ;  /* 0x0000006928bc7824 */ /* 0x040fe400078e02ff */
[C---:B------:R-:W-:Y:S01]  /*4a20*/  IMAD R189, R40.reuse, 0xb6, RZ ;  /* 0x000000b628bd7824 */ /* 0x040fe200078e02ff */
[----:B------:R2:W-:Y:S01]  /*4a30*/  STL [R1+0x74], R113 ;  /* 0x0000747101007387 */ /* 0x0005e20000100800 */
[C---:B------:R-:W-:Y:S01]  /*4a40*/  IMAD R190, R40.reuse, 0x67, RZ ;  /* 0x0000006728be7824 */ /* 0x040fe200078e02ff */
[-C--:B0-----:R-:W-:Y:S01]  /*4a50*/  LEA R110, P6, R59, R24.reuse, 0x1 ;  /* 0x000000183b6e7211 */ /* 0x081fe200078c08ff */
[C---:B------:R-:W-:Y:S02]  /*4a60*/  IMAD R191, R40.reuse, 0xb2, RZ ;  /* 0x000000b228bf7824 */ /* 0x040fe400078e02ff */
[----:B------:R-:W-:Y:S01]  /*4a70*/  IMAD R192, R40, 0x65, RZ ;  /* 0x0000006528c07824 */ /* 0x000fe200078e02ff */
        /* <DEDUP_REMOVED lines=35> */
[C---:B------:R-:W-:Y:S01]  /*4cb0*/  IMAD R221, R40.reuse, 0x53, RZ ;  /* 0x0000005328dd7824 */ /* 0x040fe200078e02ff */
        /* <DEDUP_REMOVED lines=9> */
[----:B0-----:R-:W-:Y:S01]  /*4d50*/  LEA R110, P4, R67, R24, 0x1 ;  /* 0x00000018436e7211 */ /* 0x001fe200078808ff */
[C---:B------:R-:W-:Y:S02]  /*4d60*/  IMAD R229, R40.reuse, 0x82, RZ ;  /* 0x0000008228e57824 */ /* 0x040fe400078e02ff */
[C---:B------:R-:W-:Y:S01]  /*4d70*/  IMAD R230, R40.reuse, 0x4d, RZ ;  /* 0x0000004d28e67824 */ /* 0x040fe200078e02ff */
[----:B-1----:R-:W-:Y:S01]  /*4d80*/  LEA.HI.X.SX32 R114, R59, R25, 0x1, P6 ;  /* 0x000000193b727211 */ /* 0x002fe200030f0eff */
[----:B------:R0:W-:Y:S01]  /*4d90*/  STL [R1+0xe0], R110 ;  /* 0x0000e06e01007387 */ /* 0x0001e20000100800 */
[----:B------:R-:W-:Y:S01]  /*4da0*/  IMAD R232, R40, 0xfc, RZ ;  /* 0x000000fc28e87824 */ /* 0x000fe200078e02ff */
[----:B------:R-:W-:-:S02]  /*4db0*/  CS2R R58, SRZ ;  /* 0x00000000003a7805 */ /* 0x000fc4000001ff00 */
[-C--:B--2---:R-:W-:Y:S01]  /*4dc0*/  LEA R113, P6, R69, R24.reuse, 0x1 ;  /* 0x0000001845717211 */ /* 0x084fe200078c08ff */
        /* <DEDUP_REMOVED lines=13> */
[-C--:B------:R-:W-:Y:S01]  /*4ea0*/  LEA.HI.X.SX32 R115, R71, R25.reuse, 0x1, P5 ;  /* 0x0000001947737211 */ /* 0x080fe200028f0eff */
[C---:B------:R-:W-:Y:S01]  /*4eb0*/  IMAD R244, R40.reuse, 0x45, RZ ;  /* 0x0000004528f47824 */ /* 0x040fe200078e02ff */
[----:B------:R-:W-:Y:S01]  /*4ec0*/  CS2R R70, SRZ ;  /* 0x0000000000467805 */ /* 0x000fe2000001ff00 */
        /* <DEDUP_REMOVED lines=14> */
[C---:B------:R-:W-:Y:S01]  /*4fb0*/  IMAD R250, R40.reuse, 0x3f, RZ ;  /* 0x0000003f28fa7824 */ /* 0x040fe200078e02ff */
[-C--:B0-----:R-:W-:Y:S01]  /*4fc0*/  LEA.HI.X.SX32 R110, R63, R25.reuse, 0x1, P1 ;  /* 0x000000193f6e7211 */ /* 0x081fe200008f0eff */
[C---:B------:R-:W-:Y:S01]  /*4fd0*/  IMAD R251, R40.reuse, 0xcc, RZ ;  /* 0x000000cc28fb7824 */ /* 0x040fe200078e02ff */
[----:B------:R-:W-:Y:S01]  /*4fe0*/  CS2R R62, SRZ ;  /* 0x00000000003e7805 */ /* 0x000fe2000001ff00 */
[C---:B------:R-:W-:Y:S01]  /*4ff0*/  IMAD R45, R40.reuse, 0x76, RZ ;  /* 0x00000076282d7824 */ /* 0x040fe200078e02ff */
        /* <DEDUP_REMOVED lines=10> */
[----:B0-----:R-:W-:Y:S01]  /*50a0*/  LEA R110, P0, R74, R24, 0x1 ;  /* 0x000000184a6e7211 */ /* 0x001fe200078008ff */
[C---:B------:R-:W-:Y:S02]  /*50b0*/  IMAD R50, R40.reuse, 0x62, RZ ;  /* 0x0000006228327824 */ /* 0x040fe400078e02ff */
[C---:B------:R-:W-:Y:S01]  /*50c0*/  IMAD R51, R40.reuse, 0x5e, RZ ;  /* 0x0000005e28337824 */ /* 0x040fe200078e02ff */
[----:B-1----:R-:W-:Y:S01]  /*50d0*/  LEA.HI.X.SX32 R114, R67, R25, 0x1, P4 ;  /* 0x0000001943727211 */ /* 0x002fe200020f0eff */
[----:B------:R0:W-:Y:S01]  /*50e0*/  STL [R1+0x110], R110 ;  /* 0x0001106e01007387 */ /* 0x0001e20000100800 */
[----:B------:R-:W-:Y:S01]  /*50f0*/  IMAD R52, R40, 0x5a, RZ ;  /* 0x0000005a28347824 */ /* 0x000fe200078e02ff */
[----:B------:R-:W-:-:S02]  /*5100*/  CS2R R66, SRZ ;  /* 0x0000000000427805 */ /* 0x000fc4000001ff00 */
[----:B--2---:R-:W-:Y:S01]  /*5110*/  LEA R113, P4, R76, R24, 0x1 ;  /* 0x000000184c717211 */ /* 0x004fe200078808ff */
        /* <DEDUP_REMOVED lines=9> */
[----:B-1----:R-:W-:Y:S01]  /*51b0*/  LEA R114, P6, R111, UR8, 0x1 ;  /* 0x000000086f727c11 */ /* 0x002fe2000f8c08ff */
[----:B------:R0:W-:Y:S01]  /*51c0*/  STL [R1+0xe4], R110 ;  /* 0x0000e46e01007387 */ /* 0x0001e20000100800 */
[C---:B------:R-:W-:Y:S01]  /*51d0*/  IMAD R118, R40.reuse, 0x7c, RZ ;  /* 0x0000007c28767824 */ /* 0x040fe200078e02ff */
[----:B------:R-:W-:Y:S01]  /*51e0*/  UMOV UR8, URZ ;  /* 0x0000003f00087c82 */ /* 0x000fe20008000000 */
[-C--:B--2---:R-:W-:Y:S01]  /*51f0*/  LEA.HI.X.SX32 R113, R73, R25.reuse, 0x1, P3 ;  /* 0x0000001949717211 */ /* 0x084fe200018f0eff */
[----:B------:R1:W-:Y:S01]  /*5200*/  STL [R1+0xec], R115 ;  /* 0x0000ec7301007387 */ /* 0x0003e20000100800 */
[-C--:B------:R-:W-:Y:S01]  /*5210*/  IADD3 R161, P5, R161, R114.reuse, RZ ;  /* 0x00000072a1a17210 */ /* 0x080fe20007fbe0ff */
[C---:B------:R-:W-:Y:S01]  /*5220*/  IMAD R119, R40.reuse, 0x3e, RZ ;  /* 0x0000003e28777824 */ /* 0x040fe200078e02ff */
[----:B------:R-:W-:Y:S01]  /*5230*/  LEA.HI.X.SX32 R111, R111, UR9, 0x1, P6 ;  /* 0x000000096f6f7c11 */ /* 0x000fe2000b0f0eff */
[----:B------:R2:W-:Y:S01]  /*5240*/  STL [R1+0xf4], R113 ;  /* 0x0000f47101007387 */ /* 0x0005e20000100800 */
[C---:B------:R-:W-:Y:S01]  /*5250*/  IMAD R120, R40.reuse, 0x74, RZ ;  /* 0x0000007428787824 */ /* 0x040fe200078e02ff */
[-C--:B0-----:R-:W-:Y:S01]  /*5260*/  LEA.HI.X.SX32 R110, R75, R25.reuse, 0x1, P2 ;  /* 0x000000194b6e7211 */ /* 0x081fe200010f0eff */
[C---:B------:R-:W-:Y:S01]  /*5270*/  IMAD R121, R40.reuse, 0x3a, RZ ;  /* 0x0000003a28797824 */ /* 0x040fe200078e02ff */
[-C--:B------:R-:W-:Y:S01]  /*5280*/  IADD3 R159, P2, R159, R114.reuse, RZ ;  /* 0x000000729f9f7210 */ /* 0x080fe20007f5e0ff */
[C---:B------:R-:W-:Y:S01]  /*5290*/  IMAD R122, R40.reuse, 0x6c, RZ ;  /* 0x0000006c287a7824 */ /* 0x040fe200078e02ff */
[-C--:B-1----:R-:W-:Y:S01]  /*52a0*/  LEA.HI.X.SX32 R115, R77, R25.reuse, 0x1, P1 ;  /* 0x000000194d737211 */ /* 0x082fe200008f0eff */
[----:B------:R0:W-:Y:S01]  /*52b0*/  STL [R1+0xfc], R110 ;  /* 0x0000fc6e01007387 */ /* 0x0001e20000100800 */
[----:B------:R-:W-:Y:S01]  /*52c0*/  IMAD R123, R40, 0x36, RZ ;  /* 0x00000036287b7824 */ /* 0x000fe200078e02ff */
[----:B------:R-:W-:Y:S01]  /*52d0*/  UIADD3.X UR12, UR8, 0x40000040, URZ, UP0, !UPT ;  /* 0x40000040080c7890 */ /* 0x000fe200087fe43f */
[-C--:B--2---:R-:W-:Y:S01]  /*52e0*/  LEA.HI.X.SX32 R113, R74, R25.reuse, 0x1, P0 ;  /* 0x000000194a717211 */ /* 0x084fe200000f0eff */
[----:B------:R1:W-:Y:S01]  /*52f0*/  STL [R1+0x104], R115 ;  /* 0x0001047301007387 */ /* 0x0003e20000100800 */
[C---:B------:R-:W-:Y:S01]  /*5300*/  IMAD R124, R40.reuse, 0x64, RZ ;  /* 0x00000064287c7824 */ /* 0x040fe200078e02ff */
[----:B------:R-:W-:Y:S01]  /*5310*/  UIADD3 UR14, UP0, UR38, 0x2, URZ ;  /* 0x00000002260e7890 */ /* 0x000fe2000ff1e03f */
[C---:B------:R-:W-:Y:S01]  /*5320*/  IMAD R125, R40.reuse, 0x32, RZ ;  /* 0x00000032287d7824 */ /* 0x040fe200078e02ff */
[----:B------:R-:W-:Y:S01]  /*5330*/  STL [R1+0x10c], R113 ;  /* 0x00010c7101007387 */ /* 0x000fe20000100800 */
[----:B------:R-:W-:Y:S01]  /*5340*/  IMAD R126, R40, 0x5c, RZ ;  /* 0x0000005c287e7824 */ /* 0x000fe200078e02ff */
[----:B0-----:R-:W-:Y:S01]  /*5350*/  LEA.HI.X.SX32 R110, R76, R25, 0x1, P4 ;  /* 0x000000194c6e7211 */ /* 0x001fe200020f0eff */
[C---:B------:R-:W-:Y:S01]  /*5360*/  IMAD R127, R40.reuse, 0x2e, RZ ;  /* 0x0000002e287f7824 */ /* 0x040fe200078e02ff */
[----:B------:R-:W-:Y:S01]  /*5370*/  UMOV UR9, URZ ;  /* 0x0000003f00097c82 */ /* 0x000fe20008000000 */
[C---:B------:R-:W-:Y:S01]  /*5380*/  IMAD R128, R40.reuse, 0x54, RZ ;  /* 0x0000005428807824 */ /* 0x040fe200078e02ff */
[----:B------:R-:W-:Y:S01]  /*5390*/  UIADD3.X UR15, UR9, 0x40000040, URZ, UP0, !UPT ;  /* 0x40000040090f7890 */ /* 0x000fe200087fe43f */
[----:B------:R-:W-:Y:S01]  /*53a0*/  STL [R1+0x114], R110 ;  /* 0x0001146e01007387 */ /* 0x000fe20000100800 */
[C---:B-1----:R-:W-:Y:S01]  /*53b0*/  IMAD R115, R40.reuse, 0x4a, RZ ;  /* 0x0000004a28737824 */ /* 0x042fe200078e02ff */
[----:B------:R-:W-:Y:S01]  /*53c0*/  UMOV UR8, UR11 ;  /* 0x0000000b00087c82 */ /* 0x000fe20008000000 */
[C---:B------:R-:W-:Y:S01]  /*53d0*/  IMAD R129, R40.reuse, 0x2a, RZ ;  /* 0x0000002a28817824 */ /* 0x040fe200078e02ff */
[----:B------:R-:W-:Y:S01]  /*53e0*/  STL [R1+0x53c], R112 ;  /* 0x00053c7001007387 */ /* 0x000fe20000100800 */
[C---:B------:R-:W-:Y:S01]  /*53f0*/  IMAD R130, R40.reuse, 0x4c, RZ ;  /* 0x0000004c28827824 */ /* 0x040fe200078e02ff */
[----:B------:R-:W-:Y:S01]  /*5400*/  UMOV UR9, UR12 ;  /* 0x0000000c00097c82 */ /* 0x000fe20008000000 */
[C---:B------:R-:W-:Y:S01]  /*5410*/  IMAD R131, R40.reuse, 0x26, RZ ;  /* 0x0000002628837824 */ /* 0x040fe200078e02ff */
[----:B------:R0:W-:Y:S01]  /*5420*/  STL [R1+0x120], R159 ;  /* 0x0001209f01007387 */ /* 0x0001e20000100800 */
[C---:B------:R-:W-:Y:S01]  /*5430*/  IMAD R132, R40.reuse, 0x44, RZ ;  /* 0x0000004428847824 */ /* 0x040fe200078e02ff */
[----:B------:R-:W-:Y:S01]  /*5440*/  UIADD3.64 UR10, UR8, 0x380, URZ ;  /* 0x00000380080a7897 */ /* 0x000fe2000fffe03f */
[C---:B------:R-:W-:Y:S01]  /*5450*/  IMAD R133, R40.reuse, 0x22, RZ ;  /* 0x0000002228857824 */ /* 0x040fe200078e02ff */
[----:B------:R-:W-:Y:S01]  /*5460*/  UIADD3.64 UR10, UR8, 0x480, URZ ;  /* 0x00000480080a7897 */ /* 0x000fe2000fffe03f */
[C---:B------:R-:W-:Y:S01]  /*5470*/  IMAD R134, R40.reuse, 0x78, RZ ;  /* 0x0000007828867824 */ /* 0x040fe200078e02ff */
[----:B------:R-:W-:Y:S01]  /*5480*/  CS2R R72, SRZ ;  /* 0x0000000000487805 */ /* 0x000fe2000001ff00 */
[C---:B------:R-:W-:Y:S01]  /*5490*/  IMAD R135, R40.reuse, 0x3c, RZ ;  /* 0x0000003c28877824 */ /* 0x040fe200078e02ff */
[----:B------:R-:W-:Y:S01]  /*54a0*/  CS2R R74, SRZ ;  /* 0x00000000004a7805 */ /* 0x000fe2000001ff00 */
[----:B------:R-:W-:Y:S01]  /*54b0*/  IMAD R136, R40, 0x1e, RZ ;  /* 0x0000001e28887824 */ /* 0x000fe200078e02ff */
[-C--:B0-----:R-:W-:Y:S01]  /*54c0*/  IADD3 R159, P4, R160, R114.reuse, RZ ;  /* 0x00000072a09f7210 */ /* 0x081fe20007f9e0ff */
[----:B------:R-:W-:Y:S01]  /*54d0*/  IMAD R137, R40, 0x68, RZ ;  /* 0x0000006828897824 */ /* 0x000fe200078e02ff */
[-C--:B------:R-:W-:Y:S01]  /*54e0*/  IADD3 R160, P6, R162, R114.reuse, RZ ;  /* 0x00000072a2a07210 */ /* 0x080fe20007fde0ff */
[C---:B------:R-:W-:Y:S01]  /*54f0*/  IMAD R138, R40.reuse, 0x34, RZ ;  /* 0x00000034288a7824 */ /* 0x040fe200078e02ff */
[----:B------:R-:W-:Y:S01]  /*5500*/  CS2R R76, SRZ ;  /* 0x00000000004c7805 */ /* 0x000fe2000001ff00 */
[----:B------:R0:W-:Y:S01]  /*5510*/  STL [R1+0x130], R159 ;  /* 0x0001309f01007387 */ /* 0x0001e20000100800 */
[C---:B------:R-:W-:Y:S01]  /*5520*/  IMAD R139, R40.reuse, 0x1a, RZ ;  /* 0x0000001a288b7824 */ /* 0x040fe200078e02ff */
[----:B------:R-:W-:Y:S01]  /*5530*/  CS2R R24, SRZ ;  /* 0x0000000000187805 */ /* 0x000fe2000001ff00 */
[C---:B------:R-:W-:Y:S01]  /*5540*/  IMAD R140, R40.reuse, 0x58, RZ ;  /* 0x00000058288c7824 */ /* 0x040fe200078e02ff */
[----:B------:R1:W-:Y:S01]  /*5550*/  STL [R1+0x140], R161 ;  /* 0x000140a101007387 */ /* 0x0003e20000100800 */
[C---:B------:R-:W-:Y:S01]  /*5560*/  IMAD R141, R40.reuse, 0x2c, RZ ;  /* 0x0000002c288d7824 */ /* 0x040fe200078e02ff */
[----:B------:R-:W-:Y:S01]  /*5570*/  UMOV UR10, UR14 ;  /* 0x0000000e000a7c82 */ /* 0x000fe20008000000 */
[C---:B------:R-:W-:Y:S01]  /*5580*/  IMAD R142, R40.reuse, 0x16, RZ ;  /* 0x00000016288e7824 */ /* 0x040fe200078e02ff */
[----:B------:R2:W-:Y:S01]  /*5590*/  STL [R1+0x150], R160 ;  /* 0x000150a001007387 */ /* 0x0005e20000100800 */
[C---:B------:R-:W-:Y:S01]  /*55a0*/  IMAD R143, R40.reuse, 0x48, RZ ;  /* 0x00000048288f7824 */ /* 0x040fe200078e02ff */
[-C--:B0-----:R-:W-:Y:S01]  /*55b0*/  IADD3 R159, P0, R163, R114.reuse, RZ ;  /* 0x00000072a39f7210 */ /* 0x081fe20007f1e0ff */
[C---:B------:R-:W-:Y:S01]  /*55c0*/  IMAD R144, R40.reuse, 0x24, RZ ;  /* 0x0000002428907824 */ /* 0x040fe200078e02ff */
[----:B------:R-:W-:Y:S01]  /*55d0*/  UMOV UR11, UR15 ;  /* 0x0000000f000b7c82 */ /* 0x000fe20008000000 */
[----:B------:R-:W-:Y:S01]  /*55e0*/  IMAD R145, R40, 0x12, RZ ;  /* 0x0000001228917824 */ /* 0x000fe200078e02ff */
[-C--:B-1----:R-:W-:Y:S01]  /*55f0*/  IADD3 R161, P3, R164, R114.reuse, RZ ;  /* 0x00000072a4a17210 */ /* 0x082fe20007f7e0ff */
[----:B------:R0:W-:Y:S01]  /*5600*/  STL [R1+0x160], R159 ;  /* 0x0001609f01007387 */ /* 0x0001e20000100800 */
[C---:B------:R-:W-:Y:S01]  /*5610*/  IMAD R146, R40.reuse, 0x70, RZ ;  /* 0x0000007028927824 */ /* 0x040fe200078e02ff */
[----:B------:R-:W-:Y:S01]  /*5620*/  UIADD3.64 UR18, UR8, 0x400, URZ ;  /* 0x0000040008127897 */ /* 0x000fe2000fffe03f */
[-C--:B--2---:R-:W-:Y:S01]  /*5630*/  IADD3 R160, P1, R165, R114.reuse, RZ ;  /* 0x00000072a5a07210 */ /* 0x084fe20007f3e0ff */
[----:B------:R1:W-:Y:S01]  /*5640*/  STL [R1+0x170], R161 ;  /* 0x000170a101007387 */ /* 0x0003e20000100800 */
[C---:B------:R-:W-:Y:S01]  /*5650*/  IMAD R147, R40.reuse, 0x38, RZ ;  /* 0x0000003828937824 */ /* 0x040fe200078e02ff */
[----:B------:R-:W-:Y:S01]  /*5660*/  UIADD3.64 UR12, UR8, 0x80, URZ ;  /* 0x00000080080c7897 */ /* 0x000fe2000fffe03f */
[C---:B------:R-:W-:Y:S01]  /*5670*/  IMAD R148, R40.reuse, 0x1c, RZ ;  /* 0x0000001c28947824 */ /* 0x040fe200078e02ff */
[----:B------:R2:W-:Y:S01]  /*5680*/  STL [R1+0x180], R160 ;  /* 0x000180a001007387 */ /* 0x0005e20000100800 */
[----:B------:R-:W-:Y:S01]  /*5690*/  IMAD R149, R40, 0xe, RZ ;  /* 0x0000000e28957824 */ /* 0x000fe200078e02ff */
[-C--:B0-----:R-:W-:Y:S01]  /*56a0*/  LEA.HI.X.SX32 R159, R166, R111.reuse, 0x1, P2 ;  /* 0x0000006fa69f7211 */ /* 0x081fe200010f0eff */
[C---:B------:R-:W-:Y:S01]  /*56b0*/  IMAD R150, R40.reuse, 0x50, RZ ;  /* 0x0000005028967824 */ /* 0x040fe200078e02ff */
[----:B------:R-:W-:Y:S01]  /*56c0*/  UIADD3.64 UR16, UR8, 0x100, URZ ;  /* 0x0000010008107897 */ /* 0x000fe2000fffe03f */
[C---:B------:R-:W-:Y:S01]  /*56d0*/  IMAD R151, R40.reuse, 0x28, RZ ;  /* 0x0000002828977824 */ /* 0x040fe200078e02ff */
[-C--:B-1----:R-:W-:Y:S01]  /*56e0*/  IADD3 R161, P2, R167, R114.reuse, RZ ;  /* 0x00000072a7a17210 */ /* 0x082fe20007f5e0ff */
[----:B------:R0:W-:Y:S01]  /*56f0*/  STL [R1+0x11c], R159 ;  /* 0x00011c9f01007387 */ /* 0x0001e20000100800 */
[----:B------:R-:W-:Y:S01]  /*5700*/  IMAD R152, R40, 0x14, RZ ;  /* 0x0000001428987824 */ /* 0x000fe200078e02ff */
[----:B------:R-:W-:Y:S01]  /*5710*/  UIADD3.64 UR20, UR8, 0x180, URZ ;  /* 0x0000018008147897 */ /* 0x000fe2000fffe03f */
[-C--:B--2---:R-:W-:Y:S01]  /*5720*/  LEA.HI.X.SX32 R160, R168, R111.reuse, 0x1, P4 ;  /* 0x0000006fa8a07211 */ /* 0x084fe200020f0eff */
[----:B------:R1:W-:Y:S01]  /*5730*/  STL [R1+0x190], R161 ;  /* 0x000190a101007387 */ /* 0x0003e20000100800 */
[C---:B------:R-:W-:Y:S01]  /*5740*/  IMAD R153, R40.reuse, 0xa, RZ ;  /* 0x0000000a28997824 */ /* 0x040fe200078e02ff */
[----:B------:R-:W-:Y:S01]  /*5750*/  UIADD3.64 UR24, UR8, 0x200, URZ ;  /* 0x0000020008187897 */ /* 0x000fe2000fffe03f */
[C---:B------:R-:W-:Y:S01]  /*5760*/  IMAD R154, R40.reuse, 0x60, RZ ;  /* 0x00000060289a7824 */ /* 0x040fe200078e02ff */
[----:B------:R2:W-:Y:S01]  /*5770*/  STL [R1+0x12c], R160 ;  /* 0x00012ca001007387 */ /* 0x0005e20000100800 */
[C---:B------:R-:W-:Y:S01]  /*5780*/  IMAD R155, R40.reuse, 0x30, RZ ;  /* 0x00000030289b7824 */ /* 0x040fe200078e02ff */
[-C--:B0-----:R-:W-:Y:S01]  /*5790*/  IADD3 R159, P4, R169, R114.reuse, RZ ;  /* 0x00000072a99f7210 */ /* 0x081fe20007f9e0ff */
[C---:B------:R-:W-:Y:S01]  /*57a0*/  IMAD R156, R40.reuse, 0x18, RZ ;  /* 0x00000018289c7824 */ /* 0x040fe200078e02ff */
[----:B------:R-:W-:Y:S01]  /*57b0*/  UIADD3.64 UR28, UR8, 0x280, URZ ;  /* 0x00000280081c7897 */ /* 0x000fe2000fffe03f */
[----:B------:R-:W-:Y:S01]  /*57c0*/  IMAD R157, R40, 0xc, RZ ;  /* 0x0000000c289d7824 */ /* 0x000fe200078e02ff */
[-C--:B-1----:R-:W-:Y:S01]  /*57d0*/  LEA.HI.X.SX32 R161, R170, R111.reuse, 0x1, P5 ;  /* 0x0000006faaa17211 */ /* 0x082fe200028f0eff */
[----:B------:R0:W-:Y:S01]  /*57e0*/  STL [R1+0x1a0], R159 ;  /* 0x0001a09f01007387 */ /* 0x0001e20000100800 */
[C---:B------:R-:W-:Y:S01]  /*57f0*/  IMAD R158, R40.reuse, 0x6, RZ ;  /* 0x00000006289e7824 */ /* 0x040fe200078e02ff */
[----:B------:R-:W-:Y:S01]  /*5800*/  UIADD3.64 UR32, UR8, 0x300, URZ ;  /* 0x0000030008207897 */ /* 0x000fe2000fffe03f */
[-C--:B--2---:R-:W-:Y:S01]  /*5810*/  IADD3 R160, P5, R171, R114.reuse, RZ ;  /* 0x00000072aba07210 */ /* 0x084fe20007fbe0ff */
[----:B------:R1:W-:Y:S01]  /*5820*/  STL [R1+0x13c], R161 ;  /* 0x00013ca101007387 */ /* 0x0003e20000100800 */
[C---:B------:R-:W-:Y:S01]  /*5830*/  IMAD.SHL.U32 R42, R40.reuse, 0x2, RZ ;  /* 0x00000002282a7824 */ /* 0x040fe200078e00ff */
[----:B------:R-:W-:Y:S01]  /*5840*/  UIADD3.64 UR40, UR8, 0x500, URZ ;  /* 0x0000050008287897 */ /* 0x000fe2000fffe03f */
[----:B------:R-:W-:Y:S01]  /*5850*/  IMAD.SHL.U32 R113, R40, 0x80, RZ ;  /* 0x0000008028717824 */ /* 0x000fe200078e00ff */
[----:B------:R2:W-:Y:S01]  /*5860*/  STL [R1+0x1b0], R160 ;  /* 0x0001b0a001007387 */ /* 0x0005e20000100800 */
[----:B------:R-:W-:Y:S01]  /*5870*/  IMAD.MOV.U32 R110, RZ, RZ, RZ ;  /* 0x000000ffff6e7224 */ /* 0x000fe200078e00ff */
[-C--:B0-----:R-:W-:Y:S01]  /*5880*/  LEA.HI.X.SX32 R159, R172, R111.reuse, 0x1, P6 ;  /* 0x0000006fac9f7211 */ /* 0x081fe200030f0eff */
[----:B------:R-:W-:Y:S01]  /*5890*/  UIADD3.64 UR44, UR8, 0x580, URZ ;  /* 0x00000580082c7897 */ /* 0x000fe2000fffe03f */
[----:B------:R-:W-:Y:S01]  /*58a0*/  SHF.R.S32.HI R43, RZ, 0x1f, R113 ;  /* 0x0000001fff2b7819 */ /* 0x000fe20000011471 */
[----:B------:R-:W-:Y:S01]  /*58b0*/  UIADD3.64 UR48, UR8, 0x600, URZ ;  /* 0x0000060008307897 */ /* 0x000fe2000fffe03f */
[----:B-1----:R-:W-:Y:S01]  /*58c0*/  IADD3 R161, P6, R173, R114, RZ ;  /* 0x00000072ada17210 */ /* 0x002fe20007fde0ff */
[----:B------:R0:W-:Y:S01]  /*58d0*/  STL [R1+0x14c], R159 ;  /* 0x00014c9f01007387 */ /* 0x0001e20000100800 */
[C---:B------:R-:W-:Y:S01]  /*58e0*/  SHF.L.U64.HI R112, R113.reuse, 0x1, R43 ;  /* 0x0000000171707819 */ /* 0x040fe2000001022b */
[----:B------:R-:W-:Y:S01]  /*58f0*/  IMAD.SHL.U32 R113, R113, 0x2, RZ ;  /* 0x0000000271717824 */ /* 0x000fe200078e00ff */
[----:B--2---:R-:W-:Y:S01]  /*5900*/  LEA.HI.X.SX32 R160, R174, R111, 0x1, P0 ;  /* 0x0000006faea07211 */ /* 0x004fe200000f0eff */
[----:B------:R1:W-:Y:S01]  /*5910*/  STL [R1+0x1c0], R161 ;  /* 0x0001c0a101007387 */ /* 0x0003e20000100800 */
[----:B------:R-:W-:-:S02]  /*5920*/  UIADD3.64 UR52, UR8, 0x680, URZ ;  /* 0x0000068008347897 */ /* 0x000fc4000fffe03f */
[----:B------:R-:W-:Y:S01]  /*5930*/  UIADD3.64 UR56, UR8, 0x700, URZ ;  /* 0x0000070008387897 */ /* 0x000fe2000fffe03f */
[----:B------:R2:W-:Y:S01]  /*5940*/  STL [R1+0x15c], R160 ;  /* 0x00015ca001007387 */ /* 0x0005e20000100800 */
[----:B------:R-:W-:Y:S01]  /*5950*/  UIADD3.64 UR14, UR10, 0x2, URZ ;  /* 0x000000020a0e7897 */ /* 0x000fe2000fffe03f */
[-C--:B0-----:R-:W-:Y:S01]  /*5960*/  IADD3 R159, P0, R175, R114.reuse, RZ ;  /* 0x00000072af9f7210 */ /* 0x081fe20007f1e0ff */
[----:B------:R-:W-:Y:S02]  /*5970*/  UIADD3.64 UR18, UR10, 0x4, URZ ;  /* 0x000000040a127897 */ /* 0x000fe4000fffe03f */
[----:B------:R-:W-:Y:S01]  /*5980*/  UIADD3.64 UR22, UR10, 0x1fe, URZ ;  /* 0x000001fe0a167897 */ /* 0x000fe2000fffe03f */
[----:B-1----:R-:W-:Y:S01]  /*5990*/  LEA.HI.X.SX32 R161, R176, R111, 0x1, P3 ;  /* 0x0000006fb0a17211 */ /* 0x002fe200018f0eff */
[----:B------:R0:W-:Y:S01]  /*59a0*/  STL [R1+0x1d0], R159 ;  /* 0x0001d09f01007387 */ /* 0x0001e20000100800 */
[----:B------:R-:W-:Y:S01]  /*59b0*/  UIADD3.64 UR26, UR10, 0x200, URZ ;  /* 0x000002000a1a7897 */ /* 0x000fe2000fffe03f */
[----:B--2---:R-:W-:-:S02]  /*59c0*/  IADD3 R160, P3, R177, R114, RZ ;  /* 0x00000072b1a07210 */ /* 0x004fc40007f7e0ff */
[----:B------:R1:W-:Y:S01]  /*59d0*/  STL [R1+0x16c], R161 ;  /* 0x00016ca101007387 */ /* 0x0003e20000100800 */
[----:B------:R-:W-:Y:S02]  /*59e0*/  UIADD3.64 UR30, UR10, 0x202, URZ ;  /* 0x000002020a1e7897 */ /* 0x000fe4000fffe03f */
[----:B------:R-:W-:Y:S01]  /*59f0*/  UIADD3.64 UR34, UR10, 0x204, URZ ;  /* 0x000002040a227897 */ /* 0x000fe2000fffe03f */
[----:B------:R2:W-:Y:S01]  /*5a00*/  STL [R1+0x1e0], R160 ;  /* 0x0001e0a001007387 */ /* 0x0005e20000100800 */
[----:B0-----:R-:W-:Y:S02]  /*5a10*/  LEA.HI.X.SX32 R159, R178, R111, 0x1, P1 ;  /* 0x0000006fb29f7211 */ /* 0x001fe400008f0eff */
[----:B-1----:R-:W-:-:S03]  /*5a20*/  IADD3 R161, P1, R179, R114, RZ ;  /* 0x00000072b3a17210 */ /* 0x002fc60007f3e0ff */
[----:B------:R0:W-:Y:S01]  /*5a30*/  STL [R1+0x17c], R159 ;  /* 0x00017c9f01007387 */ /* 0x0001e20000100800 */
[----:B--2---:R-:W-:-:S03]  /*5a40*/  LEA.HI.X.SX32 R160, R180, R111, 0x1, P2 ;  /* 0x0000006fb4a07211 */ /* 0x004fc600010f0eff */
[----:B------:R1:W-:Y:S04]  /*5a50*/  STL [R1+0x1f0], R161 ;  /* 0x0001f0a101007387 */ /* 0x0003e80000100800 */
[----:B------:R2:W-:Y:S01]  /*5a60*/  STL [R1+0x18c], R160 ;  /* 0x00018ca001007387 */ /* 0x0005e20000100800 */
[----:B0-----:R-:W-:Y:S02]  /*5a70*/  IADD3 R159, P2, R181, R114, RZ ;  /* 0x00000072b59f7210 */ /* 0x001fe40007f5e0ff */
[----:B-1----:R-:W-:-:S03]  /*5a80*/  LEA.HI.X.SX32 R161, R182, R111, 0x1, P4 ;  /* 0x0000006fb6a17211 */ /* 0x002fc600020f0eff */
[----:B------:R0:W-:Y:S01]  /*5a90*/  STL [R1+0x200], R159 ;  /* 0x0002009f01007387 */ /* 0x0001e20000100800 */
[----:B--2---:R-:W-:-:S03]  /*5aa0*/  IADD3 R160, P4, R183, R114, RZ ;  /* 0x00000072b7a07210 */ /* 0x004fc60007f9e0ff */
[----:B------:R1:W-:Y:S04]  /*5ab0*/  STL [R1+0x19c], R161 ;  /* 0x00019ca101007387 */ /* 0x0003e80000100800 */
        /* <DEDUP_REMOVED lines=100> */
[----:B--2---:R-:W-:-:S03]  /*6100*/  IMAD R160, R40, 0x3d, RZ ;  /* 0x0000003d28a07824 */ /* 0x004fc600078e02ff */
[----:B------:R1:W-:Y:S02]  /*6110*/  STL [R1+0x1e8], R161 ;  /* 0x0001e8a101007387 */ /* 0x0003e40000100800 */
[-C--:B------:R-:W-:Y:S01]  /*6120*/  LEA.HI.X.SX32 R162, R160, R111.reuse, 0x1, P0 ;  /* 0x0000006fa0a27211 */ /* 0x080fe200000f0eff */
[C---:B------:R-:W-:Y:S02]  /*6130*/  IMAD R160, R40.reuse, 0x3b, RZ ;  /* 0x0000003b28a07824 */ /* 0x040fe400078e02ff */
[----:B0-----:R-:W-:Y:S01]  /*6140*/  IMAD R159, R40, 0xc4, RZ ;  /* 0x000000c4289f7824 */ /* 0x001fe200078e02ff */
[----:B-1----:R-:W-:Y:S02]  /*6150*/  LEA.HI.X.SX32 R161, R44, R111, 0x1, P3 ;  /* 0x0000006f2ca17211 */ /* 0x002fe400018f0eff */
[----:B------:R-:W-:-:S03]  /*6160*/  IADD3 R163, P3, R45, R114, RZ ;  /* 0x000000722da37210 */ /* 0x000fc60007f7e0ff */
[----:B------:R0:W-:Y:S04]  /*6170*/  STL [R1+0x144], R161 ;  /* 0x000144a101007387 */ /* 0x0001e80000100800 */
[----:B------:R-:W-:Y:S04]  /*6180*/  STL [R1+0x340], R163 ;  /* 0x000340a301007387 */ /* 0x000fe80000100800 */
[----:B------:R1:W-:Y:S01]  /*6190*/  STL [R1+0x32c], R162 ;  /* 0x00032ca201007387 */ /* 0x0003e20000100800 */
[----:B0-----:R-:W-:Y:S01]  /*61a0*/  IADD3 R161, P0, R159, R114, RZ ;  /* 0x000000729fa17210 */ /* 0x001fe20007f1e0ff */
[----:B------:R-:W-:-:S04]  /*61b0*/  IMAD R159, R40, 0xbc, RZ ;  /* 0x000000bc289f7824 */ /* 0x000fc800078e02ff */
[----:B------:R0:W-:Y:S01]  /*61c0*/  STL [R1+0x208], R161 ;  /* 0x000208a101007387 */ /* 0x0001e20000100800 */
[-C--:B-1----:R-:W-:Y:S01]  /*61d0*/  LEA.HI.X.SX32 R162, R160, R111.reuse, 0x1, P3 ;  /* 0x0000006fa0a27211 */ /* 0x082fe200018f0eff */
[----:B------:R-:W-:Y:S01]  /*61e0*/  IMAD R160, R40, 0x39, RZ ;  /* 0x0000003928a07824 */ /* 0x000fe200078e02ff */
[----:B0-----:R-:W-:Y:S02]  /*61f0*/  LEA.HI.X.SX32 R161, R45, R111, 0x1, P1 ;  /* 0x0000006f2da17211 */ /* 0x001fe400008f0eff */
[----:B------:R-:W-:Y:S02]  /*6200*/  CS2R R44, SRZ ;  /* 0x00000000002c7805 */ /* 0x000fe4000001ff00 */
[-C--:B------:R-:W-:Y:S01]  /*6210*/  IADD3 R163, P1, R46, R114.reuse, RZ ;  /* 0x000000722ea37210 */ /* 0x080fe20007f3e0ff */
        /* <DEDUP_REMOVED lines=101> */
[C---:B------:R-:W-:Y:S01]  /*6870*/  IMAD R160, R40.reuse, 0x25, RZ ;  /* 0x0000002528a07824 */ /* 0x040fe200078e02ff */
        /* <DEDUP_REMOVED lines=9> */
[-C--:B-1----:R-:W-:Y:S02]  /*6910*/  LEA.HI.X.SX32 R162, R115, R111.reuse, 0x1, P5 ;  /* 0x0000006f73a27211 */ /* 0x082fe400028f0eff */
[----:B------:R-:W-:Y:S02]  /*6920*/  LEA.HI.X.SX32 R115, R160, R111, 0x1, P6 ;  /* 0x0000006fa0737211 */ /* 0x000fe400030f0eff */
[-C--:B------:R-:W-:Y:S01]  /*6930*/  IADD3 R160, P6, R159, R114.reuse, RZ ;  /* 0x000000729fa07210 */ /* 0x080fe20007fde0ff */
[----:B------:R1:W-:Y:S01]  /*6940*/  STL [R1+0x2c4], R162 ;  /* 0x0002c4a201007387 */ /* 0x0003e20000100800 */
[----:B------:R-:W-:Y:S01]  /*6950*/  IMAD R159, R40, 0x23, RZ ;  /* 0x00000023289f7824 */ /* 0x000fe200078e02ff */
[----:B0-----:R-:W-:-:S05]  /*6960*/  IADD3 R161, P5, R116, R114, RZ ;  /* 0x0000007274a17210 */ /* 0x001fca0007fbe0ff */
[----:B------:R0:W-:Y:S01]  /*6970*/  STL [R1+0x400], R161 ;  /* 0x000400a101007387 */ /* 0x0001e20000100800 */
[----:B-1----:R-:W-:-:S03]  /*6980*/  IMAD.SHL.U32 R162, R40, 0x20, RZ ;  /* 0x0000002028a27824 */ /* 0x002fc600078e00ff */
[----:B------:R1:W-:Y:S04]  /*6990*/  STL [R1+0x3ec], R115 ;  /* 0x0003ec7301007387 */ /* 0x0003e80000100800 */
[----:B------:R2:W-:Y:S01]  /*69a0*/  STL [R1+0x1f8], R160 ;  /* 0x0001f8a001007387 */ /* 0x0005e20000100800 */
[----:B0-----:R-:W-:Y:S01]  /*69b0*/  IMAD.SHL.U32 R161, R40, 0x10, RZ ;  /* 0x0000001028a17824 */ /* 0x001fe200078e00ff */
[-C--:B-1----:R-:W-:Y:S02]  /*69c0*/  LEA.HI.X.SX32 R115, R116, R111.reuse, 0x1, P0 ;  /* 0x0000006f74737211 */ /* 0x082fe400000f0eff */
[C---:B------:R-:W-:Y:S01]  /*69d0*/  IADD3 R116, P0, R117.reuse, R114, RZ ;  /* 0x0000007275747210 */ /* 0x040fe20007f1e0ff */
[----:B--2---:R-:W-:Y:S02]  /*69e0*/  IMAD R160, R40, 0xb8, RZ ;  /* 0x000000b828a07824 */ /* 0x004fe400078e02ff */
[----:B------:R0:W-:Y:S01]  /*69f0*/  STL [R1+0x2e4], R115 ;  /* 0x0002e47301007387 */ /* 0x0001e20000100800 */
[----:B------:R-:W-:-:S03]  /*6a00*/  LEA.HI.X.SX32 R117, R117, R111, 0x1, P3 ;  /* 0x0000006f75757211 */ /* 0x000fc600018f0eff */
[----:B------:R1:W-:Y:S01]  /*6a10*/  STL [R1+0x410], R116 ;  /* 0x0004107401007387 */ /* 0x0003e20000100800 */
[----:B0-----:R-:W-:Y:S01]  /*6a20*/  LEA.HI.X.SX32 R115, R159, R111, 0x1, P5 ;  /* 0x0000006f9f737211 */ /* 0x001fe200028f0eff */
[----:B------:R-:W-:Y:S01]  /*6a30*/  IMAD R159, R40, 0x21, RZ ;  /* 0x00000021289f7824 */ /* 0x000fe200078e02ff */
[----:B-1----:R-:W-:-:S03]  /*6a40*/  IADD3 R116, P5, R160, R114, RZ ;  /* 0x00000072a0747210 */ /* 0x002fc60007fbe0ff */
[----:B------:R0:W-:Y:S01]  /*6a50*/  STL [R1+0x3fc], R115 ;  /* 0x0003fc7301007387 */ /* 0x0001e20000100800 */
[----:B------:R-:W-:-:S03]  /*6a60*/  IMAD R160, R40, 0xa8, RZ ;  /* 0x000000a828a07824 */ /* 0x000fc600078e02ff */
[----:B------:R1:W-:Y:S04]  /*6a70*/  STL [R1+0x238], R116 ;  /* 0x0002387401007387 */ /* 0x0003e80000100800 */
[----:B------:R2:W-:Y:S01]  /*6a80*/  STL [R1+0x304], R117 ;  /* 0x0003047501007387 */ /* 0x0005e20000100800 */
[----:B0-----:R-:W-:Y:S02]  /*6a90*/  IADD3 R115, P3, R118, R114, RZ ;  /* 0x0000007276737210 */ /* 0x001fe40007f7e0ff */
[----:B-1----:R-:W-:-:S03]  /*6aa0*/  LEA.HI.X.SX32 R116, R159, R111, 0x1, P0 ;  /* 0x0000006f9f747211 */ /* 0x002fc600000f0eff */
[----:B------:R0:W-:Y:S01]  /*6ab0*/  STL [R1+0x328], R115 ;  /* 0x0003287301007387 */ /* 0x0001e20000100800 */
[----:B------:R-:W-:Y:S01]  /*6ac0*/  IMAD R159, R40, 0x1f, RZ ;  /* 0x0000001f289f7824 */ /* 0x000fe200078e02ff */
[CC--:B--2---:R-:W-:Y:S02]  /*6ad0*/  LEA.HI.X.SX32 R117, R119.reuse, R111.reuse, 0x1, P3 ;  /* 0x0000006f77757211 */ /* 0x0c4fe400018f0eff */
[----:B------:R1:W-:Y:S01]  /*6ae0*/  STL [R1+0x40c], R116 ;  /* 0x00040c7401007387 */ /* 0x0003e20000100800 */
[----:B0-----:R-:W-:Y:S02]  /*6af0*/  IADD3 R115, P0, R119, R114, RZ ;  /* 0x0000007277737210 */ /* 0x001fe40007f1e0ff */
[----:B-1----:R-:W-:-:S03]  /*6b00*/  LEA.HI.X.SX32 R116, R118, R111, 0x1, P1 ;  /* 0x0000006f76747211 */ /* 0x002fc600008f0eff */
[----:B------:R0:W-:Y:S04]  /*6b10*/  STL [R1+0x420], R115 ;  /* 0x0004207301007387 */ /* 0x0001e80000100800 */
[----:B------:R1:W-:Y:S01]  /*6b20*/  STL [R1+0x134], R116 ;  /* 0x0001347401007387 */ /* 0x0003e20000100800 */
[-C--:B0-----:R-:W-:Y:S01]  /*6b30*/  IADD3 R115, P1, R160, R114.reuse, RZ ;  /* 0x00000072a0737210 */ /* 0x081fe20007f3e0ff */
[----:B------:R-:W-:Y:S01]  /*6b40*/  IMAD R160, R40, 0x98, RZ ;  /* 0x0000009828a07824 */ /* 0x000fe200078e02ff */
[----:B-1----:R-:W-:-:S03]  /*6b50*/  IADD3 R116, P3, R120, R114, RZ ;  /* 0x0000007278747210 */ /* 0x002fc60007f7e0ff */
[----:B------:R0:W-:Y:S04]  /*6b60*/  STL [R1+0x278], R115 ;  /* 0x0002787301007387 */ /* 0x0001e80000100800 */
[----:B------:R1:W-:Y:S04]  /*6b70*/  STL [R1+0x324], R117 ;  /* 0x0003247501007387 */ /* 0x0003e80000100800 */
[----:B------:R2:W-:Y:S01]  /*6b80*/  STL [R1+0x348], R116 ;  /* 0x0003487401007387 */ /* 0x0005e20000100800 */
[-C--:B0-----:R-:W-:Y:S01]  /*6b90*/  LEA.HI.X.SX32 R115, R159, R111.reuse, 0x1, P0 ;  /* 0x0000006f9f737211 */ /* 0x081fe200000f0eff */
[----:B------:R-:W-:Y:S01]  /*6ba0*/  IMAD R159, R40, 0x1d, RZ ;  /* 0x0000001d289f7824 */ /* 0x000fe200078e02ff */
[----:B-1----:R-:W-:-:S03]  /*6bb0*/  LEA.HI.X.SX32 R117, R121, R111, 0x1, P3 ;  /* 0x0000006f79757211 */ /* 0x002fc600018f0eff */
[----:B------:R0:W-:Y:S01]  /*6bc0*/  STL [R1+0x41c], R115 ;  /* 0x00041c7301007387 */ /* 0x0001e20000100800 */
[----:B--2---:R-:W-:-:S05]  /*6bd0*/  IADD3 R116, P0, R121, R114, RZ ;  /* 0x0000007279747210 */ /* 0x004fca0007f1e0ff */
[----:B------:R1:W-:Y:S01]  /*6be0*/  STL [R1+0x430], R116 ;  /* 0x0004307401007387 */ /* 0x0003e20000100800 */
[----:B0-----:R-:W-:-:S05]  /*6bf0*/  LEA.HI.X.SX32 R115, R120, R111, 0x1, P2 ;  /* 0x0000006f78737211 */ /* 0x001fca00010f0eff */
[----:B------:R0:W-:Y:S01]  /*6c00*/  STL [R1+0x174], R115 ;  /* 0x0001747301007387 */ /* 0x0001e20000100800 */
[----:B-1----:R-:W-:Y:S01]  /*6c10*/  IADD3 R116, P2, R160, R114, RZ ;  /* 0x00000072a0747210 */ /* 0x002fe20007f5e0ff */
[----:B------:R-:W-:-:S04]  /*6c20*/  IMAD R160, R40, 0x88, RZ ;  /* 0x0000008828a07824 */ /* 0x000fc800078e02ff */
[----:B------:R1:W-:Y:S01]  /*6c30*/  STL [R1+0x2b8], R116 ;  /* 0x0002b87401007387 */ /* 0x0003e20000100800 */
[----:B0-----:R-:W-:-:S03]  /*6c40*/  IADD3 R115, P3, R122, R114, RZ ;  /* 0x000000727a737210 */ /* 0x001fc60007f7e0ff */
[----:B------:R0:W-:Y:S04]  /*6c50*/  STL [R1+0x344], R117 ;  /* 0x0003447501007387 */ /* 0x0001e80000100800 */
[----:B------:R2:W-:Y:S01]  /*6c60*/  STL [R1+0x368], R115 ;  /* 0x0003687301007387 */ /* 0x0005e20000100800 */
[-C--:B-1----:R-:W-:Y:S01]  /*6c70*/  LEA.HI.X.SX32 R116, R159, R111.reuse, 0x1, P0 ;  /* 0x0000006f9f747211 */ /* 0x082fe200000f0eff */
[----:B------:R-:W-:Y:S01]  /*6c80*/  IMAD R159, R40, 0x1b, RZ ;  /* 0x0000001b289f7824 */ /* 0x000fe200078e02ff */
[----:B0-----:R-:W-:-:S03]  /*6c90*/  LEA.HI.X.SX32 R117, R123, R111, 0x1, P3 ;  /* 0x0000006f7b757211 */ /* 0x001fc600018f0eff */
        /* <DEDUP_REMOVED lines=65> */
[----:B------:R-:W-:Y:S04]  /*70b0*/  STL [R1+0x3e4], R117 ;  /* 0x0003e47501007387 */ /* 0x000fe80000100800 */
[----:B------:R0:W-:Y:S01]  /*70c0*/  STL [R1+0x408], R116 ;  /* 0x0004087401007387 */ /* 0x0001e20000100800 */
[----:B-1----:R-:W-:Y:S01]  /*70d0*/  LEA.HI.X.SX32 R115, R159, R111, 0x1, P0 ;  /* 0x0000006f9f737211 */ /* 0x002fe200000f0eff */
[----:B------:R-:W-:-:S04]  /*70e0*/  IMAD R159, R40, 0x11, RZ ;  /* 0x00000011289f7824 */ /* 0x000fc800078e02ff */
[----:B------:R1:W-:Y:S01]  /*70f0*/  STL [R1+0x47c], R115 ;  /* 0x00047c7301007387 */ /* 0x0003e20000100800 */
[----:B0-----:R-:W-:-:S05]  /*7100*/  IADD3 R116, P0, R133, R114, RZ ;  /* 0x0000007285747210 */ /* 0x001fca0007f1e0ff */
[----:B------:R0:W-:Y:S01]  /*7110*/  STL [R1+0x490], R116 ;  /* 0x0004907401007387 */ /* 0x0001e20000100800 */
[-C--:B-1----:R-:W-:Y:S02]  /*7120*/  LEA.HI.X.SX32 R115, R132, R111.reuse, 0x1, P4 ;  /* 0x0000006f84737211 */ /* 0x082fe400020f0eff */
[----:B------:R-:W-:Y:S01]  /*7130*/  IADD3 R117, P4, R160, R114, RZ ;  /* 0x00000072a0757210 */ /* 0x000fe20007f9e0ff */
[----:B------:R-:W-:Y:S02]  /*7140*/  IMAD R160, R40, 0xa0, RZ ;  /* 0x000000a028a07824 */ /* 0x000fe400078e02ff */
[----:B------:R1:W-:Y:S01]  /*7150*/  STL [R1+0x2f4], R115 ;  /* 0x0002f47301007387 */ /* 0x0003e20000100800 */
[----:B0-----:R-:W-:-:S03]  /*7160*/  LEA.HI.X.SX32 R116, R133, R111, 0x1, P3 ;  /* 0x0000006f85747211 */ /* 0x001fc600018f0eff */
[----:B------:R0:W-:Y:S04]  /*7170*/  STL [R1+0x198], R117 ;  /* 0x0001987501007387 */ /* 0x0001e80000100800 */
[----:B------:R2:W-:Y:S01]  /*7180*/  STL [R1+0x404], R116 ;  /* 0x0004047401007387 */ /* 0x0005e20000100800 */
[----:B-1----:R-:W-:Y:S02]  /*7190*/  IADD3 R115, P3, R134, R114, RZ ;  /* 0x0000007286737210 */ /* 0x002fe40007f7e0ff */
[----:B0-----:R-:W-:-:S03]  /*71a0*/  LEA.HI.X.SX32 R117, R159, R111, 0x1, P0 ;  /* 0x0000006f9f757211 */ /* 0x001fc600000f0eff */
[----:B------:R0:W-:Y:S01]  /*71b0*/  STL [R1+0x338], R115 ;  /* 0x0003387301007387 */ /* 0x0001e20000100800 */
[----:B------:R-:W-:Y:S01]  /*71c0*/  IMAD R159, R40, 0xf, RZ ;  /* 0x0000000f289f7824 */ /* 0x000fe200078e02ff */
[----:B--2---:R-:W-:Y:S02]  /*71d0*/  IADD3 R116, P0, R135, R114, RZ ;  /* 0x0000007287747210 */ /* 0x004fe40007f1e0ff */
[----:B------:R-:W-:Y:S04]  /*71e0*/  STL [R1+0x48c], R117 ;  /* 0x00048c7501007387 */ /* 0x000fe80000100800 */
[----:B------:R1:W-:Y:S01]  /*71f0*/  STL [R1+0x428], R116 ;  /* 0x0004287401007387 */ /* 0x0003e20000100800 */
[----:B0-----:R-:W-:-:S05]  /*7200*/  LEA.HI.X.SX32 R115, R134, R111, 0x1, P6 ;  /* 0x0000006f86737211 */ /* 0x001fca00030f0eff */
[----:B------:R0:W-:Y:S01]  /*7210*/  STL [R1+0x154], R115 ;  /* 0x0001547301007387 */ /* 0x0001e20000100800 */
[----:B-1----:R-:W-:-:S05]  /*7220*/  IADD3 R116, P6, R136, R114, RZ ;  /* 0x0000007288747210 */ /* 0x002fca0007fde0ff */
[----:B------:R-:W-:Y:S01]  /*7230*/  STL [R1+0x4a0], R116 ;  /* 0x0004a07401007387 */ /* 0x000fe20000100800 */
[-C--:B0-----:R-:W-:Y:S02]  /*7240*/  LEA.HI.X.SX32 R115, R135, R111.reuse, 0x1, P3 ;  /* 0x0000006f87737211 */ /* 0x081fe400018f0eff */
[----:B------:R-:W-:Y:S01]  /*7250*/  IADD3 R117, P3, R160, R114, RZ ;  /* 0x00000072a0757210 */ /* 0x000fe20007f7e0ff */
[----:B------:R-:W-:Y:S02]  /*7260*/  IMAD R160, R40, 0xc0, RZ ;  /* 0x000000c028a07824 */ /* 0x000fe400078e02ff */
[----:B------:R0:W-:Y:S04]  /*7270*/  STL [R1+0x334], R115 ;  /* 0x0003347301007387 */ /* 0x0001e80000100800 */
[----:B------:R1:W-:Y:S01]  /*7280*/  STL [R1+0x298], R117 ;  /* 0x0002987501007387 */ /* 0x0003e20000100800 */
[----:B0-----:R-:W-:-:S02]  /*7290*/  LEA.HI.X.SX32 R115, R136, R111, 0x1, P0 ;  /* 0x0000006f88737211 */ /* 0x001fc400000f0eff */
[----:B------:R-:W-:Y:S02]  /*72a0*/  IADD3 R116, P0, R137, R114, RZ ;  /* 0x0000007289747210 */ /* 0x000fe40007f1e0ff */
[----:B-1----:R-:W-:Y:S01]  /*72b0*/  LEA.HI.X.SX32 R117, R159, R111, 0x1, P6 ;  /* 0x0000006f9f757211 */ /* 0x002fe200030f0eff */
[----:B------:R0:W-:Y:S01]  /*72c0*/  STL [R1+0x424], R115 ;  /* 0x0004247301007387 */ /* 0x0001e20000100800 */
[----:B------:R-:W-:-:S03]  /*72d0*/  IMAD R159, R40, 0xd, RZ ;  /* 0x0000000d289f7824 */ /* 0x000fc600078e02ff */
[----:B------:R1:W-:Y:S04]  /*72e0*/  STL [R1+0x378], R116 ;  /* 0x0003787401007387 */ /* 0x0003e80000100800 */
[----:B------:R-:W-:Y:S01]  /*72f0*/  STL [R1+0x49c], R117 ;  /* 0x00049c7501007387 */ /* 0x000fe20000100800 */
[----:B0-----:R-:W-:Y:S02]  /*7300*/  IADD3 R115, P6, R138, R114, RZ ;  /* 0x000000728a737210 */ /* 0x001fe40007fde0ff */
[----:B-1----:R-:W-:-:S03]  /*7310*/  LEA.HI.X.SX32 R116, R137, R111, 0x1, P5 ;  /* 0x0000006f89747211 */ /* 0x002fc600028f0eff */
[----:B------:R0:W-:Y:S04]  /*7320*/  STL [R1+0x448], R115 ;  /* 0x0004487301007387 */ /* 0x0001e80000100800 */
[----:B------:R1:W-:Y:S01]  /*7330*/  STL [R1+0x1d4], R116 ;  /* 0x0001d47401007387 */ /* 0x0003e20000100800 */
[----:B0-----:R-:W-:Y:S02]  /*7340*/  IADD3 R115, P5, R139, R114, RZ ;  /* 0x000000728b737210 */ /* 0x001fe40007fbe0ff */
[----:B-1----:R-:W-:-:S03]  /*7350*/  LEA.HI.X.SX32 R116, R138, R111, 0x1, P0 ;  /* 0x0000006f8a747211 */ /* 0x002fc600000f0eff */
[----:B------:R0:W-:Y:S04]  /*7360*/  STL [R1+0x4b0], R115 ;  /* 0x0004b07301007387 */ /* 0x0001e80000100800 */
[----:B------:R1:W-:Y:S01]  /*7370*/  STL [R1+0x374], R116 ;  /* 0x0003747401007387 */ /* 0x0003e20000100800 */
[----:B0-----:R-:W-:Y:S01]  /*7380*/  IADD3 R115, P0, R160, R114, RZ ;  /* 0x00000072a0737210 */ /* 0x001fe20007f1e0ff */
[----:B------:R-:W-:Y:S01]  /*7390*/  IMAD R160, R40, 0x3, RZ ;  /* 0x0000000328a07824 */ /* 0x000fe200078e02ff */
[----:B-1----:R-:W-:-:S03]  /*73a0*/  LEA.HI.X.SX32 R116, R139, R111, 0x1, P6 ;  /* 0x0000006f8b747211 */ /* 0x002fc600030f0eff */
[----:B------:R0:W-:Y:S01]  /*73b0*/  STL [R1+0x218], R115 ;  /* 0x0002187301007387 */ /* 0x0001e20000100800 */
[----:B------:R-:W-:-:S03]  /*73c0*/  IADD3 R117, P6, R140, R114, RZ ;  /* 0x000000728c757210 */ /* 0x000fc60007fde0ff */
[----:B------:R1:W-:Y:S04]  /*73d0*/  STL [R1+0x444], R116 ;  /* 0x0004447401007387 */ /* 0x0003e80000100800 */
[----:B------:R2:W-:Y:S01]  /*73e0*/  STL [R1+0x3b8], R117 ;  /* 0x0003b87501007387 */ /* 0x0005e20000100800 */
[----:B0-----:R-:W-:Y:S01]  /*73f0*/  LEA.HI.X.SX32 R115, R159, R111, 0x1, P5 ;  /* 0x0000006f9f737211 */ /* 0x001fe200028f0eff */
[----:B------:R-:W-:Y:S01]  /*7400*/  IMAD R159, R40, 0xb, RZ ;  /* 0x0000000b289f7824 */ /* 0x000fe200078e02ff */
[----:B-1----:R-:W-:-:S03]  /*7410*/  IADD3 R116, P5, R141, R114, RZ ;  /* 0x000000728d747210 */ /* 0x002fc60007fbe0ff */
[----:B------:R0:W-:Y:S01]  /*7420*/  STL [R1+0x4ac], R115 ;  /* 0x0004ac7301007387 */ /* 0x0001e20000100800 */
[----:B--2---:R-:W-:-:S03]  /*7430*/  LEA.HI.X.SX32 R117, R140, R111, 0x1, P1 ;  /* 0x0000006f8c757211 */ /* 0x004fc600008f0eff */
        /* <DEDUP_REMOVED lines=22> */
[----:B--2---:R-:W-:-:S03]  /*75a0*/  LEA.HI.X.SX32 R117, R145, R111, 0x1, P5 ;  /* 0x0000006f91757211 */ /* 0x004fc600028f0eff */
[----:B------:R1:W-:Y:S01]  /*75b0*/  STL [R1+0x3f4], R116 ;  /* 0x0003f47401007387 */ /* 0x0003e20000100800 */
[-C--:B0-----:R-:W-:Y:S02]  /*75c0*/  IADD3 R115, P6, R147, R114.reuse, RZ ;  /* 0x0000007293737210 */ /* 0x081fe40007fde0ff */
[----:B-1----:R-:W-:-:S03]  /*75d0*/  IADD3 R116, P5, R148, R114, RZ ;  /* 0x0000007294747210 */ /* 0x002fc60007fbe0ff */
[----:B------:R0:W-:Y:S04]  /*75e0*/  STL [R1+0x438], R115 ;  /* 0x0004387301007387 */ /* 0x0001e80000100800 */
        /* <DEDUP_REMOVED lines=15> */
[-C--:B0-----:R-:W-:Y:S02]  /*76e0*/  LEA.HI.X.SX32 R115, R148, R111.reuse, 0x1, P6 ;  /* 0x0000006f94737211 */ /* 0x081fe400030f0eff */
[----:B-1----:R-:W-:-:S03]  /*76f0*/  LEA.HI.X.SX32 R117, R149, R111, 0x1, P5 ;  /* 0x0000006f95757211 */ /* 0x002fc600028f0eff */
[----:B------:R0:W-:Y:S01]  /*7700*/  STL [R1+0x434], R115 ;  /* 0x0004347301007387 */ /* 0x0001e20000100800 */
[----:B--2---:R-:W-:-:S05]  /*7710*/  IADD3 R116, P6, R152, R114, RZ ;  /* 0x0000007298747210 */ /* 0x004fca0007fde0ff */
[----:B------:R1:W-:Y:S01]  /*7720*/  STL [R1+0x4c8], R116 ;  /* 0x0004c87401007387 */ /* 0x0003e20000100800 */
[----:B0-----:R-:W-:-:S03]  /*7730*/  IADD3 R115, P5, R153, R114, RZ ;  /* 0x0000007299737210 */ /* 0x001fc60007fbe0ff */
[----:B------:R0:W-:Y:S04]  /*7740*/  STL [R1+0x4a4], R117 ;  /* 0x0004a47501007387 */ /* 0x0001e80000100800 */
[----:B------:R2:W-:Y:S01]  /*7750*/  STL [R1+0x4f0], R115 ;  /* 0x0004f07301007387 */ /* 0x0005e20000100800 */
[----:B-1----:R-:W-:Y:S01]  /*7760*/  LEA.HI.X.SX32 R116, R159, R111, 0x1, P1 ;  /* 0x0000006f9f747211 */ /* 0x002fe200008f0eff */
[----:B------:R-:W-:Y:S01]  /*7770*/  IMAD R159, R40, 0x5, RZ ;  /* 0x00000005289f7824 */ /* 0x000fe200078e02ff */
[----:B0-----:R-:W-:-:S03]  /*7780*/  IADD3 R117, P1, R154, R114, RZ ;  /* 0x000000729a757210 */ /* 0x001fc60007f3e0ff */
        /* <DEDUP_REMOVED lines=19> */
[C---:B------:R-:W-:Y:S01]  /*78c0*/  IMAD.SHL.U32 R159, R40.reuse, 0x40, RZ ;  /* 0x00000040289f7824 */ /* 0x040fe200078e00ff */
[----:B0-----:R-:W-:-:S03]  /*78d0*/  LEA R117, P5, R40, R114, 0x7 ;  /* 0x0000007228757211 */ /* 0x001fc600078a38ff */
[----:B------:R0:W-:Y:S01]  /*78e0*/  STL [R1+0x4ec], R115 ;  /* 0x0004ec7301007387 */ /* 0x0001e20000100800 */
[----:B--2---:R-:W-:-:S03]  /*78f0*/  LEA.HI.X.SX32 R116, R154, R111, 0x1, P0 ;  /* 0x0000006f9a747211 */ /* 0x004fc600000f0eff */
[----:B------:R1:W-:Y:S04]  /*7900*/  STL [R1+0x318], R117 ;  /* 0x0003187501007387 */ /* 0x0003e80000100800 */
[----:B------:R2:W-:Y:S01]  /*7910*/  STL [R1+0x214], R116 ;  /* 0x0002147401007387 */ /* 0x0005e20000100800 */
[----:B0-----:R-:W-:Y:S02]  /*7920*/  LEA R115, P0, R40, R114, 0x6 ;  /* 0x0000007228737211 */ /* 0x001fe400078030ff */
[----:B-1----:R-:W-:-:S03]  /*7930*/  LEA.HI.X.SX32 R117, R155, R111, 0x1, P1 ;  /* 0x0000006f9b757211 */ /* 0x002fc600008f0eff */
[----:B------:R0:W-:Y:S01]  /*7940*/  STL [R1+0x418], R115 ;  /* 0x0004187301007387 */ /* 0x0001e20000100800 */
[----:B--2---:R-:W-:-:S03]  /*7950*/  LEA R116, P1, R40, R114, 0x5 ;  /* 0x0000007228747211 */ /* 0x004fc600078228ff */
[----:B------:R1:W-:Y:S04]  /*7960*/  STL [R1+0x394], R117 ;  /* 0x0003947501007387 */ /* 0x0003e80000100800 */
[----:B------:R2:W-:Y:S01]  /*7970*/  STL [R1+0x498], R116 ;  /* 0x0004987401007387 */ /* 0x0005e20000100800 */
[----:B0-----:R-:W-:Y:S02]  /*7980*/  LEA.HI.X.SX32 R115, R156, R111, 0x1, P3 ;  /* 0x0000006f9c737211 */ /* 0x001fe400018f0eff */
[----:B-1----:R-:W-:-:S03]  /*7990*/  LEA R117, P3, R40, R114, 0x4 ;  /* 0x0000007228757211 */ /* 0x002fc600078620ff */
[----:B------:R0:W-:Y:S01]  /*79a0*/  STL [R1+0x454], R115 ;  /* 0x0004547301007387 */ /* 0x0001e20000100800 */
[----:B--2---:R-:W-:-:S03]  /*79b0*/  LEA.HI.X.SX32 R116, R157, R111, 0x1, P4 ;  /* 0x0000006f9d747211 */ /* 0x004fc600020f0eff */
[----:B------:R1:W-:Y:S04]  /*79c0*/  STL [R1+0x4d8], R117 ;  /* 0x0004d87501007387 */ /* 0x0003e80000100800 */
[----:B------:R2:W-:Y:S01]  /*79d0*/  STL [R1+0x4b4], R116 ;  /* 0x0004b47401007387 */ /* 0x0005e20000100800 */
[----:B0-----:R-:W-:Y:S02]  /*79e0*/  LEA R115, P4, R40, R114, 0x3 ;  /* 0x0000007228737211 */ /* 0x001fe400078818ff */
[----:B-1----:R-:W-:-:S03]  /*79f0*/  LEA.HI.X.SX32 R117, R160, R111, 0x1, P6 ;  /* 0x0000006fa0757211 */ /* 0x002fc600030f0eff */
[----:B------:R0:W-:Y:S01]  /*7a00*/  STL [R1+0x4f8], R115 ;  /* 0x0004f87301007387 */ /* 0x0001e20000100800 */
[----:B------:R-:W-:Y:S01]  /*7a10*/  IMAD.SHL.U32 R160, R40, 0x8, RZ ;  /* 0x0000000828a07824 */ /* 0x000fe200078e00ff */
[----:B--2---:R-:W-:-:S05]  /*7a20*/  LEA.HI.X.SX32 R116, R158, R111, 0x1, P2 ;  /* 0x0000006f9e747211 */ /* 0x004fca00010f0eff */
[----:B------:R1:W-:Y:S01]  /*7a30*/  STL [R1+0x4e4], R116 ;  /* 0x0004e47401007387 */ /* 0x0003e20000100800 */
[----:B0-----:R-:W-:-:S05]  /*7a40*/  IADD3 R115, P2, R42, R114, RZ ;  /* 0x000000722a737210 */ /* 0x001fca0007f5e0ff */
[----:B------:R0:W-:Y:S01]  /*7a50*/  STL [R1+0x510], R115 ;  /* 0x0005107301007387 */ /* 0x0001e20000100800 */
[----:B-1----:R-:W-:-:S03]  /*7a60*/  LEA R116, P6, R40, R114, 0x2 ;  /* 0x0000007228747211 */ /* 0x002fc600078c10ff */
[----:B------:R1:W-:Y:S04]  /*7a70*/  STL [R1+0x4fc], R117 ;  /* 0x0004fc7501007387 */ /* 0x0003e80000100800 */
[----:B------:R2:W-:Y:S01]  /*7a80*/  STL [R1+0x508], R116 ;  /* 0x0005087401007387 */ /* 0x0005e20000100800 */
[-C--:B0-----:R-:W-:Y:S01]  /*7a90*/  LEA.HI.X.SX32 R115, R159, R111.reuse, 0x1, P5 ;  /* 0x0000006f9f737211 */ /* 0x081fe200028f0eff */
[----:B------:R-:W-:Y:S01]  /*7aa0*/  IMAD.SHL.U32 R159, R40, 0x4, RZ ;  /* 0x00000004289f7824 */ /* 0x000fe200078e00ff */
[----:B-1----:R-:W-:-:S03]  /*7ab0*/  LEA.HI.X.SX32 R117, R162, R111, 0x1, P0 ;  /* 0x0000006fa2757211 */ /* 0x002fc600000f0eff */
[----:B------:R0:W-:Y:S01]  /*7ac0*/  STL [R1+0x314], R115 ;  /* 0x0003147301007387 */ /* 0x0001e20000100800 */
[----:B--2---:R-:W-:-:S03]  /*7ad0*/  LEA.HI.X.SX32 R116, R161, R111, 0x1, P1 ;  /* 0x0000006fa1747211 */ /* 0x004fc600008f0eff */
[----:B------:R1:W-:Y:S04]  /*7ae0*/  STL [R1+0x414], R117 ;  /* 0x0004147501007387 */ /* 0x0003e80000100800 */
[----:B------:R2:W-:Y:S01]  /*7af0*/  STL [R1+0x494], R116 ;  /* 0x0004947401007387 */ /* 0x0005e20000100800 */
[-C--:B0-----:R-:W-:Y:S02]  /*7b00*/  LEA.HI.X.SX32 R115, R160, R111.reuse, 0x1, P3 ;  /* 0x0000006fa0737211 */ /* 0x081fe400018f0eff */
[----:B-1----:R-:W-:-:S03]  /*7b10*/  LEA.HI.X.SX32 R117, R159, R111, 0x1, P4 ;  /* 0x0000006f9f757211 */ /* 0x002fc600020f0eff */
[----:B------:R0:W-:Y:S01]  /*7b20*/  STL [R1+0x4d4], R115 ;  /* 0x0004d47301007387 */ /* 0x0001e20000100800 */
[----:B--2---:R-:W-:-:S03]  /*7b30*/  LEA.HI.X.SX32 R116, R40, R111, 0x1, P2 ;  /* 0x0000006f28747211 */ /* 0x004fc600010f0eff */
[----:B------:R1:W-:Y:S01]  /*7b40*/  STL [R1+0x4f4], R117 ;  /* 0x0004f47501007387 */ /* 0x0003e20000100800 */
[----:B------:R-:W-:-:S03]  /*7b50*/  CS2R R40, SRZ ;  /* 0x0000000000287805 */ /* 0x000fc6000001ff00 */
[----:B------:R2:W-:Y:S01]  /*7b60*/  STL [R1+0x50c], R116 ;  /* 0x00050c7401007387 */ /* 0x0005e20000100800 */
[----:B0-----:R-:W-:Y:S02]  /*7b70*/  LEA.HI.X.SX32 R115, R42, R111, 0x1, P6 ;  /* 0x0000006f2a737211 */ /* 0x001fe400030f0eff */
[----:B------:R-:W-:Y:S02]  /*7b80*/  CS2R R42, SRZ ;  /* 0x00000000002a7805 */ /* 0x000fe4000001ff00 */
[C---:B-1----:R-:W-:Y:S01]  /*7b90*/  LOP3.LUT R117, R2.reuse, 0x30, RZ, 0x3c, !PT ;  /* 0x0000003002757812 */ /* 0x042fe200078e3cff */
[----:B------:R0:W-:Y:S01]  /*7ba0*/  STL [R1+0x504], R115 ;  /* 0x0005047301007387 */ /* 0x0001e20000100800 */
[----:B--2---:R-:W-:-:S05]  /*7bb0*/  LOP3.LUT R116, R2, 0x10, RZ, 0x3c, !PT ;  /* 0x0000001002747812 */ /* 0x004fca00078e3cff */
[----:B------:R1:W-:Y:S01]  /*7bc0*/  STL [R1+0x558], R116 ;  /* 0x0005587401007387 */ /* 0x0003e20000100800 */
[----:B0-----:R-:W-:-:S05]  /*7bd0*/  LOP3.LUT R115, R2, 0x20, RZ, 0x3c, !PT ;  /* 0x0000002002737812 */ /* 0x001fca00078e3cff */
[----:B------:R0:W-:Y:S01]  /*7be0*/  STL [R1+0x554], R115 ;  /* 0x0005547301007387 */ /* 0x0001e20000100800 */
[----:B-1----:R-:W-:-:S03]  /*7bf0*/  LOP3.LUT R116, R2, 0x40, RZ, 0x3c, !PT ;  /* 0x0000004002747812 */ /* 0x002fc600078e3cff */
[----:B------:R1:W-:Y:S04]  /*7c00*/  STL [R1+0x550], R117 ;  /* 0x0005507501007387 */ /* 0x0003e80000100800 */
[----:B------:R2:W-:Y:S01]  /*7c10*/  STL [R1+0x54c], R116 ;  /* 0x00054c7401007387 */ /* 0x0005e20000100800 */
[C---:B0-----:R-:W-:Y:S02]  /*7c20*/  LOP3.LUT R115, R2.reuse, 0x50, RZ, 0x3c, !PT ;  /* 0x0000005002737812 */ /* 0x041fe400078e3cff */
[----:B-1----:R-:W-:-:S03]  /*7c30*/  LOP3.LUT R117, R2, 0x60, RZ, 0x3c, !PT ;  /* 0x0000006002757812 */ /* 0x002fc600078e3cff */
[----:B------:R0:W-:Y:S01]  /*7c40*/  STL [R1+0x548], R115 ;  /* 0x0005487301007387 */ /* 0x0001e20000100800 */
[----:B--2---:R-:W-:-:S03]  /*7c50*/  LOP3.LUT R116, R2, 0x70, RZ, 0x3c, !PT ;  /* 0x0000007002747812 */ /* 0x004fc600078e3cff */
[----:B------:R1:W-:Y:S04]  /*7c60*/  STL [R1+0x544], R117 ;  /* 0x0005447501007387 */ /* 0x0003e80000100800 */
[----:B------:R2:W-:Y:S01]  /*7c70*/  STL [R1+0x540], R116 ;  /* 0x0005407401007387 */ /* 0x0005e20000100800 */
[C---:B0-----:R-:W-:Y:S02]  /*7c80*/  LOP3.LUT R115, R3.reuse, 0x10, RZ, 0x3c, !PT ;  /* 0x0000001003737812 */ /* 0x041fe400078e3cff */
[C---:B------:R-:W-:Y:S02]  /*7c90*/  LOP3.LUT R115, R3.reuse, 0x40, RZ, 0x3c, !PT ;  /* 0x0000004003737812 */ /* 0x040fe400078e3cff */
[C---:B-1----:R-:W-:Y:S02]  /*7ca0*/  LOP3.LUT R117, R3.reuse, 0x20, RZ, 0x3c, !PT ;  /* 0x0000002003757812 */ /* 0x042fe400078e3cff */
[----:B------:R-:W-:-:S02]  /*7cb0*/  LOP3.LUT R117, R3, 0x50, RZ, 0x3c, !PT ;  /* 0x0000005003757812 */ /* 0x000fc400078e3cff */
[C---:B--2---:R-:W-:Y:S02]  /*7cc0*/  LOP3.LUT R116, R3.reuse, 0x30, RZ, 0x3c, !PT ;  /* 0x0000003003747812 */ /* 0x044fe400078e3cff */
[C---:B------:R-:W-:Y:S02]  /*7cd0*/  LOP3.LUT R116, R3.reuse, 0x60, RZ, 0x3c, !PT ;  /* 0x0000006003747812 */ /* 0x040fe400078e3cff */
[----:B------:R-:W-:-:S07]  /*7ce0*/  LOP3.LUT R115, R3, 0x70, RZ, 0x3c, !PT ;  /* 0x0000007003737812 */ /* 0x000fce00078e3cff */
.L_x_1:
[----:B------:R-:W2:Y:S01]  /*7cf0*/  LDL R117, [R1+0x50c] ;  /* 0x00050c0001757983 */ /* 0x000ea20000100800 */
[----:B------:R-:W-:Y:S01]  /*7d00*/  MOV R113, UR49 ;  /* 0x0000003100717c02 */ /* 0x000fe20008000f00 */
[----:B------:R-:W0:Y:S02]  /*7d10*/  LDC R130, c[0x0][0x230] ;  /* 0x00008c00ff827b82 */ /* 0x000e240000000800 */
[----:B------:R-:W2:Y:S04]  /*7d20*/  LDL R116, [R1+0x510] ;  /* 0x0005100001747983 */ /* 0x000ea80000100800 */
[----:B------:R-:W-:Y:S04]  /*7d30*/  STL [R1+0x650], R7 ;  /* 0x0006500701007387 */ /* 0x000fe80000100800 */
[----:B------:R-:W-:Y:S04]  /*7d40*/  STL [R1+0x61c], R3 ;  /* 0x00061c0301007387 */ /* 0x000fe80000100800 */
[----:B------:R1:W-:Y:S01]  /*7d50*/  STL [R1+0x618], R112 ;  /* 0x0006187001007387 */ /* 0x0003e20000100800 */
[----:B------:R-:W-:-:S03]  /*7d60*/  MOV R115, UR53 ;  /* 0x0000003500737c02 */ /* 0x000fc60008000f00 */
[----:B-1----:R-:W3:Y:S04]  /*7d70*/  LDL.LU R112, [R1+0x508] ;  /* 0x0005080001707983 */ /* 0x002ee80000300800 */
[----:B-----5:R1:W-:Y:S04]  /*7d80*/  STL [R1+0x57c], R0 ;  /* 0x00057c0001007387 */ /* 0x0203e80000100800 */
[----:B------:R-:W4:Y:S04]  /*7d90*/  LDL R132, [R1+0x504] ;  /* 0x0005040001847983 */ /* 0x000f280000100800 */
[----:B------:R0:W-:Y:S01]  /*7da0*/  STL [R1+0x538], R113 ;  /* 0x0005387101007387 */ /* 0x0001e20000100800 */
[----:B-1----:R-:W-:-:S05]  /*7db0*/  MOV R0, UR48 ;  /* 0x0000003000007c02 */ /* 0x002fca0008000f00 */
[----:B------:R1:W-:Y:S01]  /*7dc0*/  STL [R1+0x534], R0 ;  /* 0x0005340001007387 */ /* 0x0003e20000100800 */
[----:B0-----:R-:W-:-:S03]  /*7dd0*/  MOV R113, UR52 ;  /* 0x0000003400717c02 */ /* 0x001fc60008000f00 */
[----:B------:R-:W-:Y:S04]  /*7de0*/  STL [R1+0x530], R115 ;  /* 0x0005307301007387 */ /* 0x000fe80000100800 */
[----:B------:R-:W4:Y:S01]  /*7df0*/  LDL R119, [R1+0x4fc] ;  /* 0x0004fc0001777983 */ /* 0x000f220000100800 */
[----:B-1----:R-:W-:-:S03]  /*7e00*/  MOV R0, UR57 ;  /* 0x0000003900007c02 */ /* 0x002fc60008000f00 */
[----:B------:R0:W-:Y:S04]  /*7e10*/  STL [R1+0x52c], R113 ;  /* 0x00052c7101007387 */ /* 0x0001e80000100800 */
[----:B------:R-:W4:Y:S04]  /*7e20*/  LDL R118, [R1+0x500] ;  /* 0x0005000001767983 */ /* 0x000f280000100800 */
[----:B------:R1:W-:Y:S04]  /*7e30*/  STL [R1+0x528], R0 ;  /* 0x0005280001007387 */ /* 0x0003e80000100800 */
[----:B------:R-:W4:Y:S01]  /*7e40*/  LDL R131, [R1+0x4f4] ;  /* 0x0004f40001837983 */ /* 0x000f220000100800 */
[----:B------:R-:W-:-:S03]  /*7e50*/  IMAD R130, R110, -0x80, R130 ;  /* 0xffffff806e827824 */ /* 0x000fc600078e0282 */
[----:B------:R-:W4:Y:S02]  /*7e60*/  LDL R123, [R1+0x4f8] ;  /* 0x0004f800017b7983 */ /* 0x000f240000100800 */
[C---:B------:R-:W-:Y:S02]  /*7e70*/  ISETP.GT.AND P1, PT, R130.reuse, 0x1, PT ;  /* 0x000000018200780c */ /* 0x040fe40003f24270 */
[C---:B------:R-:W-:Y:S02]  /*7e80*/  ISETP.GT.AND P2, PT, R130.reuse, 0x2, PT ;  /* 0x000000028200780c */ /* 0x040fe40003f44270 */
[----:B0-----:R-:W-:Y:S02]  /*7e90*/  MOV R113, UR56 ;  /* 0x0000003800717c02 */ /* 0x001fe40008000f00 */
[----:B------:R-:W-:Y:S02]  /*7ea0*/  PRMT R156, RZ, 0x7610, R156 ;  /* 0x00007610ff9c7816 */ /* 0x000fe4000000009c */
[----:B------:R-:W-:Y:S01]  /*7eb0*/  ISETP.GT.AND P3, PT, R130, 0x3, PT ;  /* 0x000000038200780c */ /* 0x000fe20003f64270 */
[----:B------:R-:W-:Y:S01]  /*7ec0*/  STL [R1+0x620], R113 ;  /* 0x0006207101007387 */ /* 0x000fe20000100800 */
[----:B------:R-:W-:-:S02]  /*7ed0*/  PRMT R182, RZ, 0x7610, R182 ;  /* 0x00007610ffb67816 */ /* 0x000fc400000000b6 */
[----:B------:R-:W-:Y:S01]  /*7ee0*/  ISETP.GT.AND P4, PT, R130, 0x4, PT ;  /* 0x000000048200780c */ /* 0x000fe20003f84270 */
[----:B------:R-:W-:Y:S04]  /*7ef0*/  STL [R1+0x624], R110 ;  /* 0x0006246e01007387 */ /* 0x000fe80000100800 */
[----:B------:R-:W-:Y:S04]  /*7f00*/  STL [R1+0x628], R111 ;  /* 0x0006286f01007387 */ /* 0x000fe80000100800 */
[----:B------:R0:W-:Y:S04]  /*7f10*/  STL [R1+0x62c], R114 ;  /* 0x00062c7201007387 */ /* 0x0001e80000100800 */
[----:B------:R-:W4:Y:S04]  /*7f20*/  LDL R120, [R1+0x4ec] ;  /* 0x0004ec0001787983 */ /* 0x000f280000100800 */
[----:B-1----:R-:W4:Y:S01]  /*7f30*/  LDL R0, [R1+0x4f0] ;  /* 0x0004f00001007983 */ /* 0x002f220000100800 */
[----:B------:R-:W-:-:S03]  /*7f40*/  PRMT R166, RZ, 0x7610, R166 ;  /* 0x00007610ffa67816 */ /* 0x000fc600000000a6 */
[----:B--2---:R3:W2:Y:S02]  /*7f50*/  @P1 LDG.E.U16 R156, desc[UR6][R116.64] ;  /* 0x00000006749c1981 */ /* 0x0046a4000c1e1500 */
[----:B---3--:R-:W-:Y:S02]  /*7f60*/  @P2 IMAD.MOV.U32 R116, RZ, RZ, R112 ;  /* 0x000000ffff742224 */ /* 0x008fe400078e0070 */
[----:B------:R-:W-:Y:S01]  /*7f70*/  STL [R1+0x630], R112 ;  /* 0x0006307001007387 */ /* 0x000fe20000100800 */
[----:B----4-:R-:W-:-:S03]  /*7f80*/  @P2 IMAD.MOV.U32 R117, RZ, RZ, R132 ;  /* 0x000000ffff752224 */ /* 0x010fc600078e0084 */
[----:B------:R-:W3:Y:S04]  /*7f90*/  LDL R132, [R1+0x4dc] ;  /* 0x0004dc0001847983 */ /* 0x000ee80000100800 */
[----:B------:R1:W4:Y:S02]  /*7fa0*/  @P2 LDG.E.U16 R182, desc[UR6][R116.64] ;  /* 0x0000000674b62981 */ /* 0x000324000c1e1500 */
[----:B-1----:R-:W-:Y:S02]  /*7fb0*/  @P3 IMAD.MOV.U32 R117, RZ, RZ, R119 ;  /* 0x000000ffff753224 */ /* 0x002fe400078e0077 */
[----:B------:R-:W2:Y:S01]  /*7fc0*/  LDL R119, [R1+0x4e4] ;  /* 0x0004e40001777983 */ /* 0x000ea20000100800 */
[----:B------:R-:W-:-:S03]  /*7fd0*/  @P3 IMAD.MOV.U32 R116, RZ, RZ, R118 ;  /* 0x000000ffff743224 */ /* 0x000fc600078e0076 */
[----:B------:R-:W3:Y:S04]  /*7fe0*/  LDL R118, [R1+0x4e8] ;  /* 0x0004e80001767983 */ /* 0x000ee80000100800 */
[----:B------:R1:W4:Y:S02]  /*7ff0*/  @P3 LDG.E.U16 R166, desc[UR6][R116.64] ;  /* 0x0000000674a63981 */ /* 0x000324000c1e1500 */
[----:B-1----:R-:W-:Y:S02]  /*8000*/  @P4 IMAD.MOV.U32 R117, RZ, RZ, R131 ;  /* 0x000000ffff754224 */ /* 0x002fe400078e0083 */
[----:B------:R-:W4:Y:S01]  /*8010*/  LDL R131, [R1+0x4e0] ;  /* 0x0004e00001837983 */ /* 0x000f220000100800 */
[C---:B------:R-:W-:Y:S01]  /*8020*/  ISETP.GT.AND P0, PT, R130.reuse, RZ, PT ;  /* 0x000000ff8200720c */ /* 0x040fe20003f04270 */
[----:B------:R-:W-:Y:S01]  /*8030*/  @P4 IMAD.MOV.U32 R116, RZ, RZ, R123 ;  /* 0x000000ffff744224 */ /* 0x000fe200078e007b */
[----:B------:R-:W-:Y:S01]  /*8040*/  ISETP.GT.AND P5, PT, R130, 0x5, PT ;  /* 0x000000058200780c */ /* 0x000fe20003fa4270 */
[----:B------:R-:W4:Y:S01]  /*8050*/  LDL R123, [R1+0x4d4] ;  /* 0x0004d400017b7983 */ /* 0x000f220000100800 */
[----:B------:R-:W-:-:S02]  /*8060*/  PRMT R121, RZ, 0x7610, R121 ;  /* 0x00007610ff797816 */ /* 0x000fc40000000079 */
[----:B------:R-:W-:Y:S02]  /*8070*/  PRMT R140, RZ, 0x7610, R140 ;  /* 0x00007610ff8c7816 */ /* 0x000fe4000000008c */
[----:B------:R-:W-:Y:S02]  /*8080*/  ISETP.GT.AND P1, PT, R130, 0x6, PT ;  /* 0x000000068200780c */ /* 0x000fe40003f24270 */
[----:B------:R1:W4:Y:S03]  /*8090*/  @P4 LDG.E.U16 R121, desc[UR6][R116.64] ;  /* 0x0000000674794981 */ /* 0x000326000c1e1500 */
[----:B------:R-:W-:Y:S01]  /*80a0*/  @P0 IMAD.MOV.U32 R115, RZ, RZ, R111 ;  /* 0x000000ffff730224 */ /* 0x000fe200078e006f */
[----:B------:R-:W-:-:S04]  /*80b0*/  PRMT R134, RZ, 0x7610, R134 ;  /* 0x00007610ff867816 */ /* 0x000fc80000000086 */
[----:B------:R0:W4:Y:S01]  /*80c0*/  @P0 LDG.E.U16 R140, desc[UR6][R114.64] ;  /* 0x00000006728c0981 */ /* 0x000122000c1e1500 */
[----:B------:R-:W-:Y:S01]  /*80d0*/  ISETP.GT.AND P0, PT, R130, 0x7, PT ;  /* 0x000000078200780c */ /* 0x000fe20003f04270 */
[----:B-1----:R-:W-:Y:S02]  /*80e0*/  @P5 IMAD.MOV.U32 R117, RZ, RZ, R120 ;  /* 0x000000ffff755224 */ /* 0x002fe400078e0078 */
[----:B------:R-:W-:Y:S01]  /*80f0*/  @P5 IMAD.MOV.U32 R116, RZ, RZ, R0 ;  /* 0x000000ffff745224 */ /* 0x000fe200078e0000 */
[----:B------:R-:W-:Y:S01]  /*8100*/  PRMT R133, RZ, 0x7610, R133 ;  /* 0x00007610ff857816 */ /* 0x000fe20000000085 */
[----:B------:R-:W4:Y:S04]  /*8110*/  LDL R0, [R1+0x4d8] ;  /* 0x0004d80001007983 */ /* 0x000f280000100800 */
[----:B------:R2:W4:Y:S01]  /*8120*/  @P5 LDG.E.U16 R134, desc[UR6][R116.64] ;  /* 0x0000000674865981 */ /* 0x000522000c1e1500 */
[----:B0-----:R-:W-:Y:S01]  /*8130*/  PRMT R114, RZ, 0x7610, R114 ;  /* 0x00007610ff727816 */ /* 0x001fe20000000072 */
[----:B--2---:R-:W-:-:S02]  /*8140*/  @P1 IMAD.MOV.U32 R117, RZ, RZ, R119 ;  /* 0x000000ffff751224 */ /* 0x004fc400078e0077 */
[----:B---3--:R-:W-:-:S05]  /*8150*/  @P1 IMAD.MOV.U32 R116, RZ, RZ, R118 ;  /* 0x000000ffff741224 */ /* 0x008fca00078e0076 */
[----:B------:R0:W2:Y:S02]  /*8160*/  @P1 LDG.E.U16 R133, desc[UR6][R116.64] ;  /* 0x0000000674851981 */ /* 0x0000a4000c1e1500 */
[----:B0-----:R-:W-:Y:S02]  /*8170*/  @P0 IMAD.MOV.U32 R117, RZ, RZ, R132 ;  /* 0x000000ffff750224 */ /* 0x001fe400078e0084 */
[----:B----4-:R-:W-:-:S05]  /*8180*/  @P0 IMAD.MOV.U32 R116, RZ, RZ, R131 ;  /* 0x000000ffff740224 */ /* 0x010fca00078e0083 */
[----:B------:R0:W3:Y:S04]  /*8190*/  @P0 LDG.E.U16 R114, desc[UR6][R116.64] ;  /* 0x0000000674720981 */ /* 0x0000e8000c1e1500 */
[----:B------:R1:W-:Y:S04]  /*81a0*/  STL [R1+0x520], R121 ;  /* 0x0005207901007387 */ /* 0x0003e80000100800 */
[----:B------:R-:W4:Y:S04]  /*81b0*/  LDL R120, [R1+0x4d0] ;  /* 0x0004d00001787983 */ /* 0x000f280000100800 */
[----:B------:R-:W2:Y:S04]  /*81c0*/  LDL R118, [R1+0x4c8] ;  /* 0x0004c80001767983 */ /* 0x000ea80000100800 */
[----:B-1----:R-:W2:Y:S01]  /*81d0*/  LDL R121, [R1+0x4cc] ;  /* 0x0004cc0001797983 */ /* 0x002ea20000100800 */
[----:B------:R-:W-:-:S03]  /*81e0*/  ISETP.GT.AND P2, PT, R130, 0x8, PT ;  /* 0x000000088200780c */ /* 0x000fc60003f44270 */
[----:B------:R-:W2:Y:S10]  /*81f0*/  LDL R119, [R1+0x4c4] ;  /* 0x0004c40001777983 */ /* 0x000eb40000100800 */
[----:B0-----:R-:W-:-:S02]  /*8200*/  @P2 IMAD.MOV.U32 R116, RZ, RZ, R0 ;  /* 0x000000ffff742224 */ /* 0x001fc400078e0000 */
[----:B------:R-:W-:Y:S01]  /*8210*/  @P2 IMAD.MOV.U32 R117, RZ, RZ, R123 ;  /* 0x000000ffff752224 */ /* 0x000fe200078e007b */
[C---:B------:R-:W-:Y:S01]  /*8220*/  ISETP.GT.AND P3, PT, R130.reuse, 0x9, PT ;  /* 0x000000098200780c */ /* 0x040fe20003f64270 */
[----:B---3--:R-:W-:Y:S04]  /*8230*/  STL [R1+0x634], R114 ;  /* 0x0006347201007387 */ /* 0x008fe80000100800 */
[----:B------:R-:W3:Y:S04]  /*8240*/  LDL R123, [R1+0x4bc] ;  /* 0x0004bc00017b7983 */ /* 0x000ee80000100800 */
[----:B------:R-:W3:Y:S01]  /*8250*/  LDL R0, [R1+0x4c0] ;  /* 0x0004c00001007983 */ /* 0x000ee20000100800 */
[----:B------:R-:W-:-:S02]  /*8260*/  ISETP.GT.AND P4, PT, R130, 0xa, PT ;  /* 0x0000000a8200780c */ /* 0x000fc40003f84270 */
[----:B------:R-:W-:Y:S01]  /*8270*/  PRMT R143, RZ, 0x7610, R143 ;  /* 0x00007610ff8f7816 */ /* 0x000fe2000000008f */
[----:B------:R-:W3:Y:S01]  /*8280*/  LDL R132, [R1+0x4b4] ;  /* 0x0004b40001847983 */ /* 0x000ee20000100800 */
[----:B------:R-:W-:-:S03]  /*8290*/  PRMT R159, RZ, 0x7610, R159 ;  /* 0x00007610ff9f7816 */ /* 0x000fc6000000009f */
[----:B------:R-:W3:Y:S04]  /*82a0*/  LDL R131, [R1+0x4b8] ;  /* 0x0004b80001837983 */ /* 0x000ee80000100800 */
[----:B------:R4:W3:Y:S02]  /*82b0*/  @P2 LDG.E.U16 R143, desc[UR6][R116.64] ;  /* 0x00000006748f2981 */ /* 0x0008e4000c1e1500 */
[----:B----4-:R-:W-:Y:S02]  /*82c0*/  @P3 IMAD.MOV.U32 R116, RZ, RZ, R120 ;  /* 0x000000ffff743224 */ /* 0x010fe400078e0078 */
[----:B--2---:R-:W-:Y:S01]  /*82d0*/  @P3 IMAD.MOV.U32 R117, RZ, RZ, R121 ;  /* 0x000000ffff753224 */ /* 0x004fe200078e0079 */
[----:B------:R-:W-:Y:S01]  /*82e0*/  ISETP.GT.AND P1, PT, R130, 0xb, PT ;  /* 0x0000000b8200780c */ /* 0x000fe20003f24270 */
[----:B------:R-:W2:Y:S04]  /*82f0*/  LDL R121, [R1+0x4ac] ;  /* 0x0004ac0001797983 */ /* 0x000ea80000100800 */
[----:B------:R0:W4:Y:S04]  /*8300*/  @P3 LDG.E.U16 R159, desc[UR6][R116.64] ;  /* 0x00000006749f3981 */ /* 0x000128000c1e1500 */
[----:B------:R-:W4:Y:S01]  /*8310*/  LDL R120, [R1+0x4a4] ;  /* 0x0004a40001787983 */ /* 0x000f220000100800 */
[----:B0-----:R-:W-:-:S03]  /*8320*/  @P4 IMAD.MOV.U32 R116, RZ, RZ, R118 ;  /* 0x000000ffff744224 */ /* 0x001fc600078e0076 */
[----:B------:R-:W4:Y:S01]  /*8330*/  LDL R118, [R1+0x4b0] ;  /* 0x0004b00001767983 */ /* 0x000f220000100800 */
[----:B------:R-:W-:-:S03]  /*8340*/  @P4 IMAD.MOV.U32 R117, RZ, RZ, R119 ;  /* 0x000000ffff754224 */ /* 0x000fc600078e0077 */
[----:B------:R-:W4:Y:S01]  /*8350*/  LDL R119, [R1+0x4a8] ;  /* 0x0004a80001777983 */ /* 0x000f220000100800 */
[----:B------:R-:W-:-:S03]  /*8360*/  PRMT R181, RZ, 0x7610, R181 ;  /* 0x00007610ffb57816 */ /* 0x000fc600000000b5 */
[----:B------:R-:W-:Y:S04]  /*8370*/  STL [R1+0x51c], R134 ;  /* 0x00051c8601007387 */ /* 0x000fe80000100800 */
[----:B------:R3:W4:Y:S02]  /*8380*/  @P4 LDG.E.U16 R181, desc[UR6][R116.64] ;  /* 0x0000000674b54981 */ /* 0x000724000c1e1500 */
[----:B---3--:R-:W-:Y:S02]  /*8390*/  @P1 IMAD.MOV.U32 R117, RZ, RZ, R123 ;  /* 0x000000ffff751224 */ /* 0x008fe400078e007b */
[----:B------:R-:W3:Y:S01]  /*83a0*/  LDL R123, [R1+0x49c] ;  /* 0x00049c00017b7983 */ /* 0x000ee20000100800 */
[----:B------:R-:W-:-:S03]  /*83b0*/  @P1 IMAD.MOV.U32 R116, RZ, RZ, R0 ;  /* 0x000000ffff741224 */ /* 0x000fc600078e0000 */
[----:B------:R-:W3:Y:S01]  /*83c0*/  LDL R0, [R1+0x4a0] ;  /* 0x0004a00001007983 */ /* 0x000ee20000100800 */
[C---:B------:R-:W-:Y:S02]  /*83d0*/  ISETP.GT.AND P0, PT, R130.reuse, 0xc, PT ;  /* 0x0000000c8200780c */ /* 0x040fe40003f04270 */
[----:B------:R-:W-:Y:S02]  /*83e0*/  PRMT R165, RZ, 0x7610, R165 ;  /* 0x00007610ffa57816 */ /* 0x000fe400000000a5 */
[C---:B------:R-:W-:Y:S02]  /*83f0*/  ISETP.GT.AND P2, PT, R130.reuse, 0xd, PT ;  /* 0x0000000d8200780c */ /* 0x040fe40003f44270 */
[----:B------:R-:W-:Y:S02]  /*8400*/  PRMT R129, RZ, 0x7610, R129 ;  /* 0x00007610ff817816 */ /* 0x000fe40000000081 */
[----:B------:R-:W-:Y:S01]  /*8410*/  ISETP.GT.AND P3, PT, R130, 0xe, PT ;  /* 0x0000000e8200780c */ /* 0x000fe20003f64270 */
[----:B------:R0:W3:Y:S01]  /*8420*/  @P1 LDG.E.U16 R165, desc[UR6][R116.64] ;  /* 0x0000000674a51981 */ /* 0x0000e2000c1e1500 */
[----:B------:R-:W-:-:S03]  /*8430*/  PRMT R127, RZ, 0x7610, R127 ;  /* 0x00007610ff7f7816 */ /* 0x000fc6000000007f */
[----:B0-----:R-:W-:Y:S02]  /*8440*/  @P0 IMAD.MOV.U32 R116, RZ, RZ, R131 ;  /* 0x000000ffff740224 */ /* 0x001fe400078e0083 */
[----:B------:R-:W-:-:S05]  /*8450*/  @P0 IMAD.MOV.U32 R117, RZ, RZ, R132 ;  /* 0x000000ffff750224 */ /* 0x000fca00078e0084 */
[----:B------:R2:W3:Y:S01]  /*8460*/  @P0 LDG.E.U16 R129, desc[UR6][R116.64] ;  /* 0x0000000674810981 */ /* 0x0004e2000c1e1500 */
[----:B------:R-:W-:Y:S02]  /*8470*/  ISETP.GT.AND P4, PT, R130, 0xf, PT ;  /* 0x0000000f8200780c */ /* 0x000fe40003f84270 */
[----:B------:R-:W-:Y:S01]  /*8480*/  PRMT R128, RZ, 0x7610, R128 ;  /* 0x00007610ff807816 */ /* 0x000fe20000000080 */
[----:B--2---:R-:W-:Y:S02]  /*8490*/  @P2 IMAD.MOV.U32 R117, RZ, RZ, R121 ;  /* 0x000000ffff752224 */ /* 0x004fe400078e0079 */
[----:B----4-:R-:W-:-:S05]  /*84a0*/  @P2 IMAD.MOV.U32 R116, RZ, RZ, R118 ;  /* 0x000000ffff742224 */ /* 0x010fca00078e0076 */
[----:B------:R0:W2:Y:S02]  /*84b0*/  @P2 LDG.E.U16 R127, desc[UR6][R116.64] ;  /* 0x00000006747f2981 */ /* 0x0000a4000c1e1500 */
[----:B0-----:R-:W-:Y:S02]  /*84c0*/  @P3 IMAD.MOV.U32 R116, RZ, RZ, R119 ;  /* 0x000000ffff743224 */ /* 0x001fe400078e0077 */
[----:B------:R-:W-:-:S05]  /*84d0*/  @P3 IMAD.MOV.U32 R117, RZ, RZ, R120 ;  /* 0x000000ffff753224 */ /* 0x000fca00078e0078 */
[----:B------:R3:W4:Y:S01]  /*84e0*/  @P3 LDG.E.U16 R128, desc[UR6][R116.64] ;  /* 0x0000000674803981 */ /* 0x000722000c1e1500 */
[----:B------:R-:W-:-:S03]  /*84f0*/  PRMT R111, RZ, 0x7610, R111 ;  /* 0x00007610ff6f7816 */ /* 0x000fc6000000006f */
[----:B------:R-:W-:Y:S04]  /*8500*/  STL [R1+0x518], R133 ;  /* 0x0005188501007387 */ /* 0x000fe80000100800 */
[----:B------:R-:W4:Y:S04]  /*8510*/  LDL R121, [R1+0x494] ;  /* 0x0004940001797983 */ /* 0x000f280000100800 */
[----:B------:R-:W4:Y:S04]  /*8520*/  LDL R118, [R1+0x498] ;  /* 0x0004980001767983 */ /* 0x000f280000100800 */
[----:B------:R-:W4:Y:S04]  /*8530*/  LDL R120, [R1+0x48c] ;  /* 0x00048c0001787983 */ /* 0x000f280000100800 */
[----:B------:R-:W4:Y:S01]  /*8540*/  LDL R119, [R1+0x490] ;  /* 0x0004900001777983 */ /* 0x000f220000100800 */
[----:B---3--:R-:W-:-:S02]  /*8550*/  @P4 IMAD.MOV.U32 R117, RZ, RZ, R123 ;  /* 0x000000ffff754224 */ /* 0x008fc400078e007b */
[----:B------:R-:W-:-:S05]  /*8560*/  @P4 IMAD.MOV.U32 R116, RZ, RZ, R0 ;  /* 0x000000ffff744224 */ /* 0x000fca00078e0000 */
[----:B------:R0:W3:Y:S01]  /*8570*/  @P4 LDG.E.U16 R111, desc[UR6][R116.64] ;  /* 0x00000006746f4981 */ /* 0x0000e2000c1e1500 */
[----:B------:R-:W-:-:S03]  /*8580*/  ISETP.GT.AND P1, PT, R130, 0x10, PT ;  /* 0x000000108200780c */ /* 0x000fc60003f24270 */
[----:B--2---:R1:W-:Y:S04]  /*8590*/  STL [R1+0x50], R127 ;  /* 0x0000507f01007387 */ /* 0x0043e80000100800 */
[----:B-1----:R-:W2:Y:S04]  /*85a0*/  LDL R127, [R1+0x488] ;  /* 0x00048800017f7983 */ /* 0x002ea80000100800 */
[----:B----4-:R1:W-:Y:S04]  /*85b0*/  STL [R1+0x4c], R128 ;  /* 0x00004c8001007387 */ /* 0x0103e80000100800 */
[----:B------:R-:W4:Y:S04]  /*85c0*/  LDL R123, [R1+0x47c] ;  /* 0x00047c00017b7983 */ /* 0x000f280000100800 */
[----:B------:R-:W4:Y:S04]  /*85d0*/  LDL R0, [R1+0x480] ;  /* 0x0004800001007983 */ /* 0x000f280000100800 */
[----:B-1----:R-:W4:Y:S01]  /*85e0*/  LDL R128, [R1+0x484] ;  /* 0x0004840001807983 */ /* 0x002f220000100800 */
[----:B0-----:R-:W-:-:S02]  /*85f0*/  @P1 IMAD.MOV.U32 R116, RZ, RZ, R118 ;  /* 0x000000ffff741224 */ /* 0x001fc400078e0076 */
[----:B------:R-:W-:Y:S01]  /*8600*/  @P1 IMAD.MOV.U32 R117, RZ, RZ, R121 ;  /* 0x000000ffff751224 */ /* 0x000fe200078e0079 */
[----:B---3--:R0:W-:Y:S04]  /*8610*/  STL [R1+0x638], R111 ;  /* 0x0006386f01007387 */ /* 0x0081e80000100800 */
[----:B------:R-:W3:Y:S04]  /*8620*/  LDL R121, [R1+0x474] ;  /* 0x0004740001797983 */ /* 0x000ee80000100800 */
[----:B------:R-:W3:Y:S01]  /*8630*/  LDL R118, [R1+0x478] ;  /* 0x0004780001767983 */ /* 0x000ee20000100800 */
[----:B------:R-:W-:-:S02]  /*8640*/  ISETP.GT.AND P0, PT, R130, 0x11, PT ;  /* 0x000000118200780c */ /* 0x000fc40003f04270 */
[----:B------:R-:W-:Y:S02]  /*8650*/  PRMT R142, RZ, 0x7610, R142 ;  /* 0x00007610ff8e7816 */ /* 0x000fe4000000008e */
[C---:B------:R-:W-:Y:S02]  /*8660*/  ISETP.GT.AND P2, PT, R130.reuse, 0x12, PT ;  /* 0x000000128200780c */ /* 0x040fe40003f44270 */
[----:B------:R-:W-:Y:S02]  /*8670*/  PRMT R158, RZ, 0x7610, R158 ;  /* 0x00007610ff9e7816 */ /* 0x000fe4000000009e */
[C---:B------:R-:W-:Y:S01]  /*8680*/  ISETP.GT.AND P3, PT, R130.reuse, 0x13, PT ;  /* 0x000000138200780c */ /* 0x040fe20003f64270 */
[----:B------:R1:W3:Y:S01]  /*8690*/  @P1 LDG.E.U16 R142, desc[UR6][R116.64] ;  /* 0x00000006748e1981 */ /* 0x0002e2000c1e1500 */
[----:B------:R-:W-:Y:S02]  /*86a0*/  ISETP.GT.AND P4, PT, R130, 0x14, PT ;  /* 0x000000148200780c */ /* 0x000fe40003f84270 */
[----:B------:R-:W-:Y:S01]  /*86b0*/  PRMT R180, RZ, 0x7610, R180 ;  /* 0x00007610ffb47816 */ /* 0x000fe200000000b4 */
[----:B------:R-:W-:Y:S01]  /*86c0*/  STL [R1+0x54], R129 ;  /* 0x0000548101007387 */ /* 0x000fe20000100800 */
[----:B-1----:R-:W-:-:S02]  /*86d0*/  @P0 IMAD.MOV.U32 R116, RZ, RZ, R119 ;  /* 0x000000ffff740224 */ /* 0x002fc400078e0077 */
[----:B------:R-:W-:Y:S01]  /*86e0*/  @P0 IMAD.MOV.U32 R117, RZ, RZ, R120 ;  /* 0x000000ffff750224 */ /* 0x000fe200078e0078 */
[----:B------:R-:W3:Y:S04]  /*86f0*/  LDL R119, [R1+0x470] ;  /* 0x0004700001777983 */ /* 0x000ee80000100800 */
[----:B------:R2:W3:Y:S04]  /*8700*/  @P0 LDG.E.U16 R158, desc[UR6][R116.64] ;  /* 0x00000006749e0981 */ /* 0x0004e8000c1e1500 */
[----:B------:R-:W3:Y:S01]  /*8710*/  LDL R120, [R1+0x46c] ;  /* 0x00046c0001787983 */ /* 0x000ee20000100800 */
[----:B------:R-:W-:Y:S01]  /*8720*/  PRMT R164, RZ, 0x7610, R164 ;  /* 0x00007610ffa47816 */ /* 0x000fe200000000a4 */
[----:B--2---:R-:W-:Y:S01]  /*8730*/  @P2 IMAD.MOV.U32 R116, RZ, RZ, R127 ;  /* 0x000000ffff742224 */ /* 0x004fe200078e007f */
[----:B------:R-:W-:Y:S01]  /*8740*/  PRMT R122, RZ, 0x7610, R122 ;  /* 0x00007610ff7a7816 */ /* 0x000fe2000000007a */
[----:B------:R-:W2:Y:S01]  /*8750*/  LDL R127, [R1+0x454] ;  /* 0x00045400017f7983 */ /* 0x000ea20000100800 */
[----:B----4-:R-:W-:-:S05]  /*8760*/  @P2 IMAD.MOV.U32 R117, RZ, RZ, R128 ;  /* 0x000000ffff752224 */ /* 0x010fca00078e0080 */
[----:B------:R1:W4:Y:S02]  /*8770*/  @P2 LDG.E.U16 R180, desc[UR6][R116.64] ;  /* 0x0000000674b42981 */ /* 0x000324000c1e1500 */
[----:B-1----:R-:W-:Y:S02]  /*8780*/  @P3 IMAD.MOV.U32 R116, RZ, RZ, R0 ;  /* 0x000000ffff743224 */ /* 0x002fe400078e0000 */
[----:B------:R-:W-:Y:S01]  /*8790*/  @P3 IMAD.MOV.U32 R117, RZ, RZ, R123 ;  /* 0x000000ffff753224 */ /* 0x000fe200078e007b */
[----:B------:R-:W2:Y:S04]  /*87a0*/  LDL R0, [R1+0x468] ;  /* 0x0004680001007983 */ /* 0x000ea80000100800 */
[----:B------:R-:W4:Y:S04]  /*87b0*/  LDL R123, [R1+0x464] ;  /* 0x00046400017b7983 */ /* 0x000f280000100800 */
[----:B------:R3:W4:Y:S02]  /*87c0*/  @P3 LDG.E.U16 R164, desc[UR6][R116.64] ;  /* 0x0000000674a43981 */ /* 0x000724000c1e1500 */
[----:B---3--:R-:W-:-:S02]  /*87d0*/  @P4 IMAD.MOV.U32 R117, RZ, RZ, R121 ;  /* 0x000000ffff754224 */ /* 0x008fc400078e0079 */
[----:B------:R-:W3:Y:S01]  /*87e0*/  LDL R121, [R1+0x45c] ;  /* 0x00045c0001797983 */ /* 0x000ee20000100800 */
[----:B------:R-:W-:-:S03]  /*87f0*/  @P4 IMAD.MOV.U32 R116, RZ, RZ, R118 ;  /* 0x000000ffff744224 */ /* 0x000fc600078e0076 */
[----:B------:R-:W3:Y:S04]  /*8800*/  LDL R118, [R1+0x460] ;  /* 0x0004600001767983 */ /* 0x000ee80000100800 */
[----:B------:R1:W3:Y:S01]  /*8810*/  @P4 LDG.E.U16 R122, desc[UR6][R116.64] ;  /* 0x00000006747a4981 */ /* 0x0002e2000c1e1500 */
[C---:B------:R-:W-:Y:S02]  /*8820*/  ISETP.GT.AND P1, PT, R130.reuse, 0x15, PT ;  /* 0x000000158200780c */ /* 0x040fe40003f24270 */
[C---:B------:R-:W-:Y:S02]  /*8830*/  ISETP.GT.AND P0, PT, R130.reuse, 0x16, PT ;  /* 0x000000168200780c */ /* 0x040fe40003f04270 */
[----:B------:R-:W-:Y:S02]  /*8840*/  PRMT R124, RZ, 0x7610, R124 ;  /* 0x00007610ff7c7816 */ /* 0x000fe4000000007c */
[----:B------:R-:W-:-:S02]  /*8850*/  ISETP.GT.AND P2, PT, R130, 0x17, PT ;  /* 0x000000178200780c */ /* 0x000fc40003f44270 */
[----:B0-----:R-:W-:-:S05]  /*8860*/  PRMT R111, RZ, 0x7610, R111 ;  /* 0x00007610ff6f7816 */ /* 0x001fca000000006f */
[----:B-1----:R-:W-:Y:S02]  /*8870*/  @P1 IMAD.MOV.U32 R116, RZ, RZ, R119 ;  /* 0x000000ffff741224 */ /* 0x002fe400078e0077 */
[----:B------:R-:W-:-:S05]  /*8880*/  @P1 IMAD.MOV.U32 R117, RZ, RZ, R120 ;  /* 0x000000ffff751224 */ /* 0x000fca00078e0078 */
[----:B------:R2:W3:Y:S01]  /*8890*/  @P1 LDG.E.U16 R124, desc[UR6][R116.64] ;  /* 0x00000006747c1981 */ /* 0x0004e2000c1e1500 */
[----:B------:R-:W-:Y:S01]  /*88a0*/  PRMT R110, RZ, 0x7610, R110 ;  /* 0x00007610ff6e7816 */ /* 0x000fe2000000006e */
[----:B--2---:R-:W-:Y:S02]  /*88b0*/  @P0 IMAD.MOV.U32 R116, RZ, RZ, R0 ;  /* 0x000000ffff740224 */ /* 0x004fe400078e0000 */
[----:B----4-:R-:W-:-:S05]  /*88c0*/  @P0 IMAD.MOV.U32 R117, RZ, RZ, R123 ;  /* 0x000000ffff750224 */ /* 0x010fca00078e007b */
[----:B------:R3:W2:Y:S02]  /*88d0*/  @P0 LDG.E.U16 R111, desc[UR6][R116.64] ;  /* 0x00000006746f0981 */ /* 0x0006a4000c1e1500 */
[----:B---3--:R-:W-:Y:S02]  /*88e0*/  @P2 IMAD.MOV.U32 R117, RZ, RZ, R121 ;  /* 0x000000ffff752224 */ /* 0x008fe400078e0079 */
[----:B------:R-:W-:Y:S01]  /*88f0*/  @P2 IMAD.MOV.U32 R116, RZ, RZ, R118 ;  /* 0x000000ffff742224 */ /* 0x000fe200078e0076 */
[----:B------:R0:W-:Y:S04]  /*8900*/  STL [R1+0x3c], R122 ;  /* 0x00003c7a01007387 */ /* 0x0001e80000100800 */
[----:B------:R-:W3:Y:S04]  /*8910*/  @P2 LDG.E.U16 R110, desc[UR6][R116.64] ;  /* 0x00000006746e2981 */ /* 0x000ee8000c1e1500 */
[----:B------:R-:W4:Y:S04]  /*8920*/  LDL R120, [R1+0x44c] ;  /* 0x00044c0001787983 */ /* 0x000f280000100800 */
[----:B0-----:R-:W4:Y:S04]  /*8930*/  LDL R122, [R1+0x458] ;  /* 0x00045800017a7983 */ /* 0x001f280000100800 */
[----:B------:R-:W4:Y:S01]  /*8940*/  LDL R119, [R1+0x450] ;  /* 0x0004500001777983 */ /* 0x000f220000100800 */
[----:B------:R-:W-:-:S03]  /*8950*/  ISETP.GT.AND P3, PT, R130, 0x18, PT ;  /* 0x000000188200780c */ /* 0x000fc60003f64270 */
[----:B------:R0:W-:Y:S04]  /*8960*/  STL [R1+0x34], R124 ;  /* 0x0000347c01007387 */ /* 0x0001e80000100800 */
[----:B------:R-:W4:Y:S04]  /*8970*/  LDL R0, [R1+0x448] ;  /* 0x0004480001007983 */ /* 0x000f280000100800 */
[----:B0-----:R-:W4:Y:S04]  /*8980*/  LDL R124, [R1+0x444] ;  /* 0x00044400017c7983 */ /* 0x001f280000100800 */
[----:B--2---:R-:W-:Y:S04]  /*8990*/  STL [R1+0x63c], R111 ;  /* 0x00063c6f01007387 */ /* 0x004fe80000100800 */
[----:B------:R-:W2:Y:S04]  /*89a0*/  LDL R123, [R1+0x43c] ;  /* 0x00043c00017b7983 */ /* 0x000ea80000100800 */
[----:B------:R-:W2:Y:S04]  /*89b0*/  LDL R121, [R1+0x440] ;  /* 0x0004400001797983 */ /* 0x000ea80000100800 */
[----:B------:R-:W2:Y:S04]  /*89c0*/  LDL R118, [R1+0x438] ;  /* 0x0004380001767983 */ /* 0x000ea80000100800 */
[----:B---3--:R-:W-:Y:S01]  /*89d0*/  STL [R1+0x640], R110 ;  /* 0x0006406e01007387 */ /* 0x008fe20000100800 */
[----:B----4-:R-:W-:-:S03]  /*89e0*/  @P3 IMAD.MOV.U32 R116, RZ, RZ, R122 ;  /* 0x000000ffff743224 */ /* 0x010fc600078e007a */
[----:B------:R-:W3:Y:S01]  /*89f0*/  LDL R122, [R1+0x434] ;  /* 0x00043400017a7983 */ /* 0x000ee20000100800 */
[C---:B------:R-:W-:Y:S01]  /*8a00*/  ISETP.GT.AND P4, PT, R130.reuse, 0x19, PT ;  /* 0x000000198200780c */ /* 0x040fe20003f84270 */
[----:B------:R-:W-:Y:S01]  /*8a10*/  @P3 IMAD.MOV.U32 R117, RZ, RZ, R127 ;  /* 0x000000ffff753224 */ /* 0x000fe200078e007f */
[----:B------:R-:W-:Y:S02]  /*8a20*/  PRMT R145, RZ, 0x7610, R145 ;  /* 0x00007610ff917816 */ /* 0x000fe40000000091 */
[C---:B------:R-:W-:Y:S02]  /*8a30*/  ISETP.GT.AND P1, PT, R130.reuse, 0x1a, PT ;  /* 0x0000001a8200780c */ /* 0x040fe40003f24270 */
[----:B------:R-:W-:Y:S02]  /*8a40*/  PRMT R191, RZ, 0x7610, R191 ;  /* 0x00007610ffbf7816 */ /* 0x000fe400000000bf */
[----:B------:R-:W-:Y:S01]  /*8a50*/  ISETP.GT.AND P0, PT, R130, 0x1b, PT ;  /* 0x0000001b8200780c */ /* 0x000fe20003f04270 */
[----:B------:R0:W4:Y:S01]  /*8a60*/  @P3 LDG.E.U16 R145, desc[UR6][R116.64] ;  /* 0x0000000674913981 */ /* 0x000122000c1e1500 */
[----:B------:R-:W-:-:S02]  /*8a70*/  PRMT R179, RZ, 0x7610, R179 ;  /* 0x00007610ffb37816 */ /* 0x000fc400000000b3 */
[----:B------:R-:W-:Y:S01]  /*8a80*/  ISETP.GT.AND P2, PT, R130, 0x1c, PT ;  /* 0x0000001c8200780c */ /* 0x000fe20003f44270 */
[----:B0-----:R-:W-:Y:S02]  /*8a90*/  @P4 IMAD.MOV.U32 R116, RZ, RZ, R119 ;  /* 0x000000ffff744224 */ /* 0x001fe400078e0077 */
[----:B------:R-:W-:Y:S01]  /*8aa0*/  @P4 IMAD.MOV.U32 R117, RZ, RZ, R120 ;  /* 0x000000ffff754224 */ /* 0x000fe200078e0078 */
[----:B------:R-:W4:Y:S04]  /*8ab0*/  LDL R119, [R1+0x430] ;  /* 0x0004300001777983 */ /* 0x000f280000100800 */
[----:B------:R0:W4:Y:S04]  /*8ac0*/  @P4 LDG.E.U16 R191, desc[UR6][R116.64] ;  /* 0x0000000674bf4981 */ /* 0x000128000c1e1500 */
[----:B------:R-:W4:Y:S01]  /*8ad0*/  LDL R120, [R1+0x42c] ;  /* 0x00042c0001787983 */ /* 0x000f220000100800 */
[----:B------:R-:W-:Y:S01]  /*8ae0*/  PRMT R246, RZ, 0x7610, R246 ;  /* 0x00007610fff67816 */ /* 0x000fe200000000f6 */
[----:B0-----:R-:W-:-:S02]  /*8af0*/  @P1 IMAD.MOV.U32 R116, RZ, RZ, R0 ;  /* 0x000000ffff741224 */ /* 0x001fc400078e0000 */
[----:B------:R-:W-:Y:S01]  /*8b00*/  @P1 IMAD.MOV.U32 R117, RZ, RZ, R124 ;  /* 0x000000ffff751224 */ /* 0x000fe200078e007c */
[----:B------:R-:W4:Y:S04]  /*8b10*/  LDL R0, [R1+0x428] ;  /* 0x0004280001007983 */ /* 0x000f280000100800 */
[----:B------:R2:W4:Y:S04]  /*8b20*/  @P1 LDG.E.U16 R179, desc[UR6][R116.64] ;  /* 0x0000000674b31981 */ /* 0x000528000c1e1500 */
[----:B------:R-:W4:Y:S01]  /*8b30*/  LDL R124, [R1+0x41c] ;  /* 0x00041c00017c7983 */ /* 0x000f220000100800 */
[----:B--2---:R-:W-:-:S02]  /*8b40*/  @P0 IMAD.MOV.U32 R117, RZ, RZ, R123 ;  /* 0x000000ffff750224 */ /* 0x004fc400078e007b */
[----:B------:R-:W-:Y:S01]  /*8b50*/  @P0 IMAD.MOV.U32 R116, RZ, RZ, R121 ;  /* 0x000000ffff740224 */ /* 0x000fe200078e0079 */
[C---:B------:R-:W-:Y:S01]  /*8b60*/  ISETP.GT.AND P3, PT, R130.reuse, 0x1d, PT ;  /* 0x0000001d8200780c */ /* 0x040fe20003f64270 */
[----:B------:R-:W2:Y:S04]  /*8b70*/  LDL R121, [R1+0x424] ;  /* 0x0004240001797983 */ /* 0x000ea80000100800 */
[----:B------:R3:W2:Y:S01]  /*8b80*/  @P0 LDG.E.U16 R246, desc[UR6][R116.64] ;  /* 0x0000000674f60981 */ /* 0x0006a2000c1e1500 */
[----:B------:R-:W-:Y:S02]  /*8b90*/  ISETP.GT.AND P4, PT, R130, 0x1e, PT ;  /* 0x0000001e8200780c */ /* 0x000fe40003f84270 */
[----:B------:R-:W-:Y:S01]  /*8ba0*/  PRMT R126, RZ, 0x7610, R126 ;  /* 0x00007610ff7e7816 */ /* 0x000fe2000000007e */
[----:B------:R-:W2:Y:S01]  /*8bb0*/  LDL R123, [R1+0x414] ;  /* 0x00041400017b7983 */ /* 0x000ea20000100800 */
[----:B---3--:R-:W-:-:S03]  /*8bc0*/  @P2 IMAD.MOV.U32 R117, RZ, RZ, R122 ;  /* 0x000000ffff752224 */ /* 0x008fc600078e007a */
[----:B------:R-:W3:Y:S01]  /*8bd0*/  LDL R122, [R1+0x420] ;  /* 0x00042000017a7983 */ /* 0x000ee20000100800 */
[----:B------:R-:W-:Y:S01]  /*8be0*/  @P2 IMAD.MOV.U32 R116, RZ, RZ, R118 ;  /* 0x000000ffff742224 */ /* 0x000fe200078e0076 */
[----:B------:R-:W-:Y:S02]  /*8bf0*/  PRMT R125, RZ, 0x7610, R125 ;  /* 0x00007610ff7d7816 */ /* 0x000fe4000000007d */
[----:B------:R-:W-:Y:S01]  /*8c00*/  ISETP.GT.AND P1, PT, R130, 0x1f, PT ;  /* 0x0000001f8200780c */ /* 0x000fe20003f24270 */
[----:B------:R-:W3:Y:S04]  /*8c10*/  LDL R118, [R1+0x418] ;  /* 0x0004180001767983 */ /* 0x000ee80000100800 */
[----:B------:R4:W3:Y:S01]  /*8c20*/  @P2 LDG.E.U16 R126, desc[UR6][R116.64] ;  /* 0x00000006747e2981 */ /* 0x0008e2000c1e1500 */
[----:B------:R-:W-:Y:S01]  /*8c30*/  PRMT R114, RZ, 0x7610, R114 ;  /* 0x00007610ff727816 */ /* 0x000fe20000000072 */
[----:B----4-:R-:W-:Y:S01]  /*8c40*/  @P3 IMAD.MOV.U32 R116, RZ, RZ, R119 ;  /* 0x000000ffff743224 */ /* 0x010fe200078e0077 */
[----:B------:R-:W-:Y:S01]  /*8c50*/  PRMT R113, RZ, 0x7610, R113 ;  /* 0x00007610ff717816 */ /* 0x000fe20000000071 */
[----:B------:R-:W4:Y:S01]  /*8c60*/  LDL R119, [R1+0x410] ;  /* 0x0004100001777983 */ /* 0x000f220000100800 */
[----:B------:R-:W-:-:S03]  /*8c70*/  @P3 IMAD.MOV.U32 R117, RZ, RZ, R120 ;  /* 0x000000ffff753224 */ /* 0x000fc600078e0078 */
[----:B------:R-:W4:Y:S04]  /*8c80*/  LDL R120, [R1+0x40c] ;  /* 0x00040c0001787983 */ /* 0x000f280000100800 */
[----:B------:R0:W4:Y:S02]  /*8c90*/  @P3 LDG.E.U16 R125, desc[UR6][R116.64] ;  /* 0x00000006747d3981 */ /* 0x000124000c1e1500 */
[----:B0-----:R-:W-:Y:S02]  /*8ca0*/  @P4 IMAD.MOV.U32 R116, RZ, RZ, R0 ;  /* 0x000000ffff744224 */ /* 0x001fe400078e0000 */
[----:B--2---:R-:W-:-:S05]  /*8cb0*/  @P4 IMAD.MOV.U32 R117, RZ, RZ, R121 ;  /* 0x000000ffff754224 */ /* 0x004fca00078e0079 */
[----:B------:R0:W2:Y:S02]  /*8cc0*/  @P4 LDG.E.U16 R114, desc[UR6][R116.64] ;  /* 0x0000000674724981 */ /* 0x0000a4000c1e1500 */
[----:B0-----:R-:W-:Y:S02]  /*8cd0*/  @P1 IMAD.MOV.U32 R117, RZ, RZ, R124 ;  /* 0x000000ffff751224 */ /* 0x001fe400078e007c */
[----:B---3--:R-:W-:-:S05]  /*8ce0*/  @P1 IMAD.MOV.U32 R116, RZ, RZ, R122 ;  /* 0x000000ffff741224 */ /* 0x008fca00078e007a */
[----:B------:R0:W3:Y:S01]  /*8cf0*/  @P1 LDG.E.U16 R113, desc[UR6][R116.64] ;  /* 0x0000000674711981 */ /* 0x0000e2000c1e1500 */
[----:B------:R-:W-:-:S13]  /*8d00*/  ISETP.GT.AND P0, PT, R130, 0x20, PT ;  /* 0x000000208200780c */ /* 0x000fda0003f04270 */
[----:B0-----:R-:W-:Y:S01]  /*8d10*/  @P0 IMAD.MOV.U32 R117, RZ, RZ, R123 ;  /* 0x000000ffff750224 */ /* 0x001fe200078e007b */
[----:B----4-:R0:W-:Y:S04]  /*8d20*/  STL [R1+0x1c], R125 ;  /* 0x00001c7d01007387 */ /* 0x0101e80000100800 */
[----:B------:R-:W4:Y:S04]  /*8d30*/  LDL R121, [R1+0x408] ;  /* 0x0004080001797983 */ /* 0x000f280000100800 */
[----:B------:R-:W4:Y:S04]  /*8d40*/  LDL R0, [R1+0x400] ;  /* 0x0004000001007983 */ /* 0x000f280000100800 */
[----:B0-----:R-:W4:Y:S04]  /*8d50*/  LDL R125, [R1+0x404] ;  /* 0x00040400017d7983 */ /* 0x001f280000100800 */
[----:B--2---:R-:W-:Y:S04]  /*8d60*/  STL [R1+0x644], R114 ;  /* 0x0006447201007387 */ /* 0x004fe80000100800 */
[----:B------:R-:W2:Y:S04]  /*8d70*/  LDL R124, [R1+0x3fc] ;  /* 0x0003fc00017c7983 */ /* 0x000ea80000100800 */
[----:B------:R-:W2:Y:S04]  /*8d80*/  LDL R122, [R1+0x3f8] ;  /* 0x0003f800017a7983 */ /* 0x000ea80000100800 */
[----:B---3--:R0:W-:Y:S04]  /*8d90*/  STL [R1+0x648], R113 ;  /* 0x0006487101007387 */ /* 0x0081e80000100800 */
[----:B------:R-:W3:Y:S01]  /*8da0*/  LDL R123, [R1+0x3f4] ;  /* 0x0003f400017b7983 */ /* 0x000ee20000100800 */
[C---:B------:R-:W-:Y:S01]  /*8db0*/  ISETP.GT.AND P2, PT, R130.reuse, 0x21, PT ;  /* 0x000000218200780c */ /* 0x040fe20003f44270 */
[----:B------:R-:W-:Y:S01]  /*8dc0*/  @P0 IMAD.MOV.U32 R116, RZ, RZ, R118 ;  /* 0x000000ffff740224 */ /* 0x000fe200078e0076 */
[----:B------:R-:W-:Y:S01]  /*8dd0*/  PRMT R144, RZ, 0x7610, R144 ;  /* 0x00007610ff907816 */ /* 0x000fe20000000090 */
[----:B------:R-:W3:Y:S01]  /*8de0*/  LDL R118, [R1+0x3f0] ;  /* 0x0003f00001767983 */ /* 0x000ee20000100800 */
[----:B------:R-:W-:-:S02]  /*8df0*/  ISETP.GT.AND P3, PT, R130, 0x22, PT ;  /* 0x000000228200780c */ /* 0x000fc40003f64270 */
[C---:B------:R-:W-:Y:S02]  /*8e00*/  ISETP.GT.AND P4, PT, R130.reuse, 0x23, PT ;  /* 0x000000238200780c */ /* 0x040fe40003f84270 */
[----:B------:R1:W3:Y:S01]  /*8e10*/  @P0 LDG.E.U16 R144, desc[UR6][R116.64] ;  /* 0x0000000674900981 */ /* 0x0002e2000c1e1500 */
[----:B------:R-:W-:Y:S02]  /*8e20*/  PRMT R160, RZ, 0x7610, R160 ;  /* 0x00007610ffa07816 */ /* 0x000fe400000000a0 */
[----:B------:R-:W-:Y:S02]  /*8e30*/  PRMT R178, RZ, 0x7610, R178 ;  /* 0x00007610ffb27816 */ /* 0x000fe400000000b2 */
[----:B------:R-:W-:Y:S01]  /*8e40*/  ISETP.GT.AND P1, PT, R130, 0x24, PT ;  /* 0x000000248200780c */ /* 0x000fe20003f24270 */
[----:B-1----:R-:W-:Y:S02]  /*8e50*/  @P2 IMAD.MOV.U32 R116, RZ, RZ, R119 ;  /* 0x000000ffff742224 */ /* 0x002fe400078e0077 */
[----:B------:R-:W-:-:S05]  /*8e60*/  @P2 IMAD.MOV.U32 R117, RZ, RZ, R120 ;  /* 0x000000ffff752224 */ /* 0x000fca00078e0078 */
[----:B------:R4:W3:Y:S01]  /*8e70*/  @P2 LDG.E.U16 R160, desc[UR6][R116.64] ;  /* 0x0000000674a02981 */ /* 0x0008e2000c1e1500 */
[----:B------:R-:W-:Y:S01]  /*8e80*/  PRMT R7, RZ, 0x7610, R7 ;  /* 0x00007610ff077816 */ /* 0x000fe20000000007 */
[----:B----4-:R-:W-:Y:S02]  /*8e90*/  @P3 IMAD.MOV.U32 R116, RZ, RZ, R121 ;  /* 0x000000ffff743224 */ /* 0x010fe400078e0079 */
[----:B------:R-:W-:-:S05]  /*8ea0*/  @P3 IMAD.MOV.U32 R117, RZ, RZ, R125 ;  /* 0x000000ffff753224 */ /* 0x000fca00078e007d */
[----:B------:R1:W4:Y:S01]  /*8eb0*/  @P3 LDG.E.U16 R178, desc[UR6][R116.64] ;  /* 0x0000000674b23981 */ /* 0x000322000c1e1500 */
[----:B0-----:R-:W-:Y:S01]  /*8ec0*/  PRMT R113, RZ, 0x7610, R113 ;  /* 0x00007610ff717816 */ /* 0x001fe20000000071 */
[----:B-1----:R-:W-:Y:S02]  /*8ed0*/  @P4 IMAD.MOV.U32 R116, RZ, RZ, R0 ;  /* 0x000000ffff744224 */ /* 0x002fe400078e0000 */
[----:B------:R0:W-:Y:S04]  /*8ee0*/  STL [R1+0x20], R126 ;  /* 0x0000207e01007387 */ /* 0x0001e80000100800 */
[----:B------:R-:W4:Y:S04]  /*8ef0*/  LDL R119, [R1+0x3ec] ;  /* 0x0003ec0001777983 */ /* 0x000f280000100800 */
[----:B------:R-:W4:Y:S04]  /*8f00*/  LDL R120, [R1+0x3e8] ;  /* 0x0003e80001787983 */ /* 0x000f280000100800 */
[----:B------:R-:W4:Y:S04]  /*8f10*/  LDL R121, [R1+0x3e4] ;  /* 0x0003e40001797983 */ /* 0x000f280000100800 */
[----:B------:R-:W4:Y:S04]  /*8f20*/  LDL R0, [R1+0x3e0] ;  /* 0x0003e00001007983 */ /* 0x000f280000100800 */
[----:B0-----:R-:W4:Y:S01]  /*8f30*/  LDL R126, [R1+0x3dc] ;  /* 0x0003dc00017e7983 */ /* 0x001f220000100800 */
[----:B--2---:R-:W-:-:S05]  /*8f40*/  @P4 IMAD.MOV.U32 R117, RZ, RZ, R124 ;  /* 0x000000ffff754224 */ /* 0x004fca00078e007c */
[----:B------:R0:W2:Y:S02]  /*8f50*/  @P4 LDG.E.U16 R7, desc[UR6][R116.64] ;  /* 0x0000000674074981 */ /* 0x0000a4000c1e1500 */
[----:B0-----:R-:W-:Y:S01]  /*8f60*/  @P1 IMAD.MOV.U32 R116, RZ, RZ, R122 ;  /* 0x000000ffff741224 */ /* 0x001fe200078e007a */
[----:B------:R-:W-:Y:S01]  /*8f70*/  ISETP.GT.AND P0, PT, R130, 0x25, PT ;  /* 0x000000258200780c */ /* 0x000fe20003f04270 */
[----:B------:R-:W2:Y:S01]  /*8f80*/  LDL R122, [R1+0x3d8] ;  /* 0x0003d800017a7983 */ /* 0x000ea20000100800 */
[----:B---3--:R-:W-:-:S03]  /*8f90*/  @P1 IMAD.MOV.U32 R117, RZ, RZ, R123 ;  /* 0x000000ffff751224 */ /* 0x008fc600078e007b */
[----:B------:R-:W3:Y:S04]  /*8fa0*/  LDL R123, [R1+0x3d4] ;  /* 0x0003d400017b7983 */ /* 0x000ee80000100800 */
[----:B------:R0:W2:Y:S01]  /*8fb0*/  @P1 LDG.E.U16 R113, desc[UR6][R116.64] ;  /* 0x0000000674711981 */ /* 0x0000a2000c1e1500 */
[C---:B------:R-:W-:Y:S02]  /*8fc0*/  ISETP.GT.AND P2, PT, R130.reuse, 0x26, PT ;  /* 0x000000268200780c */ /* 0x040fe40003f44270 */
[----:B------:R-:W-:Y:S01]  /*8fd0*/  PRMT R110, RZ, 0x7610, R110 ;  /* 0x00007610ff6e7816 */ /* 0x000fe2000000006e */
[----:B0-----:R-:W-:Y:S01]  /*8fe0*/  @P0 IMAD.MOV.U32 R116, RZ, RZ, R118 ;  /* 0x000000ffff740224 */ /* 0x001fe200078e0076 */
[----:B------:R-:W-:Y:S02]  /*8ff0*/  ISETP.GT.AND P3, PT, R130, 0x27, PT ;  /* 0x000000278200780c */ /* 0x000fe40003f64270 */
[----:B------:R-:W-:Y:S01]  /*9000*/  PRMT R112, RZ, 0x7610, R112 ;  /* 0x00007610ff707816 */ /* 0x000fe20000000070 */
[----:B----4-:R-:W-:-:S05]  /*9010*/  @P0 IMAD.MOV.U32 R117, RZ, RZ, R119 ;  /* 0x000000ffff750224 */ /* 0x010fca00078e0077 */
[----:B------:R0:W4:Y:S02]  /*9020*/  @P0 LDG.E.U16 R110, desc[UR6][R116.64] ;  /* 0x00000006746e0981 */ /* 0x000124000c1e1500 */
[----:B0-----:R-:W-:Y:S02]  /*9030*/  @P2 IMAD.MOV.U32 R116, RZ, RZ, R120 ;  /* 0x000000ffff742224 */ /* 0x001fe400078e0078 */
[----:B------:R-:W-:-:S05]  /*9040*/  @P2 IMAD.MOV.U32 R117, RZ, RZ, R121 ;  /* 0x000000ffff752224 */ /* 0x000fca00078e0079 */
[----:B------:R0:W4:Y:S02]  /*9050*/  @P2 LDG.E.U16 R112, desc[UR6][R116.64] ;  /* 0x0000000674702981 */ /* 0x000124000c1e1500 */
[----:B0-----:R-:W-:Y:S02]  /*9060*/  @P3 IMAD.MOV.U32 R116, RZ, RZ, R0 ;  /* 0x000000ffff743224 */ /* 0x001fe400078e0000 */
[----:B--2---:R0:W-:Y:S04]  /*9070*/  STL [R1+0x64c], R113 ;  /* 0x00064c7101007387 */ /* 0x0041e80000100800 */
[----:B------:R-:W2:Y:S04]  /*9080*/  LDL R119, [R1+0x3cc] ;  /* 0x0003cc0001777983 */ /* 0x000ea80000100800 */
[----:B------:R-:W4:Y:S04]  /*9090*/  LDL R118, [R1+0x3d0] ;  /* 0x0003d00001767983 */ /* 0x000f280000100800 */
[----:B------:R-:W4:Y:S04]  /*90a0*/  LDL R125, [R1+0x3c4] ;  /* 0x0003c400017d7983 */ /* 0x000f280000100800 */
[----:B------:R-:W4:Y:S04]  /*90b0*/  LDL R124, [R1+0x3c8] ;  /* 0x0003c800017c7983 */ /* 0x000f280000100800 */
[----:B------:R-:W4:Y:S04]  /*90c0*/  LDL R121, [R1+0x3bc] ;  /* 0x0003bc0001797983 */ /* 0x000f280000100800 */
[----:B------:R-:W4:Y:S04]  /*90d0*/  LDL R120, [R1+0x3c0] ;  /* 0x0003c00001787983 */ /* 0x000f280000100800 */
[----:B0-----:R-:W4:Y:S04]  /*90e0*/  LDL R113, [R1+0x3b4] ;  /* 0x0003b40001717983 */ /* 0x001f280000100800 */
[----:B------:R-:W4:Y:S01]  /*90f0*/  LDL R0, [R1+0x3b8] ;  /* 0x0003b80001007983 */ /* 0x000f220000100800 */
[C---:B------:R-:W-:Y:S01]  /*9100*/  ISETP.GT.AND P4, PT, R130.reuse, 0x28, PT ;  /* 0x000000288200780c */ /* 0x040fe20003f84270 */
[----:B------:R-:W-:Y:S01]  /*9110*/  @P3 IMAD.MOV.U32 R117, RZ, RZ, R126 ;  /* 0x000000ffff753224 */ /* 0x000fe200078e007e */
[----:B------:R-:W-:Y:S01]  /*9120*/  PRMT R3, RZ, 0x7610, R3 ;  /* 0x00007610ff037816 */ /* 0x000fe20000000003 */
[----:B------:R-:W4:Y:S01]  /*9130*/  LDL R127, [R1+0x19c] ;  /* 0x00019c00017f7983 */ /* 0x000f220000100800 */
[----:B------:R-:W-:-:S02]  /*9140*/  ISETP.GT.AND P1, PT, R130, 0x29, PT ;  /* 0x000000298200780c */ /* 0x000fc40003f24270 */
[----:B------:R-:W-:Y:S01]  /*9150*/  PRMT R147, RZ, 0x7610, R147 ;  /* 0x00007610ff937816 */ /* 0x000fe20000000093 */
[----:B------:R-:W4:Y:S04]  /*9160*/  LDL R126, [R1+0x1a0] ;  /* 0x0001a000017e7983 */ /* 0x000f280000100800 */
[----:B------:R0:W4:Y:S01]  /*9170*/  @P3 LDG.E.U16 R3, desc[UR6][R116.64] ;  /* 0x0000000674033981 */ /* 0x000122000c1e1500 */
[C---:B------:R-:W-:Y:S02]  /*9180*/  ISETP.GT.AND P0, PT, R130.reuse, 0x2a, PT ;  /* 0x0000002a8200780c */ /* 0x040fe40003f04270 */
[----:B------:R-:W-:Y:S01]  /*9190*/  PRMT R161, RZ, 0x7610, R161 ;  /* 0x00007610ffa17816 */ /* 0x000fe200000000a1 */
[----:B------:R-:W4:Y:S01]  /*91a0*/  LDL R129, [R1+0x174] ;  /* 0x0001740001817983 */ /* 0x000f220000100800 */
[----:B------:R-:W-:-:S02]  /*91b0*/  ISETP.GT.AND P2, PT, R130, 0x2b, PT ;  /* 0x0000002b8200780c */ /* 0x000fc40003f44270 */
[----:B------:R-:W-:Y:S01]  /*91c0*/  PRMT R177, RZ, 0x7610, R177 ;  /* 0x00007610ffb17816 */ /* 0x000fe200000000b1 */
[----:B------:R-:W4:Y:S01]  /*91d0*/  LDL R128, [R1+0x178] ;  /* 0x0001780001807983 */ /* 0x000f220000100800 */
[----:B0-----:R-:W-:Y:S02]  /*91e0*/  @P4 IMAD.MOV.U32 R116, RZ, RZ, R122 ;  /* 0x000000ffff744224 */ /* 0x001fe400078e007a */
[----:B---3--:R-:W-:Y:S01]  /*91f0*/  @P4 IMAD.MOV.U32 R117, RZ, RZ, R123 ;  /* 0x000000ffff754224 */ /* 0x008fe200078e007b */
[----:B------:R-:W3:Y:S04]  /*9200*/  LDL R122, [R1+0x3b0] ;  /* 0x0003b000017a7983 */ /* 0x000ee80000100800 */
[----:B------:R-:W3:Y:S04]  /*9210*/  LDL R123, [R1+0x3ac] ;  /* 0x0003ac00017b7983 */ /* 0x000ee80000100800 */
[----:B------:R2:W3:Y:S01]  /*9220*/  @P4 LDG.E.U16 R147, desc[UR6][R116.64] ;  /* 0x0000000674934981 */ /* 0x0004e2000c1e1500 */
[----:B------:R-:W-:-:S02]  /*9230*/  ISETP.GT.AND P3, PT, R130, 0x2c, PT ;  /* 0x0000002c8200780c */ /* 0x000fc40003f64270 */
[----:B------:R-:W-:Y:S01]  /*9240*/  PRMT R248, RZ, 0x7610, R248 ;  /* 0x00007610fff87816 */ /* 0x000fe200000000f8 */
[----:B------:R-:W3:Y:S01]  /*9250*/  LDL R131, [R1+0x148] ;  /* 0x0001480001837983 */ /* 0x000ee20000100800 */
[----:B------:R-:W-:Y:S02]  /*9260*/  PRMT R114, RZ, 0x7610, R114 ;  /* 0x00007610ff727816 */ /* 0x000fe40000000072 */
[----:B------:R-:W-:Y:S01]  /*9270*/  PRMT R111, RZ, 0x7610, R111 ;  /* 0x00007610ff6f7816 */ /* 0x000fe2000000006f */
[----:B------:R-:W3:Y:S01]  /*9280*/  LDL R132, [R1+0x144] ;  /* 0x0001440001847983 */ /* 0x000ee20000100800 */
[----:B------:R-:W-:Y:S02]  /*9290*/  PRMT R251, RZ, 0x7610, R251 ;  /* 0x00007610fffb7816 */ /* 0x000fe400000000fb */
[----:B------:R-:W-:Y:S01]  /*92a0*/  PRMT R250, RZ, 0x7610, R250 ;  /* 0x00007610fffa7816 */ /* 0x000fe200000000fa */
[----:B------:R-:W3:Y:S01]  /*92b0*/  LDL R135, [R1+0x12c] ;  /* 0x00012c0001877983 */ /* 0x000ee20000100800 */
[----:B------:R-:W-:-:S02]  /*92c0*/  PRMT R146, RZ, 0x7610, R146 ;  /* 0x00007610ff927816 */ /* 0x000fc40000000092 */
[----:B------:R-:W-:Y:S01]  /*92d0*/  PRMT R162, RZ, 0x7610, R162 ;  /* 0x00007610ffa27816 */ /* 0x000fe200000000a2 */
[----:B------:R-:W3:Y:S01]  /*92e0*/  LDL R134, [R1+0x130] ;  /* 0x0001300001867983 */ /* 0x000ee20000100800 */
[----:B------:R-:W-:Y:S02]  /*92f0*/  PRMT R176, RZ, 0x7610, R176 ;  /* 0x00007610ffb07816 */ /* 0x000fe400000000b0 */
[----:B------:R-:W-:Y:S02]  /*9300*/  PRMT R245, RZ, 0x7610, R245 ;  /* 0x00007610fff57816 */ /* 0x000fe400000000f5 */
[----:B------:R-:W-:Y:S02]  /*9310*/  PRMT R247, RZ, 0x7610, R247 ;  /* 0x00007610fff77816 */ /* 0x000fe400000000f7 */
[----:B------:R-:W-:Y:S02]  /*9320*/  PRMT R244, RZ, 0x7610, R244 ;  /* 0x00007610fff47816 */ /* 0x000fe400000000f4 */
[----:B------:R-:W-:-:S02]  /*9330*/  PRMT R243, RZ, 0x7610, R243 ;  /* 0x00007610fff37816 */ /* 0x000fc400000000f3 */
[----:B------:R-:W-:Y:S02]  /*9340*/  PRMT R242, RZ, 0x7610, R242 ;  /* 0x00007610fff27816 */ /* 0x000fe400000000f2 */
        /* <DEDUP_REMOVED lines=57> */
[----:B------:R-:W-:Y:S01]  /*96e0*/  PRMT R167, RZ, 0x7610, R167 ;  /* 0x00007610ffa77816 */ /* 0x000fe200000000a7 */
[----:B------:R-:W0:Y:S01]  /*96f0*/  S2R R133, SR_TID.X ;  /* 0x0000000000857919 */ /* 0x000e220000002100 */
[----:B------:R-:W3:Y:S04]  /*9700*/  LDL R139, [R1+0x114] ;  /* 0x00011400018b7983 */ /* 0x000ee80000100800 */
[----:B------:R-:W3:Y:S04]  /*9710*/  LDL R138, [R1+0x118] ;  /* 0x00011800018a7983 */ /* 0x000ee80000100800 */
[----:B------:R-:W3:Y:S04]  /*9720*/  LDL R137, [R1+0x94] ;  /* 0x0000940001897983 */ /* 0x000ee80000100800 */
[----:B------:R-:W3:Y:S01]  /*9730*/  LDL R136, [R1+0x98] ;  /* 0x0000980001887983 */ /* 0x000ee20000100800 */
[----:B--2---:R-:W-:-:S03]  /*9740*/  @P1 IMAD.MOV.U32 R117, RZ, RZ, R119 ;  /* 0x000000ffff751224 */ /* 0x004fc600078e0077 */
[----:B------:R-:W2:Y:S01]  /*9750*/  LDL R119, [R1+0x3a4] ;  /* 0x0003a40001777983 */ /* 0x000ea20000100800 */
[----:B----4-:R-:W-:-:S03]  /*9760*/  @P1 IMAD.MOV.U32 R116, RZ, RZ, R118 ;  /* 0x000000ffff741224 */ /* 0x010fc600078e0076 */
[----:B------:R-:W4:Y:S04]  /*9770*/  LDL R118, [R1+0x3a8] ;  /* 0x0003a80001767983 */ /* 0x000f280000100800 */
[----:B------:R1:W4:Y:S02]  /*9780*/  @P1 LDG.E.U16 R161, desc[UR6][R116.64] ;  /* 0x0000000674a11981 */ /* 0x000324000c1e1500 */
[----:B-1----:R-:W-:Y:S02]  /*9790*/  @P0 IMAD.MOV.U32 R116, RZ, RZ, R124 ;  /* 0x000000ffff740224 */ /* 0x002fe400078e007c */
[----:B------:R-:W-:Y:S01]  /*97a0*/  @P0 IMAD.MOV.U32 R117, RZ, RZ, R125 ;  /* 0x000000ffff750224 */ /* 0x000fe200078e007d */
[C---:B------:R-:W-:Y:S01]  /*97b0*/  ISETP.GT.AND P4, PT, R130.reuse, 0x2d, PT ;  /* 0x0000002d8200780c */ /* 0x040fe20003f84270 */
[----:B------:R-:W4:Y:S04]  /*97c0*/  LDL R125, [R1+0x384] ;  /* 0x00038400017d7983 */ /* 0x000f280000100800 */
[----:B------:R1:W4:Y:S01]  /*97d0*/  @P0 LDG.E.U16 R177, desc[UR6][R116.64] ;  /* 0x0000000674b10981 */ /* 0x000322000c1e1500 */
[----:B------:R-:W-:-:S03]  /*97e0*/  ISETP.GT.AND P1, PT, R130, 0x2e, PT ;  /* 0x0000002e8200780c */ /* 0x000fc60003f24270 */
[----:B------:R-:W4:Y:S01]  /*97f0*/  LDL R124, [R1+0x388] ;  /* 0x00038800017c7983 */ /* 0x000f220000100800 */
[----:B-1----:R-:W-:Y:S02]  /*9800*/  @P2 IMAD.MOV.U32 R116, RZ, RZ, R120 ;  /* 0x000000ffff742224 */ /* 0x002fe400078e0078 */
[----:B------:R-:W-:Y:S01]  /*9810*/  @P2 IMAD.MOV.U32 R117, RZ, RZ, R121 ;  /* 0x000000ffff752224 */ /* 0x000fe200078e0079 */
[----:B------:R-:W4:Y:S04]  /*9820*/  LDL R120, [R1+0x3a0] ;  /* 0x0003a00001787983 */ /* 0x000f280000100800 */
[----:B------:R-:W4:Y:S04]  /*9830*/  LDL R121, [R1+0x39c] ;  /* 0x00039c0001797983 */ /* 0x000f280000100800 */
[----:B------:R1:W4:Y:S02]  /*9840*/  @P2 LDG.E.U16 R248, desc[UR6][R116.64] ;  /* 0x0000000674f82981 */ /* 0x000324000c1e1500 */
[----:B-1----:R-:W-:-:S02]  /*9850*/  @P3 IMAD.MOV.U32 R116, RZ, RZ, R0 ;  /* 0x000000ffff743224 */ /* 0x002fc400078e0000 */
[----:B------:R-:W-:Y:S01]  /*9860*/  @P3 IMAD.MOV.U32 R117, RZ, RZ, R113 ;  /* 0x000000ffff753224 */ /* 0x000fe200078e0071 */
[----:B------:R-:W4:Y:S04]  /*9870*/  LDL R0, [R1+0x398] ;  /* 0x0003980001007983 */ /* 0x000f280000100800 */
[----:B------:R-:W4:Y:S04]  /*9880*/  LDL R113, [R1+0x394] ;  /* 0x0003940001717983 */ /* 0x000f280000100800 */
[----:B------:R3:W4:Y:S02]  /*9890*/  @P3 LDG.E.U16 R114, desc[UR6][R116.64] ;  /* 0x0000000674723981 */ /* 0x000724000c1e1500 */
[----:B---3--:R-:W-:-:S02]  /*98a0*/  @P4 IMAD.MOV.U32 R116, RZ, RZ, R122 ;  /* 0x000000ffff744224 */ /* 0x008fc400078e007a */
[----:B------:R-:W-:Y:S01]  /*98b0*/  @P4 IMAD.MOV.U32 R117, RZ, RZ, R123 ;  /* 0x000000ffff754224 */ /* 0x000fe200078e007b */
[----:B------:R-:W3:Y:S04]  /*98c0*/  LDL R122, [R1+0x390] ;  /* 0x00039000017a7983 */ /* 0x000ee80000100800 */
[----:B------:R-:W3:Y:S01]  /*98d0*/  LDL R123, [R1+0x38c] ;  /* 0x00038c00017b7983 */ /* 0x000ee20000100800 */
[----:B------:R-:W-:-:S03]  /*98e0*/  ISETP.GT.AND P0, PT, R130, 0x2f, PT ;  /* 0x0000002f8200780c */ /* 0x000fc60003f04270 */
[----:B------:R2:W3:Y:S01]  /*98f0*/  @P4 LDG.E.U16 R111, desc[UR6][R116.64] ;  /* 0x00000006746f4981 */ /* 0x0004e2000c1e1500 */
[----:B------:R-:W-:Y:S01]  /*9900*/  ISETP.GT.AND P2, PT, R130, 0x30, PT ;  /* 0x000000308200780c */ /* 0x000fe20003f44270 */
[----:B--2---:R-:W-:Y:S02]  /*9910*/  @P1 IMAD.MOV.U32 R117, RZ, RZ, R119 ;  /* 0x000000ffff751224 */ /* 0x004fe400078e0077 */
[----:B------:R-:W2:Y:S01]  /*9920*/  LDL R119, [R1+0x37c] ;  /* 0x00037c0001777983 */ /* 0x000ea20000100800 */
[----:B----4-:R-:W-:-:S03]  /*9930*/  @P1 IMAD.MOV.U32 R116, RZ, RZ, R118 ;  /* 0x000000ffff741224 */ /* 0x010fc600078e0076 */
[----:B------:R-:W4:Y:S04]  /*9940*/  LDL R118, [R1+0x380] ;  /* 0x0003800001767983 */ /* 0x000f280000100800 */
[----:B------:R1:W4:Y:S02]  /*9950*/  @P1 LDG.E.U16 R251, desc[UR6][R116.64] ;  /* 0x0000000674fb1981 */ /* 0x000324000c1e1500 */
[----:B-1----:R-:W-:Y:S02]  /*9960*/  @P0 IMAD.MOV.U32 R116, RZ, RZ, R120 ;  /* 0x000000ffff740224 */ /* 0x002fe400078e0078 */
[----:B------:R-:W4:Y:S01]  /*9970*/  LDL R120, [R1+0x378] ;  /* 0x0003780001787983 */ /* 0x000f220000100800 */
[----:B------:R-:W-:-:S03]  /*9980*/  @P0 IMAD.MOV.U32 R117, RZ, RZ, R121 ;  /* 0x000000ffff750224 */ /* 0x000fc600078e0079 */
[----:B------:R-:W4:Y:S04]  /*9990*/  LDL R121, [R1+0x374] ;  /* 0x0003740001797983 */ /* 0x000f280000100800 */
[----:B------:R1:W4:Y:S02]  /*99a0*/  @P0 LDG.E.U16 R250, desc[UR6][R116.64] ;  /* 0x0000000674fa0981 */ /* 0x000324000c1e1500 */
[----:B-1----:R-:W-:Y:S02]  /*99b0*/  @P2 IMAD.MOV.U32 R116, RZ, RZ, R0 ;  /* 0x000000ffff742224 */ /* 0x002fe400078e0000 */
[----:B------:R-:W4:Y:S01]  /*99c0*/  LDL R0, [R1+0x370] ;  /* 0x0003700001007983 */ /* 0x000f220000100800 */
[----:B------:R-:W-:-:S03]  /*99d0*/  @P2 IMAD.MOV.U32 R117, RZ, RZ, R113 ;  /* 0x000000ffff752224 */ /* 0x000fc600078e0071 */
[----:B------:R-:W4:Y:S01]  /*99e0*/  LDL R113, [R1+0x36c] ;  /* 0x00036c0001717983 */ /* 0x000f220000100800 */
[C---:B------:R-:W-:Y:S02]  /*99f0*/  ISETP.GT.AND P3, PT, R130.reuse, 0x31, PT ;  /* 0x000000318200780c */ /* 0x040fe40003f64270 */
[C---:B------:R-:W-:Y:S01]  /*9a00*/  ISETP.GT.AND P4, PT, R130.reuse, 0x32, PT ;  /* 0x000000328200780c */ /* 0x040fe20003f84270 */
[----:B------:R3:W4:Y:S01]  /*9a10*/  @P2 LDG.E.U16 R146, desc[UR6][R116.64] ;  /* 0x0000000674922981 */ /* 0x000722000c1e1500 */
[----:B------:R-:W-:-:S09]  /*9a20*/  ISETP.GT.AND P1, PT, R130, 0x33, PT ;  /* 0x000000338200780c */ /* 0x000fd20003f24270 */
[----:B---3--:R-:W-:Y:S02]  /*9a30*/  @P3 IMAD.MOV.U32 R116, RZ, RZ, R122 ;  /* 0x000000ffff743224 */ /* 0x008fe400078e007a */
[----:B------:R-:W3:Y:S01]  /*9a40*/  LDL R122, [R1+0x368] ;  /* 0x00036800017a7983 */ /* 0x000ee20000100800 */
[----:B------:R-:W-:-:S03]  /*9a50*/  @P3 IMAD.MOV.U32 R117, RZ, RZ, R123 ;  /* 0x000000ffff753224 */ /* 0x000fc600078e007b */
[----:B------:R-:W3:Y:S04]  /*9a60*/  LDL R123, [R1+0x364] ;  /* 0x00036400017b7983 */ /* 0x000ee80000100800 */
[----:B------:R1:W3:Y:S01]  /*9a70*/  @P3 LDG.E.U16 R162, desc[UR6][R116.64] ;  /* 0x0000000674a23981 */ /* 0x0002e2000c1e1500 */
[C---:B------:R-:W-:Y:S01]  /*9a80*/  ISETP.GT.AND P0, PT, R130.reuse, 0x34, PT ;  /* 0x000000348200780c */ /* 0x040fe20003f04270 */
[----:B-1----:R-:W-:Y:S02]  /*9a90*/  @P4 IMAD.MOV.U32 R116, RZ, RZ, R124 ;  /* 0x000000ffff744224 */ /* 0x002fe400078e007c */
[----:B------:R-:W-:Y:S01]  /*9aa0*/  @P4 IMAD.MOV.U32 R117, RZ, RZ, R125 ;  /* 0x000000ffff754224 */ /* 0x000fe200078e007d */
[C---:B------:R-:W-:Y:S01]  /*9ab0*/  ISETP.GT.AND P2, PT, R130.reuse, 0x35, PT ;  /* 0x000000358200780c */ /* 0x040fe20003f44270 */
[----:B------:R-:W3:Y:S04]  /*9ac0*/  LDL R125, [R1+0x344] ;  /* 0x00034400017d7983 */ /* 0x000ee80000100800 */
[----:B------:R2:W3:Y:S01]  /*9ad0*/  @P4 LDG.E.U16 R176, desc[UR6][R116.64] ;  /* 0x0000000674b04981 */ /* 0x0004e2000c1e1500 */
[----:B------:R-:W-:-:S03]  /*9ae0*/  ISETP.GT.AND P3, PT, R130, 0x36, PT ;  /* 0x000000368200780c */ /* 0x000fc60003f64270 */
[----:B------:R-:W3:Y:S01]  /*9af0*/  LDL R124, [R1+0x348] ;  /* 0x00034800017c7983 */ /* 0x000ee20000100800 */
[----:B--2---:R-:W-:-:S03]  /*9b00*/  @P1 IMAD.MOV.U32 R117, RZ, RZ, R119 ;  /* 0x000000ffff751224 */ /* 0x004fc600078e0077 */
        /* <DEDUP_REMOVED lines=13> */
[----:B------:R-:W-:-:S03]  /*9be0*/  ISETP.GT.AND P4, PT, R130, 0x37, PT ;  /* 0x000000378200780c */ /* 0x000fc60003f84270 */
[----:B------:R3:W4:Y:S01]  /*9bf0*/  @P2 LDG.E.U16 R244, desc[UR6][R116.64] ;  /* 0x0000000674f42981 */ /* 0x000722000c1e1500 */
[----:B------:R-:W-:Y:S01]  /*9c00*/  ISETP.GT.AND P1, PT, R130, 0x38, PT ;  /* 0x000000388200780c */ /* 0x000fe20003f24270 */
[----:B---3--:R-:W-:Y:S02]  /*9c10*/  @P3 IMAD.MOV.U32 R116, RZ, RZ, R122 ;  /* 0x000000ffff743224 */ /* 0x008fe400078e007a */
[----:B------:R-:W3:Y:S01]  /*9c20*/  LDL R122, [R1+0x340] ;  /* 0x00034000017a7983 */ /* 0x000ee20000100800 */
[----:B------:R-:W-:-:S03]  /*9c30*/  @P3 IMAD.MOV.U32 R117, RZ, RZ, R123 ;  /* 0x000000ffff753224 */ /* 0x000fc600078e007b */
[----:B------:R-:W3:Y:S04]  /*9c40*/  LDL R123, [R1+0x33c] ;  /* 0x00033c00017b7983 */ /* 0x000ee80000100800 */
        /* <DEDUP_REMOVED lines=20> */
[----:B-1----:R-:W-:Y:S02]  /*9d90*/  @P2 IMAD.MOV.U32 R116, RZ, RZ, R124 ;  /* 0x000000ffff742224 */ /* 0x002fe400078e007c */
[----:B------:R-:W-:Y:S01]  /*9da0*/  @P2 IMAD.MOV.U32 R117, RZ, RZ, R125 ;  /* 0x000000ffff752224 */ /* 0x000fe200078e007d */
[C---:B------:R-:W-:Y:S01]  /*9db0*/  ISETP.GT.AND P1, PT, R130.reuse, 0x3d, PT ;  /* 0x0000003d8200780c */ /* 0x040fe20003f24270 */
[----:B------:R-:W4:Y:S04]  /*9dc0*/  LDL R125, [R1+0x304] ;  /* 0x00030400017d7983 */ /* 0x000f280000100800 */
[----:B------:R3:W4:Y:S01]  /*9dd0*/  @P2 LDG.E.U16 R175, desc[UR6][R116.64] ;  /* 0x0000000674af2981 */ /* 0x000722000c1e1500 */
[----:B------:R-:W-:-:S03]  /*9de0*/  ISETP.GT.AND P0, PT, R130, 0x3e, PT ;  /* 0x0000003e8200780c */ /* 0x000fc60003f04270 */
[----:B------:R-:W4:Y:S01]  /*9df0*/  LDL R124, [R1+0x308] ;  /* 0x00030800017c7983 */ /* 0x000f220000100800 */
[----:B---3--:R-:W-:Y:S02]  /*9e00*/  @P3 IMAD.MOV.U32 R116, RZ, RZ, R122 ;  /* 0x000000ffff743224 */ /* 0x008fe400078e007a */
[----:B------:R-:W-:Y:S01]  /*9e10*/  @P3 IMAD.MOV.U32 R117, RZ, RZ, R123 ;  /* 0x000000ffff753224 */ /* 0x000fe200078e007b */
[----:B------:R-:W3:Y:S04]  /*9e20*/  LDL R122, [R1+0x320] ;  /* 0x00032000017a7983 */ /* 0x000ee80000100800 */
[----:B------:R-:W3:Y:S04]  /*9e30*/  LDL R123, [R1+0x31c] ;  /* 0x00031c00017b7983 */ /* 0x000ee80000100800 */
[----:B------:R2:W3:Y:S02]  /*9e40*/  @P3 LDG.E.U16 R237, desc[UR6][R116.64] ;  /* 0x0000000674ed3981 */ /* 0x0004e4000c1e1500 */
[----:B--2---:R-:W-:-:S02]  /*9e50*/  @P4 IMAD.MOV.U32 R117, RZ, RZ, R119 ;  /* 0x000000ffff754224 */ /* 0x004fc400078e0077 */
        /* <DEDUP_REMOVED lines=16> */
[C---:B------:R-:W-:Y:S02]  /*9f60*/  ISETP.GT.AND P4, PT, R130.reuse, 0x41, PT ;  /* 0x000000418200780c */ /* 0x040fe40003f84270 */
[C---:B------:R-:W-:Y:S02]  /*9f70*/  ISETP.GT.AND P1, PT, R130.reuse, 0x42, PT ;  /* 0x000000428200780c */ /* 0x040fe40003f24270 */
[----:B------:R-:W-:-:S05]  /*9f80*/  ISETP.GT.AND P0, PT, R130, 0x43, PT ;  /* 0x000000438200780c */ /* 0x000fca0003f04270 */
[----:B---3--:R-:W-:Y:S02]  /*9f90*/  @P2 IMAD.MOV.U32 R116, RZ, RZ, R122 ;  /* 0x000000ffff742224 */ /* 0x008fe400078e007a */
[----:B------:R-:W3:Y:S01]  /*9fa0*/  LDL R122, [R1+0x2f8] ;  /* 0x0002f800017a7983 */ /* 0x000ee20000100800 */
[----:B------:R-:W-:-:S03]  /*9fb0*/  @P2 IMAD.MOV.U32 R117, RZ, RZ, R123 ;  /* 0x000000ffff752224 */ /* 0x000fc600078e007b */
[----:B------:R-:W3:Y:S04]  /*9fc0*/  LDL R123, [R1+0x2f4] ;  /* 0x0002f400017b7983 */ /* 0x000ee80000100800 */
[----:B------:R2:W3:Y:S02]  /*9fd0*/  @P2 LDG.E.U16 R232, desc[UR6][R116.64] ;  /* 0x0000000674e82981 */ /* 0x0004e4000c1e1500 */
        /* <DEDUP_REMOVED lines=11> */
[----:B------:R-:W-:Y:S01]  /*a090*/  @P1 IMAD.MOV.U32 R117, RZ, RZ, R125 ;  /* 0x000000ffff751224 */ /* 0x000fe200078e007d */
[C---:B------:R-:W-:Y:S01]  /*a0a0*/  ISETP.GT.AND P2, PT, R130.reuse, 0x44, PT ;  /* 0x000000448200780c */ /* 0x040fe20003f44270 */
[----:B------:R-:W4:Y:S04]  /*a0b0*/  LDL R125, [R1+0x2c4] ;  /* 0x0002c400017d7983 */ /* 0x000f280000100800 */
[----:B------:R1:W4:Y:S01]  /*a0c0*/  @P1 LDG.E.U16 R174, desc[UR6][R116.64] ;  /* 0x0000000674ae1981 */ /* 0x000322000c1e1500 */
[----:B------:R-:W-:-:S02]  /*a0d0*/  ISETP.GT.AND P3, PT, R130, 0x45, PT ;  /* 0x000000458200780c */ /* 0x000fc40003f64270 */
[----:B------:R-:W-:Y:S01]  /*a0e0*/  ISETP.GT.AND P4, PT, R130, 0x46, PT ;  /* 0x000000468200780c */ /* 0x000fe20003f84270 */
[----:B------:R-:W4:Y:S01]  /*a0f0*/  LDL R124, [R1+0x2c8] ;  /* 0x0002c800017c7983 */ /* 0x000f220000100800 */
[----:B-1----:R-:W-:Y:S02]  /*a100*/  @P0 IMAD.MOV.U32 R116, RZ, RZ, R0 ;  /* 0x000000ffff740224 */ /* 0x002fe400078e0000 */
[----:B------:R-:W-:Y:S01]  /*a110*/  @P0 IMAD.MOV.U32 R117, RZ, RZ, R113 ;  /* 0x000000ffff750224 */ /* 0x000fe200078e0071 */
[----:B------:R-:W4:Y:S04]  /*a120*/  LDL R0, [R1+0x2e0] ;  /* 0x0002e00001007983 */ /* 0x000f280000100800 */
[----:B------:R-:W4:Y:S04]  /*a130*/  LDL R113, [R1+0x2dc] ;  /* 0x0002dc0001717983 */ /* 0x000f280000100800 */
[----:B------:R3:W4:Y:S02]  /*a140*/  @P0 LDG.E.U16 R230, desc[UR6][R116.64] ;  /* 0x0000000674e60981 */ /* 0x000724000c1e1500 */
[----:B---3--:R-:W-:-:S02]  /*a150*/  @P2 IMAD.MOV.U32 R116, RZ, RZ, R122 ;  /* 0x000000ffff742224 */ /* 0x008fc400078e007a */
        /* <DEDUP_REMOVED lines=23> */
[----:B------:R-:W-:-:S07]  /*a2d0*/  ISETP.GT.AND P4, PT, R130, 0x4b, PT ;  /* 0x0000004b8200780c */ /* 0x000fce0003f84270 */
        /* <DEDUP_REMOVED lines=18> */
[----:B-1----:R-:W-:-:S03]  /*a400*/  @P4 IMAD.MOV.U32 R116, RZ, RZ, R120 ;  /* 0x000000ffff744224 */ /* 0x002fc600078e0078 */
[----:B------:R-:W4:Y:S01]  /*a410*/  LDL R120, [R1+0x2a0] ;  /* 0x0002a00001787983 */ /* 0x000f220000100800 */
[----:B------:R-:W-:-:S03]  /*a420*/  @P4 IMAD.MOV.U32 R117, RZ, RZ, R121 ;  /* 0x000000ffff754224 */ /* 0x000fc600078e0079 */
[----:B------:R-:W4:Y:S04]  /*a430*/  LDL R121, [R1+0x29c] ;  /* 0x00029c0001797983 */ /* 0x000f280000100800 */
[----:B------:R1:W4:Y:S02]  /*a440*/  @P4 LDG.E.U16 R222, desc[UR6][R116.64] ;  /* 0x0000000674de4981 */ /* 0x000324000c1e1500 */
[----:B-1----:R-:W-:Y:S02]  /*a450*/  @P1 IMAD.MOV.U32 R116, RZ, RZ, R0 ;  /* 0x000000ffff741224 */ /* 0x002fe400078e0000 */
[----:B------:R-:W4:Y:S01]  /*a460*/  LDL R0, [R1+0x298] ;  /* 0x0002980001007983 */ /* 0x000f220000100800 */
[----:B------:R-:W-:-:S03]  /*a470*/  @P1 IMAD.MOV.U32 R117, RZ, RZ, R113 ;  /* 0x000000ffff751224 */ /* 0x000fc600078e0071 */
[----:B------:R-:W4:Y:S04]  /*a480*/  LDL R113, [R1+0x294] ;  /* 0x0002940001717983 */ /* 0x000f280000100800 */
        /* <DEDUP_REMOVED lines=31> */
[----:B------:R1:W3:Y:S02]  /*a680*/  @P1 LDG.E.U16 R188, desc[UR6][R116.64] ;  /* 0x0000000674bc1981 */ /* 0x0002e4000c1e1500 */
        /* <DEDUP_REMOVED lines=88> */
[----:B------:R1:W4:Y:S01]  /*ac10*/  @P0 LDG.E.U16 R152, desc[UR6][R116.64] ;  /* 0x0000000674980981 */ /* 0x000322000c1e1500 */
[----:B------:R-:W-:Y:S01]  /*ac20*/  ISETP.GT.AND P0, PT, R130, 0x63, PT ;  /* 0x000000638200780c */ /* 0x000fe20003f04270 */
[----:B-1----:R-:W-:Y:S02]  /*ac30*/  @P1 IMAD.MOV.U32 R116, RZ, RZ, R120 ;  /* 0x000000ffff741224 */ /* 0x002fe400078e0078 */
[----:B------:R-:W4:Y:S01]  /*ac40*/  LDL R120, [R1+0x1e8] ;  /* 0x0001e80001787983 */ /* 0x000f220000100800 */
[----:B------:R-:W-:-:S03]  /*ac50*/  @P1 IMAD.MOV.U32 R117, RZ, RZ, R121 ;  /* 0x000000ffff751224 */ /* 0x000fc600078e0079 */
[----:B------:R-:W4:Y:S04]  /*ac60*/  LDL R121, [R1+0x1e4] ;  /* 0x0001e40001797983 */ /* 0x000f280000100800 */
[----:B------:R1:W4:Y:S02]  /*ac70*/  @P1 LDG.E.U16 R186, desc[UR6][R116.64] ;  /* 0x0000000674ba1981 */ /* 0x000324000c1e1500 */
[----:B-1----:R-:W-:Y:S02]  /*ac80*/  @P2 IMAD.MOV.U32 R116, RZ, RZ, R124 ;  /* 0x000000ffff742224 */ /* 0x002fe400078e007c */
[----:B------:R-:W-:Y:S01]  /*ac90*/  @P2 IMAD.MOV.U32 R117, RZ, RZ, R125 ;  /* 0x000000ffff752224 */ /* 0x000fe200078e007d */
[----:B------:R-:W-:Y:S01]  /*aca0*/  ISETP.GT.AND P1, PT, R130, 0x64, PT ;  /* 0x000000648200780c */ /* 0x000fe20003f24270 */
[----:B------:R-:W4:Y:S04]  /*acb0*/  LDL R125, [R1+0x194] ;  /* 0x00019400017d7983 */ /* 0x000f280000100800 */
[----:B------:R1:W4:Y:S04]  /*acc0*/  @P2 LDG.E.U16 R170, desc[UR6][R116.64] ;  /* 0x0000000674aa2981 */ /* 0x000328000c1e1500 */
[----:B------:R-:W4:Y:S01]  /*acd0*/  LDL R124, [R1+0x198] ;  /* 0x00019800017c7983 */ /* 0x000f220000100800 */
[----:B-1----:R-:W-:-:S03]  /*ace0*/  @P0 IMAD.MOV.U32 R116, RZ, RZ, R0 ;  /* 0x000000ffff740224 */ /* 0x002fc600078e0000 */
        /* <DEDUP_REMOVED lines=39> */
[----:B------:R-:W2:Y:S04]  /*af60*/  LDL R118, [R1+0x1b8] ;  /* 0x0001b80001767983 */ /* 0x000ea80000100800 */
[----:B------:R1:W4:Y:S01]  /*af70*/  @P0 LDG.E.U16 R185, desc[UR6][R116.64] ;  /* 0x0000000674b90981 */ /* 0x000322000c1e1500 */
[----:B------:R-:W-:Y:S01]  /*af80*/  ISETP.GT.AND P0, PT, R130, 0x6a, PT ;  /* 0x0000006a8200780c */ /* 0x000fe20003f04270 */
[----:B-1----:R-:W-:Y:S02]  /*af90*/  @P1 IMAD.MOV.U32 R116, RZ, RZ, R124 ;  /* 0x000000ffff741224 */ /* 0x002fe400078e007c */
[----:B------:R-:W-:Y:S01]  /*afa0*/  @P1 IMAD.MOV.U32 R117, RZ, RZ, R125 ;  /* 0x000000ffff751224 */ /* 0x000fe200078e007d */
[----:B------:R-:W4:Y:S04]  /*afb0*/  LDL R124, [R1+0x190] ;  /* 0x00019000017c7983 */ /* 0x000f280000100800 */
[----:B------:R1:W4:Y:S04]  /*afc0*/  @P1 LDG.E.U16 R154, desc[UR6][R116.64] ;  /* 0x00000006749a1981 */ /* 0x000328000c1e1500 */
        /* <DEDUP_REMOVED lines=12> */
[----:B------:R-:W-:-:S09]  /*b090*/  ISETP.GT.AND P0, PT, R130, 0x6c, PT ;  /* 0x0000006c8200780c */ /* 0x000fd20003f04270 */
[----:B---3--:R-:W-:Y:S02]  /*b0a0*/  @P1 IMAD.MOV.U32 R116, RZ, RZ, R122 ;  /* 0x000000ffff741224 */ /* 0x008fe400078e007a */
[----:B------:R-:W3:Y:S01]  /*b0b0*/  LDL R122, [R1+0x188] ;  /* 0x00018800017a7983 */ /* 0x000ee20000100800 */
[----:B------:R-:W-:-:S03]  /*b0c0*/  @P1 IMAD.MOV.U32 R117, RZ, RZ, R123 ;  /* 0x000000ffff751224 */ /* 0x000fc600078e007b */
[----:B------:R-:W3:Y:S04]  /*b0d0*/  LDL R123, [R1+0x184] ;  /* 0x00018400017b7983 */ /* 0x000ee80000100800 */
[----:B------:R1:W3:Y:S01]  /*b0e0*/  @P1 LDG.E.U16 R115, desc[UR6][R116.64] ;  /* 0x0000000674731981 */ /* 0x0002e2000c1e1500 */
[----:B------:R-:W-:Y:S02]  /*b0f0*/  ISETP.GT.AND P1, PT, R130, 0x6d, PT ;  /* 0x0000006d8200780c */ /* 0x000fe40003f24270 */
[----:B-1----:R-:W-:-:S06]  /*b100*/  PRMT R116, RZ, 0x7610, R116 ;  /* 0x00007610ff747816 */ /* 0x002fcc0000000074 */
[----:B--2---:R4:W2:Y:S01]  /*b110*/  @P0 LDG.E.U16 R116, desc[UR6][R118.64] ;  /* 0x0000000676740981 */ /* 0x0048a2000c1e1500 */
[----:B------:R-:W-:-:S04]  /*b120*/  ISETP.GT.AND P0, PT, R130, 0x6e, PT ;  /* 0x0000006e8200780c */ /* 0x000fc80003f04270 */
[----:B----4-:R-:W-:Y:S02]  /*b130*/  @P1 IMAD.MOV.U32 R118, RZ, RZ, R120 ;  /* 0x000000ffff761224 */ /* 0x010fe400078e0078 */
[----:B------:R-:W-:-:S07]  /*b140*/  @P1 IMAD.MOV.U32 R119, RZ, RZ, R121 ;  /* 0x000000ffff771224 */ /* 0x000fce00078e0079 */
[----:B------:R-:W-:Y:S02]  /*b150*/  @P0 IMAD.MOV.U32 R120, RZ, RZ, R0 ;  /* 0x000000ffff780224 */ /* 0x000fe400078e0000 */
[----:B------:R-:W4:Y:S01]  /*b160*/  LDL R0, [R1+0x180] ;  /* 0x0001800001007983 */ /* 0x000f220000100800 */
[----:B------:R-:W-:-:S03]  /*b170*/  @P0 IMAD.MOV.U32 R121, RZ, RZ, R113 ;  /* 0x000000ffff790224 */ /* 0x000fc600078e0071 */
[----:B------:R-:W2:Y:S01]  /*b180*/  LDL R113, [R1+0x17c] ;  /* 0x00017c0001717983 */ /* 0x000ea20000100800 */
[----:B------:R-:W-:-:S06]  /*b190*/  PRMT R117, RZ, 0x7610, R117 ;  /* 0x00007610ff757816 */ /* 0x000fcc0000000075 */
[----:B------:R1:W2:Y:S01]  /*b1a0*/  @P1 LDG.E.U16 R117, desc[UR6][R118.64] ;  /* 0x0000000676751981 */ /* 0x0002a2000c1e1500 */
[----:B------:R-:W-:Y:S02]  /*b1b0*/  ISETP.GT.AND P1, PT, R130, 0x6f, PT ;  /* 0x0000006f8200780c */ /* 0x000fe40003f24270 */
[----:B-1----:R-:W-:-:S06]  /*b1c0*/  PRMT R118, RZ, 0x7610, R118 ;  /* 0x00007610ff767816 */ /* 0x002fcc0000000076 */
[----:B------:R1:W2:Y:S01]  /*b1d0*/  @P0 LDG.E.U16 R118, desc[UR6][R120.64] ;  /* 0x0000000678760981 */ /* 0x0002a2000c1e1500 */
[C---:B------:R-:W-:Y:S02]  /*b1e0*/  ISETP.GT.AND P0, PT, R130.reuse, 0x71, PT ;  /* 0x000000718200780c */ /* 0x040fe40003f04270 */
[----:B------:R-:W-:Y:S02]  /*b1f0*/  PRMT R119, RZ, 0x7610, R119 ;  /* 0x00007610ff777816 */ /* 0x000fe40000000077 */
[----:B-1----:R-:W-:Y:S02]  /*b200*/  @P1 IMAD.MOV.U32 R120, RZ, RZ, R126 ;  /* 0x000000ffff781224 */ /* 0x002fe400078e007e */
[----:B------:R-:W-:Y:S01]  /*b210*/  @P1 IMAD.MOV.U32 R121, RZ, RZ, R127 ;  /* 0x000000ffff791224 */ /* 0x000fe200078e007f */
[----:B------:R-:W2:Y:S04]  /*b220*/  LDL R126, [R1+0x168] ;  /* 0x00016800017e7983 */ /* 0x000ea80000100800 */
[----:B------:R1:W2:Y:S01]  /*b230*/  @P1 LDG.E.U16 R119, desc[UR6][R120.64] ;  /* 0x0000000678771981 */ /* 0x0002a2000c1e1500 */
[----:B------:R-:W-:-:S03]  /*b240*/  ISETP.GT.AND P1, PT, R130, 0x72, PT ;  /* 0x000000728200780c */ /* 0x000fc60003f24270 */
[----:B------:R-:W2:Y:S01]  /*b250*/  LDL R127, [R1+0x164] ;  /* 0x00016400017f7983 */ /* 0x000ea20000100800 */
[----:B-1----:R-:W-:Y:S02]  /*b260*/  @P0 IMAD.MOV.U32 R120, RZ, RZ, R124 ;  /* 0x000000ffff780224 */ /* 0x002fe400078e007c */
[----:B------:R-:W-:Y:S01]  /*b270*/  @P0 IMAD.MOV.U32 R121, RZ, RZ, R125 ;  /* 0x000000ffff790224 */ /* 0x000fe200078e007d */
[----:B------:R-:W2:Y:S04]  /*b280*/  LDL R124, [R1+0x170] ;  /* 0x00017000017c7983 */ /* 0x000ea80000100800 */
[----:B------:R3:W2:Y:S01]  /*b290*/  @P0 LDG.E.U16 R184, desc[UR6][R120.64] ;  /* 0x0000000678b80981 */ /* 0x0006a2000c1e1500 */
[----:B------:R-:W-:-:S03]  /*b2a0*/  ISETP.GT.AND P0, PT, R130, 0x73, PT ;  /* 0x000000738200780c */ /* 0x000fc60003f04270 */
[----:B------:R-:W2:Y:S01]  /*b2b0*/  LDL R125, [R1+0x16c] ;  /* 0x00016c00017d7983 */ /* 0x000ea20000100800 */
[----:B---3--:R-:W-:Y:S02]  /*b2c0*/  @P1 IMAD.MOV.U32 R120, RZ, RZ, R122 ;  /* 0x000000ffff781224 */ /* 0x008fe400078e007a */
[----:B------:R-:W-:-:S05]  /*b2d0*/  @P1 IMAD.MOV.U32 R121, RZ, RZ, R123 ;  /* 0x000000ffff791224 */ /* 0x000fca00078e007b */
[----:B------:R1:W3:Y:S02]  /*b2e0*/  @P1 LDG.E.U16 R168, desc[UR6][R120.64] ;  /* 0x0000000678a81981 */ /* 0x0002e4000c1e1500 */
[----:B----4-:R-:W-:Y:S02]  /*b2f0*/  @P0 IMAD.MOV.U32 R122, RZ, RZ, R0 ;  /* 0x000000ffff7a0224 */ /* 0x010fe400078e0000 */
[----:B------:R-:W4:Y:S01]  /*b300*/  LDL R0, [R1+0x160] ;  /* 0x0001600001007983 */ /* 0x000f220000100800 */
[----:B--2---:R-:W-:-:S03]  /*b310*/  @P0 IMAD.MOV.U32 R123, RZ, RZ, R113 ;  /* 0x000000ffff7b0224 */ /* 0x004fc600078e0071 */
[----:B------:R-:W2:Y:S01]  /*b320*/  LDL R113, [R1+0x15c] ;  /* 0x00015c0001717983 */ /* 0x000ea20000100800 */
[----:B------:R-:W-:Y:S02]  /*b330*/  ISETP.GT.AND P1, PT, R130, 0x74, PT ;  /* 0x000000748200780c */ /* 0x000fe40003f24270 */
[----:B-1----:R-:W-:Y:S02]  /*b340*/  PRMT R120, RZ, 0x7610, R120 ;  /* 0x00007610ff787816 */ /* 0x002fe40000000078 */
[----:B------:R-:W-:-:S04]  /*b350*/  PRMT R121, RZ, 0x7610, R121 ;  /* 0x00007610ff797816 */ /* 0x000fc80000000079 */
[----:B------:R1:W3:Y:S01]  /*b360*/  @P0 LDG.E.U16 R120, desc[UR6][R122.64] ;  /* 0x000000067a780981 */ /* 0x0002e2000c1e1500 */
[----:B------:R-:W-:-:S04]  /*b370*/  ISETP.GT.AND P0, PT, R130, 0x75, PT ;  /* 0x000000758200780c */ /* 0x000fc80003f04270 */
[----:B-1----:R-:W-:Y:S02]  /*b380*/  @P1 IMAD.MOV.U32 R122, RZ, RZ, R128 ;  /* 0x000000ffff7a1224 */ /* 0x002fe400078e0080 */
[----:B------:R-:W-:Y:S01]  /*b390*/  @P1 IMAD.MOV.U32 R123, RZ, RZ, R129 ;  /* 0x000000ffff7b1224 */ /* 0x000fe200078e0081 */
[----:B------:R-:W3:Y:S04]  /*b3a0*/  LDL R128, [R1+0x150] ;  /* 0x0001500001807983 */ /* 0x000ee80000100800 */
[----:B------:R1:W3:Y:S04]  /*b3b0*/  @P1 LDG.E.U16 R121, desc[UR6][R122.64] ;  /* 0x000000067a791981 */ /* 0x0002e8000c1e1500 */
[----:B------:R-:W3:Y:S01]  /*b3c0*/  LDL R129, [R1+0x14c] ;  /* 0x00014c0001817983 */ /* 0x000ee20000100800 */
[----:B-1----:R-:W-:-:S02]  /*b3d0*/  PRMT R122, RZ, 0x7610, R122 ;  /* 0x00007610ff7a7816 */ /* 0x002fc4000000007a */
[----:B------:R-:W-:-:S04]  /*b3e0*/  ISETP.GT.AND P1, PT, R130, 0x76, PT ;  /* 0x000000768200780c */ /* 0x000fc80003f24270 */
[----:B------:R1:W3:Y:S01]  /*b3f0*/  @P0 LDG.E.U16 R122, desc[UR6][R124.64] ;  /* 0x000000067c7a0981 */ /* 0x0002e2000c1e1500 */
[----:B------:R-:W-:-:S08]  /*b400*/  ISETP.GT.AND P0, PT, R130, 0x77, PT ;  /* 0x000000778200780c */ /* 0x000fd00003f04270 */
[----:B-1----:R-:W-:Y:S02]  /*b410*/  @P1 IMAD.MOV.U32 R124, RZ, RZ, R126 ;  /* 0x000000ffff7c1224 */ /* 0x002fe400078e007e */
[----:B------:R-:W-:-:S03]  /*b420*/  @P1 IMAD.MOV.U32 R125, RZ, RZ, R127 ;  /* 0x000000ffff7d1224 */ /* 0x000fc600078e007f */
[----:B----4-:R-:W-:Y:S02]  /*b430*/  @P0 IMAD.MOV.U32 R126, RZ, RZ, R0 ;  /* 0x000000ffff7e0224 */ /* 0x010fe400078e0000 */
[----:B------:R-:W4:Y:S01]  /*b440*/  LDL R0, [R1+0x140] ;  /* 0x0001400001007983 */ /* 0x000f220000100800 */
[----:B--2---:R-:W-:-:S03]  /*b450*/  @P0 IMAD.MOV.U32 R127, RZ, RZ, R113 ;  /* 0x000000ffff7f0224 */ /* 0x004fc600078e0071 */
[----:B------:R-:W2:Y:S01]  /*b460*/  LDL R113, [R1+0x13c] ;  /* 0x00013c0001717983 */ /* 0x000ea20000100800 */
[----:B------:R-:W-:-:S06]  /*b470*/  PRMT R123, RZ, 0x7610, R123 ;  /* 0x00007610ff7b7816 */ /* 0x000fcc000000007b */
[----:B------:R1:W2:Y:S01]  /*b480*/  @P1 LDG.E.U16 R123, desc[UR6][R124.64] ;  /* 0x000000067c7b1981 */ /* 0x0002a2000c1e1500 */
[----:B------:R-:W-:Y:S02]  /*b490*/  ISETP.GT.AND P1, PT, R130, 0x79, PT ;  /* 0x000000798200780c */ /* 0x000fe40003f24270 */
[----:B-1----:R-:W-:-:S06]  /*b4a0*/  PRMT R124, RZ, 0x7610, R124 ;  /* 0x00007610ff7c7816 */ /* 0x002fcc000000007c */
[----:B------:R3:W2:Y:S01]  /*b4b0*/  @P0 LDG.E.U16 R124, desc[UR6][R126.64] ;  /* 0x000000067e7c0981 */ /* 0x0006a2000c1e1500 */
[----:B------:R-:W-:-:S04]  /*b4c0*/  ISETP.GT.AND P0, PT, R130, 0x7a, PT ;  /* 0x0000007a8200780c */ /* 0x000fc80003f04270 */
[----:B---3--:R-:W-:Y:S02]  /*b4d0*/  @P1 IMAD.MOV.U32 R126, RZ, RZ, R128 ;  /* 0x000000ffff7e1224 */ /* 0x008fe400078e0080 */
[----:B------:R-:W-:Y:S01]  /*b4e0*/  @P1 IMAD.MOV.U32 R127, RZ, RZ, R129 ;  /* 0x000000ffff7f1224 */ /* 0x000fe200078e0081 */
[----:B------:R-:W3:Y:S04]  /*b4f0*/  LDL R128, [R1+0x138] ;  /* 0x0001380001807983 */ /* 0x000ee80000100800 */
[----:B------:R-:W3:Y:S04]  /*b500*/  LDL R129, [R1+0x134] ;  /* 0x0001340001817983 */ /* 0x000ee80000100800 */
[----:B------:R1:W3:Y:S01]  /*b510*/  @P1 LDG.E.U16 R183, desc[UR6][R126.64] ;  /* 0x000000067eb71981 */ /* 0x0002e2000c1e1500 */
[----:B------:R-:W-:Y:S01]  /*b520*/  ISETP.GT.AND P1, PT, R130, 0x7b, PT ;  /* 0x0000007b8200780c */ /* 0x000fe20003f24270 */
[----:B-1----:R-:W-:-:S02]  /*b530*/  @P0 IMAD.MOV.U32 R126, RZ, RZ, R131 ;  /* 0x000000ffff7e0224 */ /* 0x002fc400078e0083 */
[----:B------:R-:W-:Y:S01]  /*b540*/  @P0 IMAD.MOV.U32 R127, RZ, RZ, R132 ;  /* 0x000000ffff7f0224 */ /* 0x000fe200078e0084 */
[----:B------:R-:W3:Y:S04]  /*b550*/  LDL R131, [R1+0x128] ;  /* 0x0001280001837983 */ /* 0x000ee80000100800 */
[----:B------:R-:W3:Y:S04]  /*b560*/  LDL R132, [R1+0x124] ;  /* 0x0001240001847983 */ /* 0x000ee80000100800 */
[----:B------:R4:W3:Y:S02]  /*b570*/  @P0 LDG.E.U16 R167, desc[UR6][R126.64] ;  /* 0x000000067ea70981 */ /* 0x0008e4000c1e1500 */
[----:B----4-:R-:W-:-:S02]  /*b580*/  @P1 IMAD.MOV.U32 R126, RZ, RZ, R0 ;  /* 0x000000ffff7e1224 */ /* 0x010fc400078e0000 */
[----:B------:R-:W4:Y:S01]  /*b590*/  LDL R0, [R1+0x120] ;  /* 0x0001200001007983 */ /* 0x000f220000100800 */
[----:B--2---:R-:W-:-:S03]  /*b5a0*/  @P1 IMAD.MOV.U32 R127, RZ, RZ, R113 ;  /* 0x000000ffff7f1224 */ /* 0x004fc600078e0071 */
[----:B------:R-:W2:Y:S01]  /*b5b0*/  LDL R113, [R1+0x11c] ;  /* 0x00011c0001717983 */ /* 0x000ea20000100800 */
[----:B------:R-:W-:Y:S02]  /*b5c0*/  PRMT R125, RZ, 0x7610, R125 ;  /* 0x00007610ff7d7816 */ /* 0x000fe4000000007d */
[----:B------:R-:W-:-:S04]  /*b5d0*/  ISETP.GT.AND P0, PT, R130, 0x7c, PT ;  /* 0x0000007c8200780c */ /* 0x000fc80003f04270 */
[----:B------:R1:W2:Y:S01]  /*b5e0*/  @P1 LDG.E.U16 R125, desc[UR6][R126.64] ;  /* 0x000000067e7d1981 */ /* 0x0002a2000c1e1500 */
[C---:B------:R-:W-:Y:S02]  /*b5f0*/  ISETP.GT.AND P1, PT, R130.reuse, 0x7d, PT ;  /* 0x0000007d8200780c */ /* 0x040fe40003f24270 */
[----:B------:R-:W-:Y:S02]  /*b600*/  ISETP.GT.AND P2, PT, R130, 0x7e, PT ;  /* 0x0000007e8200780c */ /* 0x000fe40003f44270 */
[----:B-1----:R-:W-:Y:S02]  /*b610*/  PRMT R126, RZ, 0x7610, R126 ;  /* 0x00007610ff7e7816 */ /* 0x002fe4000000007e */
[----:B------:R-:W-:Y:S02]  /*b620*/  PRMT R127, RZ, 0x7610, R127 ;  /* 0x00007610ff7f7816 */ /* 0x000fe4000000007f */
[----:B0-----:R-:W-:Y:S02]  /*b630*/  LOP3.LUT R133, R133, 0x7f, RZ, 0xc0, !PT ;  /* 0x0000007f85857812 */ /* 0x001fe400078ec0ff */
[----:B---3--:R0:W3:Y:S03]  /*b640*/  @P0 LDG.E.U16 R126, desc[UR6][R128.64] ;  /* 0x00000006807e0981 */ /* 0x0080e6000c1e1500 */
[----:B0-----:R-:W-:-:S02]  /*b650*/  @P1 IMAD.MOV.U32 R128, RZ, RZ, R134 ;  /* 0x000000ffff801224 */ /* 0x001fc400078e0086 */
[----:B------:R-:W-:Y:S01]  /*b660*/  @P1 IMAD.MOV.U32 R129, RZ, RZ, R135 ;  /* 0x000000ffff811224 */ /* 0x000fe200078e0087 */
[----:B------:R-:W-:Y:S01]  /*b670*/  ISETP.GE.AND P0, PT, R133, R130, PT ;  /* 0x000000828500720c */ /* 0x000fe20003f06270 */
[----:B------:R-:W3:Y:S04]  /*b680*/  LDL R135, [R1+0xd4] ;  /* 0x0000d40001877983 */ /* 0x000ee80000100800 */
[----:B------:R0:W3:Y:S01]  /*b690*/  @P1 LDG.E.U16 R127, desc[UR6][R128.64] ;  /* 0x00000006807f1981 */ /* 0x0000e2000c1e1500 */
[----:B------:R-:W-:Y:S01]  /*b6a0*/  ISETP.GT.AND P1, PT, R130, 0x7f, PT ;  /* 0x0000007f8200780c */ /* 0x000fe20003f24270 */
[----:B------:R-:W-:Y:S02]  /*b6b0*/  @P2 IMAD.MOV.U32 R130, RZ, RZ, R131 ;  /* 0x000000ffff822224 */ /* 0x000fe400078e0083 */
[----:B------:R-:W3:Y:S01]  /*b6c0*/  LDL R134, [R1+0xd8] ;  /* 0x0000d80001867983 */ /* 0x000ee20000100800 */
[----:B------:R-:W-:Y:S01]  /*b6d0*/  @P2 IMAD.MOV.U32 R131, RZ, RZ, R132 ;  /* 0x000000ffff832224 */ /* 0x000fe200078e0084 */
[----:B0-----:R-:W-:-:S06]  /*b6e0*/  PRMT R128, RZ, 0x7610, R128 ;  /* 0x00007610ff807816 */ /* 0x001fcc0000000080 */
[----:B------:R4:W3:Y:S02]  /*b6f0*/  @P2 LDG.E.U16 R128, desc[UR6][R130.64] ;  /* 0x0000000682802981 */ /* 0x0008e4000c1e1500 */
[----:B----4-:R-:W-:Y:S02]  /*b700*/  @P1 IMAD.MOV.U32 R130, RZ, RZ, R0 ;  /* 0x000000ffff821224 */ /* 0x010fe400078e0000 */
[----:B------:R-:W4:Y:S01]  /*b710*/  LDL R0, [R1+0x58] ;  /* 0x0000580001007983 */ /* 0x000f220000100800 */
[----:B--2---:R-:W-:-:S03]  /*b720*/  @P1 IMAD.MOV.U32 R131, RZ, RZ, R113 ;  /* 0x000000ffff831224 */ /* 0x004fc600078e0071 */
[----:B------:R-:W2:Y:S01]  /*b730*/  LDL R113, [R1+0x48] ;  /* 0x0000480001717983 */ /* 0x000ea20000100800 */
[----:B------:R-:W-:-:S06]  /*b740*/  PRMT R129, RZ, 0x7610, R129 ;  /* 0x00007610ff817816 */ /* 0x000fcc0000000081 */
[----:B------:R0:W2:Y:S01]  /*b750*/  @P1 LDG.E.U16 R129, desc[UR6][R130.64] ;  /* 0x0000000682811981 */ /* 0x0000a2000c1e1500 */
[----:B------:R-:W-:Y:S01]  /*b760*/  BAR.SYNC.DEFER_BLOCKING 0x0 ;  /* 0x0000000000007b1d */ /* 0x000fe20000010000 */
[----:B------:R-:W-:Y:S02]  /*b770*/  @!P0 IMAD.MOV.U32 R132, RZ, RZ, R22 ;  /* 0x000000ffff848224 */ /* 0x000fe400078e0016 */
[----:B------:R-:W-:Y:S01]  /*b780*/  @!P0 IMAD.MOV.U32 R133, RZ, RZ, R12 ;  /* 0x000000ffff858224 */ /* 0x000fe200078e000c */
[----:B0-----:R-:W-:Y:S02]  /*b790*/  PRMT R130, RZ, 0x7610, R130 ;  /* 0x00007610ff827816 */ /* 0x001fe40000000082 */
[----:B------:R-:W-:-:S04]  /*b7a0*/  PRMT R131, RZ, 0x7610, R131 ;  /* 0x00007610ff837816 */ /* 0x000fc80000000083 */
[----:B------:R0:W2:Y:S02]  /*b7b0*/  @!P0 LDG.E.U16 R130, desc[UR6][R132.64] ;  /* 0x0000000684828981 */ /* 0x0000a4000c1e1500 */
[----:B0-----:R-:W-:Y:S02]  /*b7c0*/  @!P0 IMAD.MOV.U32 R132, RZ, RZ, R138 ;  /* 0x000000ffff848224 */ /* 0x001fe400078e008a */
[----:B------:R-:W-:-:S05]  /*b7d0*/  @!P0 IMAD.MOV.U32 R133, RZ, RZ, R139 ;  /* 0x000000ffff858224 */ /* 0x000fca00078e008b */
[----:B------:R0:W2:Y:S02]  /*b7e0*/  @!P0 LDG.E.U16 R131, desc[UR6][R132.64] ;  /* 0x0000000684838981 */ /* 0x0000a4000c1e1500 */
[----:B0-----:R-:W-:Y:S02]  /*b7f0*/  PRMT R132, RZ, 0x7610, R132 ;  /* 0x00007610ff847816 */ /* 0x001fe40000000084 */
[----:B------:R-:W-:-:S04]  /*b800*/  PRMT R133, RZ, 0x7610, R133 ;  /* 0x00007610ff857816 */ /* 0x000fc80000000085 */
[----:B---3--:R0:W3:Y:S02]  /*b810*/  @!P0 LDG.E.U16 R132, desc[UR6][R134.64] ;  /* 0x0000000686848981 */ /* 0x0080e4000c1e1500 */
[----:B0-----:R-:W-:Y:S02]  /*b820*/  @!P0 IMAD.MOV.U32 R134, RZ, RZ, R136 ;  /* 0x000000ffff868224 */ /* 0x001fe400078e0088 */
[----:B------:R-:W-:-:S05]  /*b830*/  @!P0 IMAD.MOV.U32 R135, RZ, RZ, R137 ;  /* 0x000000ffff878224 */ /* 0x000fca00078e0089 */
[----:B------:R0:W3:Y:S02]  /*b840*/  @!P0 LDG.E.U16 R133, desc[UR6][R134.64] ;  /* 0x0000000686858981 */ /* 0x0000e4000c1e1500 */
[----:B0-----:R-:W-:Y:S02]  /*b850*/  PRMT R134, RZ, 0x7610, R134 ;  /* 0x00007610ff867816 */ /* 0x001fe40000000086 */
[----:B------:R-:W-:Y:S01]  /*b860*/  PRMT R135, RZ, 0x7610, R135 ;  /* 0x00007610ff877816 */ /* 0x000fe20000000087 */
[----:B------:R0:W-:Y:S04]  /*b870*/  STL [R1+0x584], R22 ;  /* 0x0005841601007387 */ /* 0x0001e80000100800 */
[----:B------:R1:W-:Y:S01]  /*b880*/  STL [R1+0x580], R12 ;  /* 0x0005800c01007387 */ /* 0x0003e20000100800 */
[----:B------:R-:W-:-:S02]  /*b890*/  @!P0 IMAD.MOV.U32 R138, RZ, RZ, R209 ;  /* 0x000000ffff8a8224 */ /* 0x000fc400078e00d1 */
[----:B------:R-:W-:Y:S01]  /*b8a0*/  @!P0 IMAD.MOV.U32 R139, RZ, RZ, R204 ;  /* 0x000000ffff8b8224 */ /* 0x000fe200078e00cc */
[----:B0-----:R-:W3:Y:S04]  /*b8b0*/  LDL R22, [R1+0x8c] ;  /* 0x00008c0001167983 */ /* 0x001ee80000100800 */
[----:B-1----:R-:W3:Y:S04]  /*b8c0*/  LDL R12, [R1+0x90] ;  /* 0x00009000010c7983 */ /* 0x002ee80000100800 */
[----:B------:R0:W-:Y:S02]  /*b8d0*/  STS.U16 [R2+UR4], R140 ;  /* 0x0000008c02007988 */ /* 0x0001e40008000404 */
[----:B0-----:R-:W-:-:S02]  /*b8e0*/  @!P0 IMAD.MOV.U32 R140, RZ, RZ, R96 ;  /* 0x000000ffff8c8224 */ /* 0x001fc400078e0060 */
[----:B----4-:R-:W-:Y:S02]  /*b8f0*/  @!P0 IMAD.MOV.U32 R136, RZ, RZ, R0 ;  /* 0x000000ffff888224 */ /* 0x010fe400078e0000 */
[----:B------:R-:W4:Y:S01]  /*b900*/  LDL R0, [R1+0x44] ;  /* 0x0000440001007983 */ /* 0x000f220000100800 */
[----:B--2---:R-:W-:-:S03]  /*b910*/  @!P0 IMAD.MOV.U32 R137, RZ, RZ, R113 ;  /* 0x000000ffff898224 */ /* 0x004fc600078e0071 */
[----:B------:R-:W2:Y:S04]  /*b920*/  LDL R113, [R1+0xd0] ;  /* 0x0000d00001717983 */ /* 0x000ea80000100800 */
[----:B------:R0:W3:Y:S04]  /*b930*/  @!P0 LDG.E.U16 R134, desc[UR6][R136.64] ;  /* 0x0000000688868981 */ /* 0x0000e8000c1e1500 */
[----:B------:R1:W-:Y:S01]  /*b940*/  STL [R1+0x5a0], R252 ;  /* 0x0005a0fc01007387 */ /* 0x0003e20000100800 */
[----:B0-----:R-:W-:Y:S02]  /*b950*/  @!P0 IMAD.MOV.U32 R136, RZ, RZ, R252 ;  /* 0x000000ffff888224 */ /* 0x001fe400078e00fc */
[----:B------:R-:W-:Y:S01]  /*b960*/  @!P0 IMAD.MOV.U32 R137, RZ, RZ, R249 ;  /* 0x000000ffff898224 */ /* 0x000fe200078e00f9 */
[----:B-1----:R-:W4:Y:S04]  /*b970*/  LDL R252, [R1+0xcc] ;  /* 0x0000cc0001fc7983 */ /* 0x002f280000100800 */
[----:B------:R0:W3:Y:S04]  /*b980*/  @!P0 LDG.E.U16 R135, desc[UR6][R136.64] ;  /* 0x0000000688878981 */ /* 0x0000e8000c1e1500 */
[----:B------:R1:W-:Y:S01]  /*b990*/  STL [R1+0x588], R249 ;  /* 0x000588f901007387 */ /* 0x0003e20000100800 */
[----:B0-----:R-:W-:-:S03]  /*b9a0*/  PRMT R136, RZ, 0x7610, R136 ;  /* 0x00007610ff887816 */ /* 0x001fc60000000088 */
[----:B-1----:R-:W3:Y:S04]  /*b9b0*/  LDL.LU R249, [R1+0x18] ;  /* 0x0000180001f97983 */ /* 0x002ee80000300800 */
[----:B------:R0:W-:Y:S04]  /*b9c0*/  STL [R1+0x590], R209 ;  /* 0x000590d101007387 */ /* 0x0001e80000100800 */
[----:B------:R1:W3:Y:S04]  /*b9d0*/  @!P0 LDG.E.U16 R136, desc[UR6][R138.64] ;  /* 0x000000068a888981 */ /* 0x0002e8000c1e1500 */
[----:B0-----:R-:W3:Y:S04]  /*b9e0*/  LDL.LU R209, [R1+0x30] ;  /* 0x0000300001d17983 */ /* 0x001ee80000300800 */
[----:B------:R0:W-:Y:S01]  /*b9f0*/  STL [R1+0x58c], R204 ;  /* 0x00058ccc01007387 */ /* 0x0001e20000100800 */
[----:B-1----:R-:W-:-:S02]  /*ba00*/  @!P0 IMAD.MOV.U32 R138, RZ, RZ, R104 ;  /* 0x000000ffff8a8224 */ /* 0x002fc400078e0068 */
[----:B------:R-:W-:Y:S01]  /*ba10*/  @!P0 IMAD.MOV.U32 R139, RZ, RZ, R17 ;  /* 0x000000ffff8b8224 */ /* 0x000fe200078e0011 */
[----:B0-----:R-:W3:Y:S04]  /*ba20*/  LDL.LU R204, [R1+0x28] ;  /* 0x0000280001cc7983 */ /* 0x001ee80000300800 */
[----:B------:R0:W-:Y:S04]  /*ba30*/  STL [R1+0x598], R104 ;  /* 0x0005986801007387 */ /* 0x0001e80000100800 */
[----:B0-----:R-:W3:Y:S04]  /*ba40*/  LDL.LU R104, [R1+0x40] ;  /* 0x0000400001687983 */ /* 0x001ee80000300800 */
[----:B------:R0:W-:Y:S04]  /*ba50*/  STL [R1+0x594], R17 ;  /* 0x0005941101007387 */ /* 0x0001e80000100800 */
[----:B0-----:R-:W3:Y:S04]  /*ba60*/  LDL R17, [R1+0x110] ;  /* 0x0001100001117983 */ /* 0x001ee80000100800 */
[----:B------:R0:W-:Y:S04]  /*ba70*/  STL [R1+0x5a4], R96 ;  /* 0x0005a46001007387 */ /* 0x0001e80000100800 */
[----:B0-----:R-:W3:Y:S01]  /*ba80*/  LDL R96, [R1+0x10c] ;  /* 0x00010c0001607983 */ /* 0x001ee20000100800 */
[----:B------:R-:W-:Y:S01]  /*ba90*/  PRMT R137, RZ, 0x7610, R137 ;  /* 0x00007610ff897816 */ /* 0x000fe20000000089 */
[----:B------:R-:W-:-:S05]  /*baa0*/  @!P0 IMAD.MOV.U32 R141, RZ, RZ, R6 ;  /* 0x000000ffff8d8224 */ /* 0x000fca00078e0006 */
[----:B------:R0:W3:Y:S02]  /*bab0*/  @!P0 LDG.E.U16 R137, desc[UR6][R138.64] ;  /* 0x000000068a898981 */ /* 0x0000e4000c1e1500 */
[----:B0-----:R-:W-:Y:S02]  /*bac0*/  PRMT R138, RZ, 0x7610, R138 ;  /* 0x00007610ff8a7816 */ /* 0x001fe4000000008a */
[----:B------:R-:W-:-:S04]  /*bad0*/  PRMT R139, RZ, 0x7610, R139 ;  /* 0x00007610ff8b7816 */ /* 0x000fc8000000008b */
[----:B------:R3:W3:Y:S04]  /*bae0*/  @!P0 LDG.E.U16 R138, desc[UR6][R140.64] ;  /* 0x000000068c8a8981 */ /* 0x0006e8000c1e1500 */
[----:B------:R-:W-:Y:S04]  /*baf0*/  STS.U16 [R2+UR4+0x400], R143 ;  /* 0x0004008f02007988 */ /* 0x000fe80008000404 */
[----:B------:R-:W-:Y:S04]  /*bb00*/  STS.U16 [R2+UR4+0x800], R142 ;  /* 0x0008008e02007988 */ /* 0x000fe80008000404 */
[----:B------:R0:W-:Y:S04]  /*bb10*/  STL [R1+0x59c], R6 ;  /* 0x00059c0601007387 */ /* 0x0001e80000100800 */
[----:B------:R1:W-:Y:S04]  /*bb20*/  STS.U16 [R2+UR4+0x1000], R144 ;  /* 0x0010009002007988 */ /* 0x0003e80008000404 */
[----:B0-----:R-:W3:Y:S01]  /*bb30*/  LDL R6, [R1+0xc8] ;  /* 0x0000c80001067983 */ /* 0x001ee20000100800 */
[----:B--2---:R-:W-:-:S02]  /*bb40*/  @!P0 IMAD.MOV.U32 R142, RZ, RZ, R113 ;  /* 0x000000ffff8e8224 */ /* 0x004fc400078e0071 */
[----:B----4-:R-:W-:Y:S02]  /*bb50*/  @!P0 IMAD.MOV.U32 R143, RZ, RZ, R252 ;  /* 0x000000ffff8f8224 */ /* 0x010fe400078e00fc */
[----:B-1----:R-:W-:Y:S02]  /*bb60*/  @!P0 IMAD.MOV.U32 R144, RZ, RZ, R0 ;  /* 0x000000ffff908224 */ /* 0x002fe400078e0000 */
[----:B------:R-:W2:Y:S01]  /*bb70*/  LDL R0, [R1+0x88] ;  /* 0x0000880001007983 */ /* 0x000ea20000100800 */
[----:B---3--:R-:W-:-:S03]  /*bb80*/  @!P0 IMAD.MOV.U32 R140, RZ, RZ, R17 ;  /* 0x000000ffff8c8224 */ /* 0x008fc600078e0011 */
[----:B------:R-:W3:Y:S01]  /*bb90*/  LDL R17, [R1+0x108] ;  /* 0x0001080001117983 */ /* 0x000ee20000100800 */
[----:B------:R-:W-:-:S05]  /*bba0*/  @!P0 IMAD.MOV.U32 R141, RZ, RZ, R96 ;  /* 0x000000ffff8d8224 */ /* 0x000fca00078e0060 */
[----:B------:R0:W4:Y:S02]  /*bbb0*/  @!P0 LDG.E.U16 R139, desc[UR6][R140.64] ;  /* 0x000000068c8b8981 */ /* 0x000124000c1e1500 */
[----:B0-----:R-:W-:-:S06]  /*bbc0*/  PRMT R140, RZ, 0x7610, R140 ;  /* 0x00007610ff8c7816 */ /* 0x001fcc000000008c */
[----:B------:R0:W4:Y:S02]  /*bbd0*/  @!P0 LDG.E.U16 R140, desc[UR6][R142.64] ;  /* 0x000000068e8c8981 */ /* 0x000124000c1e1500 */
[----:B0-----:R-:W-:Y:S02]  /*bbe0*/  @!P0 IMAD.MOV.U32 R143, RZ, RZ, R22 ;  /* 0x000000ffff8f8224 */ /* 0x001fe400078e0016 */
[----:B------:R-:W2:Y:S01]  /*bbf0*/  LDL R22, [R1+0x104] ;  /* 0x0001040001167983 */ /* 0x000ea20000100800 */
[----:B------:R-:W-:-:S03]  /*bc00*/  @!P0 IMAD.MOV.U32 R142, RZ, RZ, R12 ;  /* 0x000000ffff8e8224 */ /* 0x000fc600078e000c */
[----:B------:R-:W4:Y:S01]  /*bc10*/  LDL R12, [R1+0xc4] ;  /* 0x0000c400010c7983 */ /* 0x000f220000100800 */
[----:B------:R-:W-:-:S03]  /*bc20*/  PRMT R141, RZ, 0x7610, R141 ;  /* 0x00007610ff8d7816 */ /* 0x000fc6000000008d */
[----:B------:R0:W-:Y:S04]  /*bc30*/  STS.U16 [R2+UR4+0xc00], R145 ;  /* 0x000c009102007988 */ /* 0x0001e80008000404 */
[----:B------:R1:W4:Y:S01]  /*bc40*/  @!P0 LDG.E.U16 R141, desc[UR6][R142.64] ;  /* 0x000000068e8d8981 */ /* 0x000322000c1e1500 */
[----:B0-----:R-:W-:Y:S01]  /*bc50*/  @!P0 IMAD.MOV.U32 R145, RZ, RZ, R104 ;  /* 0x000000ffff918224 */ /* 0x001fe200078e0068 */
[----:B-1----:R-:W-:Y:S02]  /*bc60*/  PRMT R142, RZ, 0x7610, R142 ;  /* 0x00007610ff8e7816 */ /* 0x002fe4000000008e */
[----:B------:R-:W-:-:S04]  /*bc70*/  PRMT R143, RZ, 0x7610, R143 ;  /* 0x00007610ff8f7816 */ /* 0x000fc8000000008f */
[----:B------:R0:W4:Y:S04]  /*bc80*/  @!P0 LDG.E.U16 R142, desc[UR6][R144.64] ;  /* 0x00000006908e8981 */ /* 0x000128000c1e1500 */
[----:B------:R1:W-:Y:S01]  /*bc90*/  STL [R1+0x5a8], R104 ;  /* 0x0005a86801007387 */ /* 0x0003e20000100800 */
[----:B0-----:R-:W-:Y:S02]  /*bca0*/  @!P0 IMAD.MOV.U32 R144, RZ, RZ, R241 ;  /* 0x000000ffff908224 */ /* 0x001fe400078e00f1 */
[----:B------:R-:W-:Y:S01]  /*bcb0*/  @!P0 IMAD.MOV.U32 R145, RZ, RZ, R240 ;  /* 0x000000ffff918224 */ /* 0x000fe200078e00f0 */
[----:B------:R0:W-:Y:S04]  /*bcc0*/  STS.U16 [R2+UR4+0x1400], R147 ;  /* 0x0014009302007988 */ /* 0x0001e80008000404 */
[----:B------:R0:W4:Y:S04]  /*bcd0*/  @!P0 LDG.E.U16 R143, desc[UR6][R144.64] ;  /* 0x00000006908f8981 */ /* 0x000128000c1e1500 */
[----:B-1----:R-:W4:Y:S01]  /*bce0*/  LDL.LU R104, [R1+0x24] ;  /* 0x0000240001687983 */ /* 0x002f220000300800 */
[----:B0-----:R-:W-:-:S03]  /*bcf0*/  @!P0 IMAD.MOV.U32 R147, RZ, RZ, R202 ;  /* 0x000000ffff938224 */ /* 0x001fc600078e00ca */
[----:B------:R0:W-:Y:S01]  /*bd00*/  STS.U16 [R2+UR4+0x1800], R146 ;  /* 0x0018009202007988 */ /* 0x0001e20008000404 */
[----:B------:R-:W-:-:S03]  /*bd10*/  PRMT R144, RZ, 0x7610, R144 ;  /* 0x00007610ff907816 */ /* 0x000fc60000000090 */
[----:B------:R1:W-:Y:S01]  /*bd20*/  STL [R1+0x5b0], R241 ;  /* 0x0005b0f101007387 */ /* 0x0003e20000100800 */
[----:B0-----:R-:W-:-:S03]  /*bd30*/  @!P0 IMAD.MOV.U32 R146, RZ, RZ, R203 ;  /* 0x000000ffff928224 */ /* 0x001fc600078e00cb */
[----:B-1----:R-:W4:Y:S04]  /*bd40*/  LDL.LU R241, [R1+0x2c] ;  /* 0x00002c0001f17983 */ /* 0x002f280000300800 */
[----:B------:R-:W-:Y:S04]  /*bd50*/  STL [R1+0x5ac], R240 ;  /* 0x0005acf001007387 */ /* 0x000fe80000100800 */
[----:B------:R0:W-:Y:S04]  /*bd60*/  STL [R1+0x5b8], R203 ;  /* 0x0005b8cb01007387 */ /* 0x0001e80000100800 */
[----:B------:R1:W4:Y:S04]  /*bd70*/  @!P0 LDG.E.U16 R144, desc[UR6][R146.64] ;  /* 0x0000000692908981 */ /* 0x000328000c1e1500 */
[----:B0-----:R-:W4:Y:S04]  /*bd80*/  LDL.LU R203, [R1+0x38] ;  /* 0x0000380001cb7983 */ /* 0x001f280000300800 */
[----:B------:R-:W-:Y:S01]  /*bd90*/  STL [R1+0x5b4], R202 ;  /* 0x0005b4ca01007387 */ /* 0x000fe20000100800 */
[----:B-1----:R-:W-:-:S03]  /*bda0*/  @!P0 IMAD.MOV.U32 R146, RZ, RZ, R103 ;  /* 0x000000ffff928224 */ /* 0x002fc600078e0067 */
[----:B------:R0:W-:Y:S01]  /*bdb0*/  STL [R1+0x5c0], R103 ;  /* 0x0005c06701007387 */ /* 0x0001e20000100800 */
[----:B------:R-:W-:-:S03]  /*bdc0*/  @!P0 IMAD.MOV.U32 R147, RZ, RZ, R15 ;  /* 0x000000ffff938224 */ /* 0x000fc600078e000f */
[----:B------:R1:W-:Y:S04]  /*bdd0*/  STS.U16 [R2+UR4+0x1c00], R149 ;  /* 0x001c009502007988 */ /* 0x0003e80008000404 */
[----:B0-----:R-:W4:Y:S04]  /*bde0*/  LDL.LU R103, [R1+0x7c] ;  /* 0x00007c0001677983 */ /* 0x001f280000300800 */
[----:B------:R0:W-:Y:S01]  /*bdf0*/  STL [R1+0x5bc], R15 ;  /* 0x0005bc0f01007387 */ /* 0x0001e20000100800 */
[----:B-1----:R-:W-:-:S03]  /*be00*/  @!P0 IMAD.MOV.U32 R149, RZ, RZ, R5 ;  /* 0x000000ffff958224 */ /* 0x002fc600078e0005 */
[----:B0-----:R-:W4:Y:S04]  /*be10*/  LDL.LU R15, [R1+0x74] ;  /* 0x00007400010f7983 */ /* 0x001f280000300800 */
[----:B------:R-:W-:Y:S04]  /*be20*/  STL [R1+0x5c8], R95 ;  /* 0x0005c85f01007387 */ /* 0x000fe80000100800 */
[----:B------:R0:W-:Y:S04]  /*be30*/  STL [R1+0x5c4], R5 ;  /* 0x0005c40501007387 */ /* 0x0001e80000100800 */
[----:B0-----:R-:W4:Y:S01]  /*be40*/  LDL.LU R5, [R1+0x84] ;  /* 0x0000840001057983 */ /* 0x001f220000300800 */
[----:B------:R-:W-:-:S03]  /*be50*/  PRMT R145, RZ, 0x7610, R145 ;  /* 0x00007610ff917816 */ /* 0x000fc60000000091 */
[----:B------:R0:W-:Y:S04]  /*be60*/  STS.U16 [R2+UR4+0x2000], R148 ;  /* 0x0020009402007988 */ /* 0x0001e80008000404 */
[----:B------:R1:W4:Y:S01]  /*be70*/  @!P0 LDG.E.U16 R145, desc[UR6][R146.64] ;  /* 0x0000000692918981 */ /* 0x000322000c1e1500 */
[----:B0-----:R-:W-:Y:S01]  /*be80*/  @!P0 IMAD.MOV.U32 R148, RZ, RZ, R95 ;  /* 0x000000ffff948224 */ /* 0x001fe200078e005f */
[----:B-1----:R-:W-:Y:S02]  /*be90*/  PRMT R146, RZ, 0x7610, R146 ;  /* 0x00007610ff927816 */ /* 0x002fe40000000092 */
[----:B------:R-:W-:-:S04]  /*bea0*/  PRMT R147, RZ, 0x7610, R147 ;  /* 0x00007610ff937816 */ /* 0x000fc80000000093 */
[----:B------:R3:W4:Y:S04]  /*beb0*/  @!P0 LDG.E.U16 R146, desc[UR6][R148.64] ;  /* 0x0000000694928981 */ /* 0x000728000c1e1500 */
[----:B------:R-:W-:Y:S04]  /*bec0*/  STS.U16 [R2+UR4+0x2400], R151 ;  /* 0x0024009702007988 */ /* 0x000fe80008000404 */
[----:B------:R0:W-:Y:S02]  /*bed0*/  STS.U16 [R2+UR4+0x2800], R150 ;  /* 0x0028009602007988 */ /* 0x0001e40008000404 */
[----:B0-----:R-:W-:-:S02]  /*bee0*/  @!P0 IMAD.MOV.U32 R150, RZ, RZ, R6 ;  /* 0x000000ffff968224 */ /* 0x001fc400078e0006 */
[----:B------:R-:W4:Y:S01]  /*bef0*/  LDL R6, [R1+0x558] ;  /* 0x0005580001067983 */ /* 0x000f220000100800 */
[----:B---3--:R-:W-:-:S03]  /*bf00*/  @!P0 IMAD.MOV.U32 R148, RZ, RZ, R17 ;  /* 0x000000ffff948224 */ /* 0x008fc600078e0011 */
[----:B------:R0:W-:Y:S04]  /*bf10*/  STS.U16 [R2+UR4+0x2c00], R153 ;  /* 0x002c009902007988 */ /* 0x0001e80008000404 */
[----:B------:R-:W-:Y:S04]  /*bf20*/  STS.U16 [R2+UR4+0x3000], R152 ;  /* 0x0030009802007988 */ /* 0x000fe80008000404 */
[----:B------:R-:W3:Y:S01]  /*bf30*/  LDL R17, [R1+0xfc] ;  /* 0x0000fc0001117983 */ /* 0x000ee20000100800 */
[----:B--2---:R-:W-:-:S05]  /*bf40*/  @!P0 IMAD.MOV.U32 R149, RZ, RZ, R22 ;  /* 0x000000ffff958224 */ /* 0x004fca00078e0016 */
[----:B------:R1:W2:Y:S01]  /*bf50*/  @!P0 LDG.E.U16 R147, desc[UR6][R148.64] ;  /* 0x0000000694938981 */ /* 0x0002a2000c1e1500 */
[----:B----4-:R-:W-:Y:S02]  /*bf60*/  @!P0 IMAD.MOV.U32 R151, RZ, RZ, R12 ;  /* 0x000000ffff978224 */ /* 0x010fe400078e000c */
[----:B0-----:R-:W-:Y:S01]  /*bf70*/  @!P0 IMAD.MOV.U32 R153, RZ, RZ, R209 ;  /* 0x000000ffff998224 */ /* 0x001fe200078e00d1 */
[----:B------:R-:W4:Y:S01]  /*bf80*/  LDL R12, [R1+0x100] ;  /* 0x00010000010c7983 */ /* 0x000f220000100800 */
[----:B-1----:R-:W-:-:S06]  /*bf90*/  PRMT R148, RZ, 0x7610, R148 ;  /* 0x00007610ff947816 */ /* 0x002fcc0000000094 */
[----:B------:R0:W2:Y:S02]  /*bfa0*/  @!P0 LDG.E.U16 R148, desc[UR6][R150.64] ;  /* 0x0000000696948981 */ /* 0x0000a4000c1e1500 */
[----:B0-----:R-:W-:Y:S02]  /*bfb0*/  @!P0 IMAD.MOV.U32 R150, RZ, RZ, R0 ;  /* 0x000000ffff968224 */ /* 0x001fe400078e0000 */
[----:B------:R-:W3:Y:S01]  /*bfc0*/  LDL R0, [R1+0xc0] ;  /* 0x0000c00001007983 */ /* 0x000ee20000100800 */
[----:B------:R-:W-:-:S03]  /*bfd0*/  PRMT R149, RZ, 0x7610, R149 ;  /* 0x00007610ff957816 */ /* 0x000fc60000000095 */
[----:B------:R0:W-:Y:S04]  /*bfe0*/  STS.U16 [R2+UR4+0x3400], R155 ;  /* 0x0034009b02007988 */ /* 0x0001e80008000404 */
[----:B------:R1:W-:Y:S01]  /*bff0*/  STS.U16 [R2+UR4+0x3800], R154 ;  /* 0x0038009a02007988 */ /* 0x0003e20008000404 */
[----:B0-----:R-:W-:-:S03]  /*c000*/  @!P0 IMAD.MOV.U32 R155, RZ, RZ, R193 ;  /* 0x000000ffff9b8224 */ /* 0x001fc600078e00c1 */
[----:B------:R-:W-:Y:S01]  /*c010*/  STS.U16 [R2+UR4+0x3c00], R157 ;  /* 0x003c009d02007988 */ /* 0x000fe20008000404 */
[----:B-1----:R-:W-:Y:S02]  /*c020*/  @!P0 IMAD.MOV.U32 R154, RZ, RZ, R196 ;  /* 0x000000ffff9a8224 */ /* 0x002fe400078e00c4 */
[----:B------:R-:W-:Y:S02]  /*c030*/  @!P0 IMAD.MOV.U32 R152, RZ, RZ, R203 ;  /* 0x000000ffff988224 */ /* 0x000fe400078e00cb */
[----:B------:R-:W-:-:S05]  /*c040*/  @!P0 IMAD.MOV.U32 R151, RZ, RZ, R5 ;  /* 0x000000ffff978224 */ /* 0x000fca00078e0005 */
[----:B------:R0:W2:Y:S02]  /*c050*/  @!P0 LDG.E.U16 R149, desc[UR6][R150.64] ;  /* 0x0000000696958981 */ /* 0x0000a4000c1e1500 */
[----:B0-----:R-:W-:Y:S02]  /*c060*/  PRMT R150, RZ, 0x7610, R150 ;  /* 0x00007610ff967816 */ /* 0x001fe40000000096 */
[----:B------:R-:W-:Y:S01]  /*c070*/  PRMT R151, RZ, 0x7610, R151 ;  /* 0x00007610ff977816 */ /* 0x000fe20000000097 */
[----:B------:R-:W-:Y:S04]  /*c080*/  STL [R1+0x5d0], R5 ;  /* 0x0005d00501007387 */ /* 0x000fe80000100800 */
[----:B------:R0:W2:Y:S04]  /*c090*/  @!P0 LDG.E.U16 R150, desc[UR6][R152.64] ;  /* 0x0000000698968981 */ /* 0x0000a8000c1e1500 */
[----:B------:R-:W-:Y:S01]  /*c0a0*/  STL [R1+0x5d4], R203 ;  /* 0x0005d4cb01007387 */ /* 0x000fe20000100800 */
[----:B0-----:R-:W-:-:S02]  /*c0b0*/  @!P0 IMAD.MOV.U32 R152, RZ, RZ, R239 ;  /* 0x000000ffff988224 */ /* 0x001fc400078e00ef */
[----:B------:R-:W-:Y:S01]  /*c0c0*/  @!P0 IMAD.MOV.U32 R153, RZ, RZ, R234 ;  /* 0x000000ffff998224 */ /* 0x000fe200078e00ea */
[----:B------:R-:W-:Y:S04]  /*c0d0*/  STL [R1+0x5cc], R209 ;  /* 0x0005ccd101007387 */ /* 0x000fe80000100800 */
[----:B------:R-:W-:Y:S04]  /*c0e0*/  STL [R1+0x5dc], R239 ;  /* 0x0005dcef01007387 */ /* 0x000fe80000100800 */
[----:B------:R0:W-:Y:S04]  /*c0f0*/  STL [R1+0x5d8], R234 ;  /* 0x0005d8ea01007387 */ /* 0x0001e80000100800 */
[----:B------:R1:W2:Y:S04]  /*c100*/  @!P0 LDG.E.U16 R151, desc[UR6][R152.64] ;  /* 0x0000000698978981 */ /* 0x0002a8000c1e1500 */
[----:B0-----:R-:W2:Y:S01]  /*c110*/  LDL.LU R234, [R1+0x78] ;  /* 0x0000780001ea7983 */ /* 0x001ea20000300800 */
[----:B-1----:R-:W-:-:S03]  /*c120*/  PRMT R152, RZ, 0x7610, R152 ;  /* 0x00007610ff987816 */ /* 0x002fc60000000098 */
[----:B------:R-:W-:Y:S04]  /*c130*/  STL [R1+0x5e4], R196 ;  /* 0x0005e4c401007387 */ /* 0x000fe80000100800 */
[----:B------:R0:W-:Y:S04]  /*c140*/  STL [R1+0x5e0], R193 ;  /* 0x0005e0c101007387 */ /* 0x0001e80000100800 */
[----:B------:R1:W2:Y:S04]  /*c150*/  @!P0 LDG.E.U16 R152, desc[UR6][R154.64] ;  /* 0x000000069a988981 */ /* 0x0002a8000c1e1500 */
[----:B0-----:R-:W2:Y:S04]  /*c160*/  LDL.LU R193, [R1+0x80] ;  /* 0x0000800001c17983 */ /* 0x001ea80000300800 */
[----:B------:R0:W-:Y:S01]  /*c170*/  STL [R1+0x5e8], R2 ;  /* 0x0005e80201007387 */ /* 0x0001e20000100800 */
[----:B-1----:R-:W-:-:S03]  /*c180*/  @!P0 IMAD.MOV.U32 R155, RZ, RZ, R13 ;  /* 0x000000ffff9b8224 */ /* 0x002fc600078e000d */
[----:B0-----:R-:W2:Y:S04]  /*c190*/  LDL.LU R2, [R1+0xb4] ;  /* 0x0000b40001027983 */ /* 0x001ea80000300800 */
[----:B------:R-:W-:Y:S04]  /*c1a0*/  STL [R1+0x5f0], R102 ;  /* 0x0005f06601007387 */ /* 0x000fe80000100800 */
[----:B------:R0:W-:Y:S04]  /*c1b0*/  STL [R1+0x5ec], R13 ;  /* 0x0005ec0d01007387 */ /* 0x0001e80000100800 */
[----:B0-----:R-:W2:Y:S04]  /*c1c0*/  LDL.LU R13, [R1+0xbc] ;  /* 0x0000bc00010d7983 */ /* 0x001ea80000300800 */
[----:B------:R-:W-:Y:S04]  /*c1d0*/  STS.U16 [R6+UR4+0x80], R156 ;  /* 0x0000809c06007988 */ /* 0x000fe80008000404 */
[----:B------:R-:W-:Y:S04]  /*c1e0*/  STS.U16 [R6+UR4+0x480], R159 ;  /* 0x0004809f06007988 */ /* 0x000fe80008000404 */
[----:B------:R-:W-:Y:S04]  /*c1f0*/  STL [R1+0x5f8], R94 ;  /* 0x0005f85e01007387 */ /* 0x000fe80000100800 */
[----:B------:R3:W-:Y:S04]  /*c200*/  STS.U16 [R6+UR4+0x880], R158 ;  /* 0x0008809e06007988 */ /* 0x0007e80008000404 */
[----:B------:R0:W-:Y:S01]  /*c210*/  STL [R1+0x5f4], R4 ;  /* 0x0005f40401007387 */ /* 0x0001e20000100800 */
[----:B---3--:R-:W-:-:S03]  /*c220*/  @!P0 IMAD.MOV.U32 R158, RZ, RZ, R0 ;  /* 0x000000ffff9e8224 */ /* 0x008fc600078e0000 */
[----:B------:R-:W3:Y:S01]  /*c230*/  LDL R0, [R1+0xf8] ;  /* 0x0000f80001007983 */ /* 0x000ee20000100800 */
[----:B------:R-:W-:-:S03]  /*c240*/  @!P0 IMAD.MOV.U32 R157, RZ, RZ, R4 ;  /* 0x000000ffff9d8224 */ /* 0x000fc600078e0004 */
[----:B0-----:R-:W3:Y:S01]  /*c250*/  LDL R4, [R1+0xf4] ;  /* 0x0000f40001047983 */ /* 0x001ee20000100800 */
[----:B------:R-:W-:Y:S01]  /*c260*/  PRMT R153, RZ, 0x7610, R153 ;  /* 0x00007610ff997816 */ /* 0x000fe20000000099 */
[----:B------:R-:W-:Y:S02]  /*c270*/  @!P0 IMAD.MOV.U32 R154, RZ, RZ, R102 ;  /* 0x000000ffff9a8224 */ /* 0x000fe400078e0066 */
[----:B------:R-:W-:-:S03]  /*c280*/  @!P0 IMAD.MOV.U32 R156, RZ, RZ, R94 ;  /* 0x000000ffff9c8224 */ /* 0x000fc600078e005e */
[----:B------:R0:W3:Y:S02]  /*c290*/  @!P0 LDG.E.U16 R153, desc[UR6][R154.64] ;  /* 0x000000069a998981 */ /* 0x0000e4000c1e1500 */
[----:B0-----:R-:W-:Y:S02]  /*c2a0*/  PRMT R154, RZ, 0x7610, R154 ;  /* 0x00007610ff9a7816 */ /* 0x001fe4000000009a */
[----:B------:R-:W-:-:S04]  /*c2b0*/  PRMT R155, RZ, 0x7610, R155 ;  /* 0x00007610ff9b7816 */ /* 0x000fc8000000009b */
[----:B------:R4:W3:Y:S02]  /*c2c0*/  @!P0 LDG.E.U16 R154, desc[UR6][R156.64] ;  /* 0x000000069c9a8981 */ /* 0x0008e4000c1e1500 */
[----:B----4-:R-:W-:Y:S02]  /*c2d0*/  @!P0 IMAD.MOV.U32 R156, RZ, RZ, R12 ;  /* 0x000000ffff9c8224 */ /* 0x010fe400078e000c */
[----:B------:R-:W-:-:S05]  /*c2e0*/  @!P0 IMAD.MOV.U32 R157, RZ, RZ, R17 ;  /* 0x000000ffff9d8224 */ /* 0x000fca00078e0011 */
[----:B------:R0:W4:Y:S02]  /*c2f0*/  @!P0 LDG.E.U16 R155, desc[UR6][R156.64] ;  /* 0x000000069c9b8981 */ /* 0x000124000c1e1500 */
[----:B0-----:R-:W-:Y:S02]  /*c300*/  PRMT R156, RZ, 0x7610, R156 ;  /* 0x00007610ff9c7816 */ /* 0x001fe4000000009c */
[----:B------:R-:W-:Y:S01]  /*c310*/  PRMT R157, RZ, 0x7610, R157 ;  /* 0x00007610ff9d7816 */ /* 0x000fe2000000009d */
[----:B------:R-:W-:Y:S04]  /*c320*/  STS.U16 [R6+UR4+0xc80], R191 ;  /* 0x000c80bf06007988 */ /* 0x000fe80008000404 */
[----:B------:R0:W-:Y:S04]  /*c330*/  STS.U16 [R6+UR4+0x1080], R160 ;  /* 0x001080a006007988 */ /* 0x0001e80008000404 */
[----:B------:R1:W-:Y:S01]  /*c340*/  STS.U16 [R6+UR4+0x1480], R161 ;  /* 0x001480a106007988 */ /* 0x0003e20008000404 */
[----:B0-----:R-:W-:-:S02]  /*c350*/  PRMT R160, RZ, 0x7610, R160 ;  /* 0x00007610ffa07816 */ /* 0x001fc400000000a0 */
[----:B-1----:R-:W-:Y:S01]  /*c360*/  PRMT R161, RZ, 0x7610, R161 ;  /* 0x00007610ffa17816 */ /* 0x002fe200000000a1 */
[----:B------:R0:W-:Y:S04]  /*c370*/  STS.U16 [R6+UR4+0x1880], R162 ;  /* 0x001880a206007988 */ /* 0x0001e80008000404 */
[----:B------:R1:W-:Y:S01]  /*c380*/  STS.U16 [R6+UR4+0x1c80], R163 ;  /* 0x001c80a306007988 */ /* 0x0003e20008000404 */
[----:B0-----:R-:W-:Y:S02]  /*c390*/  PRMT R162, RZ, 0x7610, R162 ;  /* 0x00007610ffa27816 */ /* 0x001fe400000000a2 */
[----:B-1----:R-:W-:Y:S01]  /*c3a0*/  PRMT R163, RZ, 0x7610, R163 ;  /* 0x00007610ffa37816 */ /* 0x002fe200000000a3 */
[----:B------:R0:W-:Y:S02]  /*c3b0*/  STS.U16 [R6+UR4+0x2080], R190 ;  /* 0x002080be06007988 */ /* 0x0001e40008000404 */
[----:B0-----:R-:W-:Y:S01]  /*c3c0*/  PRMT R190, RZ, 0x7610, R190 ;  /* 0x00007610ffbe7816 */ /* 0x001fe200000000be */
[----:B--2---:R-:W-:-:S05]  /*c3d0*/  @!P0 IMAD.MOV.U32 R159, RZ, RZ, R13 ;  /* 0x000000ffff9f8224 */ /* 0x004fca00078e000d */
[----:B------:R0:W2:Y:S02]  /*c3e0*/  @!P0 LDG.E.U16 R156, desc[UR6][R158.64] ;  /* 0x000000069e9c8981 */ /* 0x0000a4000c1e1500 */
[----:B0-----:R-:W-:Y:S02]  /*c3f0*/  @!P0 IMAD.MOV.U32 R158, RZ, RZ, R193 ;  /* 0x000000ffff9e8224 */ /* 0x001fe400078e00c1 */
[----:B------:R-:W-:-:S05]  /*c400*/  @!P0 IMAD.MOV.U32 R159, RZ, RZ, R103 ;  /* 0x000000ffff9f8224 */ /* 0x000fca00078e0067 */
        /* <DEDUP_REMOVED lines=9> */
[----:B------:R0:W2:Y:S04]  /*c4a0*/  @!P0 LDG.E.U16 R162, desc[UR6][R158.64] ;  /* 0x000000069ea28981 */ /* 0x0000a8000c1e1500 */
[----:B------:R-:W-:Y:S01]  /*c4b0*/  STL [R1+0x5fc], R13 ;  /* 0x0005fc0d01007387 */ /* 0x000fe20000100800 */
[----:B0-----:R-:W-:Y:S02]  /*c4c0*/  @!P0 IMAD.MOV.U32 R158, RZ, RZ, R101 ;  /* 0x000000ffff9e8224 */ /* 0x001fe400078e0065 */
[----:B------:R-:W-:Y:S01]  /*c4d0*/  @!P0 IMAD.MOV.U32 R159, RZ, RZ, R11 ;  /* 0x000000ffff9f8224 */ /* 0x000fe200078e000b */
[----:B------:R-:W-:Y:S04]  /*c4e0*/  STL [R1+0x604], R193 ;  /* 0x000604c101007387 */ /* 0x000fe80000100800 */
[----:B------:R0:W2:Y:S04]  /*c4f0*/  @!P0 LDG.E.U16 R163, desc[UR6][R158.64] ;  /* 0x000000069ea38981 */ /* 0x0000a8000c1e1500 */
[----:B------:R1:W-:Y:S01]  /*c500*/  STL [R1+0x600], R103 ;  /* 0x0006006701007387 */ /* 0x0003e20000100800 */
[----:B0-----:R-:W-:-:S02]  /*c510*/  @!P0 IMAD.MOV.U32 R158, RZ, RZ, R93 ;  /* 0x000000ffff9e8224 */ /* 0x001fc400078e005d */
[----:B------:R-:W-:Y:S01]  /*c520*/  @!P0 IMAD.MOV.U32 R159, RZ, RZ, R20 ;  /* 0x000000ffff9f8224 */ /* 0x000fe200078e0014 */
[----:B-1----:R-:W4:Y:S04]  /*c530*/  LDL.LU R103, [R1+0xb8] ;  /* 0x0000b80001677983 */ /* 0x002f280000300800 */
[----:B------:R-:W-:Y:S04]  /*c540*/  STL [R1+0x60c], R241 ;  /* 0x00060cf101007387 */ /* 0x000fe80000100800 */
[----:B------:R-:W-:Y:S04]  /*c550*/  STL [R1+0x608], R204 ;  /* 0x000608cc01007387 */ /* 0x000fe80000100800 */
[----:B------:R0:W-:Y:S04]  /*c560*/  STL [R1+0x614], R233 ;  /* 0x000614e901007387 */ /* 0x0001e80000100800 */
[----:B------:R3:W2:Y:S04]  /*c570*/  @!P0 LDG.E.U16 R190, desc[UR6][R158.64] ;  /* 0x000000069ebe8981 */ /* 0x0006a8000c1e1500 */
[----:B------:R1:W-:Y:S04]  /*c580*/  STL [R1+0x610], R231 ;  /* 0x000610e701007387 */ /* 0x0003e80000100800 */
[----:B------:R-:W4:Y:S01]  /*c590*/  LDL R113, [R1+0x550] ;  /* 0x0005500001717983 */ /* 0x000f220000100800 */
[----:B---3--:R-:W-:-:S03]  /*c5a0*/  @!P0 IMAD.MOV.U32 R158, RZ, RZ, R0 ;  /* 0x000000ffff9e8224 */ /* 0x008fc600078e0000 */
[----:B------:R-:W3:Y:S04]  /*c5b0*/  LDL R0, [R1+0x554] ;  /* 0x0005540001007983 */ /* 0x000ee80000100800 */
[----:B0-----:R-:W2:Y:S04]  /*c5c0*/  LDL.LU R233, [R1+0xf0] ;  /* 0x0000f00001e97983 */ /* 0x001ea80000300800 */
[----:B-1----:R-:W2:Y:S04]  /*c5d0*/  LDL.LU R231, [R1+0xe8] ;  /* 0x0000e80001e77983 */ /* 0x002ea80000300800 */
[----:B------:R-:W2:Y:S01]  /*c5e0*/  LDL.LU R204, [R1+0xec] ;  /* 0x0000ec0001cc7983 */ /* 0x000ea20000300800 */
[----:B------:R-:W-:-:S03]  /*c5f0*/  @!P0 IMAD.MOV.U32 R159, RZ, RZ, R4 ;  /* 0x000000ffff9f8224 */ /* 0x000fc600078e0004 */
[----:B------:R-:W2:Y:S04]  /*c600*/  LDL.LU R193, [R1+0xe4] ;  /* 0x0000e40001c17983 */ /* 0x000ea80000300800 */
[----:B------:R-:W2:Y:S04]  /*c610*/  LDL.LU R94, [R1+0xb0] ;  /* 0x0000b000015e7983 */ /* 0x000ea80000300800 */
[----:B------:R-:W2:Y:S04]  /*c620*/  LDL.LU R4, [R1+0xa8] ;  /* 0x0000a80001047983 */ /* 0x000ea80000300800 */
[----:B------:R-:W2:Y:S04]  /*c630*/  LDL.LU R196, [R1+0xac] ;  /* 0x0000ac0001c47983 */ /* 0x000ea80000300800 */
[----:B------:R-:W2:Y:S04]  /*c640*/  LDL.LU R239, [R1+0xa4] ;  /* 0x0000a40001ef7983 */ /* 0x000ea80000300800 */
[----:B------:R-:W-:Y:S04]  /*c650*/  STS.U16 [R6+UR4+0x2480], R189 ;  /* 0x002480bd06007988 */ /* 0x000fe80008000404 */
[----:B------:R-:W2:Y:S04]  /*c660*/  LDL.LU R5, [R1+0x70] ;  /* 0x0000700001057983 */ /* 0x000ea80000300800 */
[----:B------:R-:W-:Y:S04]  /*c670*/  STS.U16 [R6+UR4+0x2880], R188 ;  /* 0x002880bc06007988 */ /* 0x000fe80008000404 */
[----:B------:R-:W2:Y:S04]  /*c680*/  LDL.LU R209, [R1+0x68] ;  /* 0x0000680001d17983 */ /* 0x000ea80000300800 */
[----:B------:R-:W-:Y:S04]  /*c690*/  STS.U16 [R6+UR4+0x2c80], R187 ;  /* 0x002c80bb06007988 */ /* 0x000fe80008000404 */
[----:B------:R-:W2:Y:S04]  /*c6a0*/  LDL.LU R202, [R1+0x6c] ;  /* 0x00006c0001ca7983 */ /* 0x000ea80000300800 */
[----:B------:R-:W-:Y:S04]  /*c6b0*/  STS.U16 [R6+UR4+0x3080], R186 ;  /* 0x003080ba06007988 */ /* 0x000fe80008000404 */
[----:B------:R-:W-:Y:S04]  /*c6c0*/  STS.U16 [R6+UR4+0x3480], R185 ;  /* 0x003480b906007988 */ /* 0x000fe80008000404 */
[----:B------:R-:W-:Y:S04]  /*c6d0*/  STS.U16 [R6+UR4+0x3880], R184 ;  /* 0x003880b806007988 */ /* 0x000fe80008000404 */
[----:B------:R-:W2:Y:S04]  /*c6e0*/  LDL.LU R240, [R1+0x64] ;  /* 0x0000640001f07983 */ /* 0x000ea80000300800 */
[----:B------:R0:W-:Y:S04]  /*c6f0*/  STS.U16 [R6+UR4+0x3c80], R183 ;  /* 0x003c80b706007988 */ /* 0x0001e80008000404 */
[----:B------:R-:W2:Y:S04]  /*c700*/  LDL.LU R252, [R1+0x14] ;  /* 0x0000140001fc7983 */ /* 0x000ea80000300800 */
[----:B0-----:R-:W2:Y:S04]  /*c710*/  LDL.LU R6, [R1+0xc] ;  /* 0x00000c0001067983 */ /* 0x001ea80000300800 */
[----:B------:R-:W2:Y:S04]  /*c720*/  LDL.LU R22, [R1+0x10] ;  /* 0x0000100001167983 */ /* 0x000ea80000300800 */
[----:B------:R-:W2:Y:S04]  /*c730*/  LDL.LU R12, [R1+0x8] ;  /* 0x00000800010c7983 */ /* 0x000ea80000300800 */
[----:B------:R-:W2:Y:S04]  /*c740*/  LDL.LU R241, [R1+0xe0] ;  /* 0x0000e00001f17983 */ /* 0x000ea80000300800 */
[----:B------:R-:W2:Y:S04]  /*c750*/  LDL.LU R13, [R1+0xdc] ;  /* 0x0000dc00010d7983 */ /* 0x000ea80000300800 */
[----:B------:R-:W2:Y:S04]  /*c760*/  LDL.LU R102, [R1+0xa0] ;  /* 0x0000a00001667983 */ /* 0x000ea80000300800 */
[----:B------:R-:W2:Y:S04]  /*c770*/  LDL.LU R203, [R1+0x9c] ;  /* 0x00009c0001cb7983 */ /* 0x000ea80000300800 */
[----:B------:R-:W2:Y:S04]  /*c780*/  LDL.LU R95, [R1+0x60] ;  /* 0x00006000015f7983 */ /* 0x000ea80000300800 */
[----:B------:R-:W2:Y:S04]  /*c790*/  LDL.LU R96, [R1+0x5c] ;  /* 0x00005c0001607983 */ /* 0x000ea80000300800 */
[----:B------:R-:W2:Y:S01]  /*c7a0*/  LDL.LU R17, [R1+0x4] ;  /* 0x0000040001117983 */ /* 0x000ea20000300800 */
[----:B------:R-:W-:-:S02]  /*c7b0*/  PRMT R189, RZ, 0x7610, R189 ;  /* 0x00007610ffbd7816 */ /* 0x000fc400000000bd */
[----:B------:R-:W-:-:S04]  /*c7c0*/  PRMT R188, RZ, 0x7610, R188 ;  /* 0x00007610ffbc7816 */ /* 0x000fc800000000bc */
[----:B------:R0:W2:Y:S01]  /*c7d0*/  @!P0 LDG.E.U16 R189, desc[UR6][R158.64] ;  /* 0x000000069ebd8981 */ /* 0x0000a2000c1e1500 */
[----:B------:R-:W-:Y:S01]  /*c7e0*/  PRMT R187, RZ, 0x7610, R187 ;  /* 0x00007610ffbb7816 */ /* 0x000fe200000000bb */
[----:B0-----:R-:W-:Y:S02]  /*c7f0*/  @!P0 IMAD.MOV.U32 R159, RZ, RZ, R2 ;  /* 0x000000ffff9f8224 */ /* 0x001fe400078e0002 */
[----:B---3--:R-:W-:Y:S04]  /*c800*/  STS.U16 [R0+UR4+0x100], R182 ;  /* 0x000100b600007988 */ /* 0x008fe80008000404 */
[----:B------:R-:W-:Y:S04]  /*c810*/  STS.U16 [R0+UR4+0x500], R181 ;  /* 0x000500b500007988 */ /* 0x000fe80008000404 */
        /* <DEDUP_REMOVED lines=13> */
[----:B------:R0:W-:Y:S04]  /*c8f0*/  STS.U16 [R0+UR4+0x3d00], R167 ;  /* 0x003d00a700007988 */ /* 0x0001e80008000404 */
[----:B0-----:R-:W3:Y:S04]  /*c900*/  LDL.LU R0, [R1] ;  /* 0x0000000001007983 */ /* 0x001ee80000300800 */
[----:B----4-:R-:W-:Y:S04]  /*c910*/  STS.U16 [R113+UR4+0x180], R166 ;  /* 0x000180a671007988 */ /* 0x010fe80008000404 */
[----:B------:R-:W-:Y:S04]  /*c920*/  STS.U16 [R113+UR4+0x580], R165 ;  /* 0x000580a571007988 */ /* 0x000fe80008000404 */
[----:B------:R-:W-:Y:S04]  /*c930*/  STS.U16 [R113+UR4+0x980], R164 ;  /* 0x000980a471007988 */ /* 0x000fe80008000404 */
[----:B------:R-:W-:Y:S04]  /*c940*/  STS.U16 [R113+UR4+0xd80], R246 ;  /* 0x000d80f671007988 */ /* 0x000fe80008000404 */
[----:B------:R0:W-:Y:S04]  /*c950*/  STS.U16 [R113+UR4+0x1180], R7 ;  /* 0x0011800771007988 */ /* 0x0001e80008000404 */
[----:B0-----:R-:W4:Y:S01]  /*c960*/  LDL.LU R7, [R1+0x650] ;  /* 0x0006500001077983 */ /* 0x001f220000300800 */
[----:B------:R-:W-:-:S05]  /*c970*/  @!P0 IMAD.MOV.U32 R158, RZ, RZ, R103 ;  /* 0x000000ffff9e8224 */ /* 0x000fca00078e0067 */
[----:B------:R0:W4:Y:S01]  /*c980*/  @!P0 LDG.E.U16 R188, desc[UR6][R158.64] ;  /* 0x000000069ebc8981 */ /* 0x000122000c1e1500 */
[----:B------:R-:W-:Y:S01]  /*c990*/  PRMT R186, RZ, 0x7610, R186 ;  /* 0x00007610ffba7816 */ /* 0x000fe200000000ba */
[----:B0-----:R-:W-:Y:S02]  /*c9a0*/  @!P0 IMAD.MOV.U32 R158, RZ, RZ, R234 ;  /* 0x000000ffff9e8224 */ /* 0x001fe400078e00ea */
        /* <DEDUP_REMOVED lines=23> */
[----:B--2---:R-:W-:Y:S02]  /*cb20*/  @!P0 IMAD.MOV.U32 R158, RZ, RZ, R233 ;  /* 0x000000ffff9e8224 */ /* 0x004fe400078e00e9 */
[----:B------:R-:W-:-:S05]  /*cb30*/  @!P0 IMAD.MOV.U32 R159, RZ, RZ, R204 ;  /* 0x000000ffff9f8224 */ /* 0x000fca00078e00cc */
[----:B------:R0:W2:Y:S01]  /*cb40*/  @!P0 LDG.E.U16 R181, desc[UR6][R158.64] ;  /* 0x000000069eb58981 */ /* 0x0000a2000c1e1500 */
[----:B------:R-:W-:Y:S01]  /*cb50*/  PRMT R179, RZ, 0x7610, R179 ;  /* 0x00007610ffb37816 */ /* 0x000fe200000000b3 */
[----:B0-----:R-:W-:Y:S02]  /*cb60*/  @!P0 IMAD.MOV.U32 R158, RZ, RZ, R94 ;  /* 0x000000ffff9e8224 */ /* 0x001fe400078e005e */
        /* <DEDUP_REMOVED lines=69> */
[----:B------:R0:W2:Y:S04]  /*cfc0*/  @!P0 LDG.E.U16 R191, desc[UR6][R158.64] ;  /* 0x000000069ebf8981 */ /* 0x0000a8000c1e1500 */
[----:B------:R1:W-:Y:S01]  /*cfd0*/  STS.U16 [R113+UR4+0x1580], R248 ;  /* 0x001580f871007988 */ /* 0x0003e20008000404 */
[----:B0-----:R-:W-:Y:S02]  /*cfe0*/  @!P0 IMAD.MOV.U32 R158, RZ, RZ, R17 ;  /* 0x000000ffff9e8224 */ /* 0x001fe400078e0011 */
[----:B---3--:R-:W-:Y:S01]  /*cff0*/  @!P0 IMAD.MOV.U32 R159, RZ, RZ, R0 ;  /* 0x000000ffff9f8224 */ /* 0x008fe200078e0000 */
[----:B-1----:R-:W-:-:S04]  /*d000*/  PRMT R248, RZ, 0x7610, R248 ;  /* 0x00007610fff87816 */ /* 0x002fc800000000f8 */
[----:B------:R0:W3:Y:S04]  /*d010*/  @!P0 LDG.E.U16 R246, desc[UR6][R158.64] ;  /* 0x000000069ef68981 */ /* 0x0000e8000c1e1500 */
[----:B------:R1:W-:Y:S01]  /*d020*/  STS.U16 [R113+UR4+0x1980], R245 ;  /* 0x001980f571007988 */ /* 0x0003e20008000404 */
[----:B0-----:R-:W-:Y:S02]  /*d030*/  @!P0 IMAD.MOV.U32 R158, RZ, RZ, R214 ;  /* 0x000000ffff9e8224 */ /* 0x001fe400078e00d6 */
[----:B------:R-:W-:Y:S01]  /*d040*/  @!P0 IMAD.MOV.U32 R159, RZ, RZ, R210 ;  /* 0x000000ffff9f8224 */ /* 0x000fe200078e00d2 */
[----:B-1----:R-:W-:-:S04]  /*d050*/  PRMT R245, RZ, 0x7610, R245 ;  /* 0x00007610fff57816 */ /* 0x002fc800000000f5 */
[----:B------:R0:W3:Y:S04]  /*d060*/  @!P0 LDG.E.U16 R248, desc[UR6][R158.64] ;  /* 0x000000069ef88981 */ /* 0x0000e8000c1e1500 */
[----:B------:R1:W-:Y:S01]  /*d070*/  STS.U16 [R113+UR4+0x1d80], R237 ;  /* 0x001d80ed71007988 */ /* 0x0003e20008000404 */
[----:B0-----:R-:W-:Y:S02]  /*d080*/  @!P0 IMAD.MOV.U32 R158, RZ, RZ, R105 ;  /* 0x000000ffff9e8224 */ /* 0x001fe400078e0069 */
[----:B------:R-:W-:Y:S01]  /*d090*/  @!P0 IMAD.MOV.U32 R159, RZ, RZ, R19 ;  /* 0x000000ffff9f8224 */ /* 0x000fe200078e0013 */
[----:B-1----:R-:W-:-:S04]  /*d0a0*/  PRMT R237, RZ, 0x7610, R237 ;  /* 0x00007610ffed7816 */ /* 0x002fc800000000ed */
[----:B------:R0:W3:Y:S02]  /*d0b0*/  @!P0 LDG.E.U16 R245, desc[UR6][R158.64] ;  /* 0x000000069ef58981 */ /* 0x0000e4000c1e1500 */
[----:B0-----:R-:W-:Y:S02]  /*d0c0*/  @!P0 IMAD.MOV.U32 R158, RZ, RZ, R97 ;  /* 0x000000ffff9e8224 */ /* 0x001fe400078e0061 */
[----:B----4-:R-:W-:Y:S01]  /*d0d0*/  @!P0 IMAD.MOV.U32 R159, RZ, RZ, R7 ;  /* 0x000000ffff9f8224 */ /* 0x010fe200078e0007 */
[----:B------:R0:W-:Y:S04]  /*d0e0*/  STS.U16 [R113+UR4+0x2180], R230 ;  /* 0x002180e671007988 */ /* 0x0001e80008000404 */
[----:B------:R-:W4:Y:S04]  /*d0f0*/  @!P0 LDG.E.U16 R237, desc[UR6][R158.64] ;  /* 0x000000069eed8981 */ /* 0x000f28000c1e1500 */
[----:B------:R1:W-:Y:S04]  /*d100*/  STS.U16 [R113+UR4+0x2580], R222 ;  /* 0x002580de71007988 */ /* 0x0003e80008000404 */
[----:B------:R-:W2:Y:S04]  /*d110*/  LDL.LU R158, [R1+0x3c] ;  /* 0x00003c00019e7983 */ /* 0x000ea80000300800 */
[----:B------:R-:W3:Y:S04]  /*d120*/  LDL.LU R159, [R1+0x20] ;  /* 0x00002000019f7983 */ /* 0x000ee80000300800 */
[----:B0-----:R-:W4:Y:S04]  /*d130*/  LDL.LU R230, [R1+0x1c] ;  /* 0x00001c0001e67983 */ /* 0x001f280000300800 */
[----:B-1----:R-:W4:Y:S04]  /*d140*/  LDL.LU R222, [R1+0x34] ;  /* 0x0000340001de7983 */ /* 0x002f280000300800 */
[----:B------:R0:W-:Y:S04]  /*d150*/  STS.U16 [R113+UR4+0x2980], R213 ;  /* 0x002980d571007988 */ /* 0x0001e80008000404 */
[----:B------:R1:W-:Y:S04]  /*d160*/  STS.U16 [R113+UR4+0x2d80], R206 ;  /* 0x002d80ce71007988 */ /* 0x0003e80008000404 */
[----:B------:R1:W-:Y:S04]  /*d170*/  STS.U16 [R113+UR4+0x3180], R198 ;  /* 0x003180c671007988 */ /* 0x0003e80008000404 */
[----:B0-----:R-:W4:Y:S04]  /*d180*/  LDL.LU R213, [R1+0x50] ;  /* 0x0000500001d57983 */ /* 0x001f280000300800 */
[----:B-1----:R-:W4:Y:S04]  /*d190*/  LDL.LU R206, [R1+0x51c] ;  /* 0x00051c0001ce7983 */ /* 0x002f280000300800 */
[----:B------:R-:W2:Y:S04]  /*d1a0*/  LDL R198, [R1+0x54c] ;  /* 0x00054c0001c67983 */ /* 0x000ea80000100800 */
[----:B------:R0:W-:Y:S04]  /*d1b0*/  STS.U16 [R113+UR4+0x3580], R115 ;  /* 0x0035807371007988 */ /* 0x0001e80008000404 */
[----:B------:R1:W-:Y:S04]  /*d1c0*/  STS.U16 [R113+UR4+0x3980], R120 ;  /* 0x0039807871007988 */ /* 0x0003e80008000404 */
[----:B0-----:R-:W3:Y:S04]  /*d1d0*/  LDL.LU R115, [R1+0x54] ;  /* 0x0000540001737983 */ /* 0x001ee80000300800 */
[----:B-1----:R-:W2:Y:S04]  /*d1e0*/  LDL.LU R120, [R1+0x520] ;  /* 0x0005200001787983 */ /* 0x002ea80000300800 */
[----:B------:R0:W-:Y:S04]  /*d1f0*/  STS.U16 [R113+UR4+0x3d80], R125 ;  /* 0x003d807d71007988 */ /* 0x0001e80008000404 */
[----:B0-----:R-:W4:Y:S04]  /*d200*/  LDL.LU R113, [R1+0x64c] ;  /* 0x00064c0001717983 */ /* 0x001f280000300800 */
[----:B------:R-:W4:Y:S04]  /*d210*/  LDL R125, [R1+0x548] ;  /* 0x00054800017d7983 */ /* 0x000f280000100800 */
[----:B--2---:R-:W-:Y:S04]  /*d220*/  STS.U16 [R198+UR4+0x200], R120 ;  /* 0x00020078c6007988 */ /* 0x004fe80008000404 */
[----:B---3--:R-:W-:Y:S04]  /*d230*/  STS.U16 [R198+UR4+0x600], R115 ;  /* 0x00060073c6007988 */ /* 0x008fe80008000404 */
[----:B------:R-:W-:Y:S04]  /*d240*/  STS.U16 [R198+UR4+0xa00], R158 ;  /* 0x000a009ec6007988 */ /* 0x000fe80008000404 */
[----:B------:R-:W-:Y:S04]  /*d250*/  STS.U16 [R198+UR4+0xe00], R159 ;  /* 0x000e009fc6007988 */ /* 0x000fe80008000404 */
[----:B----4-:R0:W-:Y:S04]  /*d260*/  STS.U16 [R198+UR4+0x1200], R113 ;  /* 0x00120071c6007988 */ /* 0x0101e80008000404 */
[----:B------:R1:W-:Y:S04]  /*d270*/  STS.U16 [R198+UR4+0x1600], R114 ;  /* 0x00160072c6007988 */ /* 0x0003e80008000404 */
        /* <DEDUP_REMOVED lines=10> */
[----:B0-----:R-:W2:Y:S04]  /*d320*/  LDL.LU R113, [R1+0x648] ;  /* 0x0006480001717983 */ /* 0x001ea80000300800 */
[----:B------:R-:W-:Y:S04]  /*d330*/  STS.U16 [R125+UR4+0x280], R206 ;  /* 0x000280ce7d007988 */ /* 0x000fe80008000404 */
[----:B------:R-:W3:Y:S04]  /*d340*/  LDL.LU R158, [R1+0x518] ;  /* 0x00051800019e7983 */ /* 0x000ee80000300800 */
[----:B------:R-:W-:Y:S04]  /*d350*/  STS.U16 [R125+UR4+0x680], R213 ;  /* 0x000680d57d007988 */ /* 0x000fe80008000404 */
[----:B------:R-:W4:Y:S04]  /*d360*/  LDL.LU R159, [R1+0x4c] ;  /* 0x00004c00019f7983 */ /* 0x000f280000300800 */
[----:B------:R-:W-:Y:S04]  /*d370*/  STS.U16 [R125+UR4+0xa80], R222 ;  /* 0x000a80de7d007988 */ /* 0x000fe80008000404 */
[----:B-1----:R-:W2:Y:S04]  /*d380*/  LDL.LU R114, [R1+0x644] ;  /* 0x0006440001727983 */ /* 0x002ea80000300800 */
[----:B------:R-:W-:Y:S04]  /*d390*/  STS.U16 [R125+UR4+0xe80], R230 ;  /* 0x000e80e67d007988 */ /* 0x000fe80008000404 */
[----:B------:R-:W3:Y:S04]  /*d3a0*/  LDL R120, [R1+0x544] ;  /* 0x0005440001787983 */ /* 0x000ee80000100800 */
[----:B------:R-:W2:Y:S04]  /*d3b0*/  LDL R115, [R1+0x540] ;  /* 0x0005400001737983 */ /* 0x000ea80000100800 */
[----:B------:R0:W-:Y:S04]  /*d3c0*/  STS.U16 [R125+UR4+0x1280], R110 ;  /* 0x0012806e7d007988 */ /* 0x0001e80008000404 */
[----:B------:R1:W-:Y:S04]  /*d3d0*/  STS.U16 [R125+UR4+0x1680], R111 ;  /* 0x0016806f7d007988 */ /* 0x0003e80008000404 */
[----:B0-----:R-:W2:Y:S04]  /*d3e0*/  LDL.LU R110, [R1+0x640] ;  /* 0x00064000016e7983 */ /* 0x001ea80000300800 */
[----:B-1----:R-:W2:Y:S04]  /*d3f0*/  LDL.LU R111, [R1+0x63c] ;  /* 0x00063c00016f7983 */ /* 0x002ea80000300800 */
        /* <DEDUP_REMOVED lines=10> */
[----:B---3--:R-:W-:Y:S04]  /*d4a0*/  STS.U16 [R120+UR4+0x300], R158 ;  /* 0x0003009e78007988 */ /* 0x008fe80008000404 */
[----:B----4-:R-:W-:Y:S04]  /*d4b0*/  STS.U16 [R120+UR4+0x700], R159 ;  /* 0x0007009f78007988 */ /* 0x010fe80008000404 */
[----:B--2---:R0:W-:Y:S04]  /*d4c0*/  STS.U16 [R120+UR4+0xb00], R111 ;  /* 0x000b006f78007988 */ /* 0x0041e80008000404 */
[----:B------:R1:W-:Y:S04]  /*d4d0*/  STS.U16 [R120+UR4+0xf00], R114 ;  /* 0x000f007278007988 */ /* 0x0003e80008000404 */
[----:B0-----:R-:W2:Y:S04]  /*d4e0*/  LDL.LU R111, [R1+0x638] ;  /* 0x00063800016f7983 */ /* 0x001ea80000300800 */
[----:B-1----:R-:W3:Y:S04]  /*d4f0*/  LDL.LU R114, [R1+0x634] ;  /* 0x0006340001727983 */ /* 0x002ee80000300800 */
        /* <DEDUP_REMOVED lines=12> */
[----:B0-----:R-:W4:Y:S04]  /*d5c0*/  LDL.LU R112, [R1+0x630] ;  /* 0x0006300001707983 */ /* 0x001f280000300800 */
[----:B---3--:R0:W-:Y:S04]  /*d5d0*/  STS.U16 [R115+UR4+0x380], R114 ;  /* 0x0003807273007988 */ /* 0x0081e80008000404 */
[----:B--2---:R1:W-:Y:S04]  /*d5e0*/  STS.U16 [R115+UR4+0x780], R111 ;  /* 0x0007806f73007988 */ /* 0x0043e80008000404 */
[----:B------:R2:W-:Y:S04]  /*d5f0*/  STS.U16 [R115+UR4+0xb80], R110 ;  /* 0x000b806e73007988 */ /* 0x0005e80008000404 */
[----:B0-----:R-:W3:Y:S04]  /*d600*/  LDL.LU R114, [R1+0x62c] ;  /* 0x00062c0001727983 */ /* 0x001ee80000300800 */
[----:B-1----:R-:W3:Y:S04]  /*d610*/  LDL.LU R111, [R1+0x628] ;  /* 0x00062800016f7983 */ /* 0x002ee80000300800 */
[----:B--2---:R-:W2:Y:S04]  /*d620*/  LDL.LU R110, [R1+0x624] ;  /* 0x00062400016e7983 */ /* 0x004ea80000300800 */
[----:B------:R0:W-:Y:S04]  /*d630*/  STS.U16 [R115+UR4+0xf80], R113 ;  /* 0x000f807173007988 */ /* 0x0001e80008000404 */
[----:B------:R1:W-:Y:S04]  /*d640*/  STS.U16 [R115+UR4+0x1380], R3 ;  /* 0x0013800373007988 */ /* 0x0003e80008000404 */
[----:B0-----:R-:W4:Y:S04]  /*d650*/  LDL.LU R113, [R1+0x620] ;  /* 0x0006200001717983 */ /* 0x001f280000300800 */
[----:B-1----:R-:W3:Y:S04]  /*d660*/  LDL.LU R3, [R1+0x61c] ;  /* 0x00061c0001037983 */ /* 0x002ee80000300800 */
        /* <DEDUP_REMOVED lines=10> */
[----:B------:R0:W-:Y:S01]  /*d710*/  STS.U16 [R115+UR4+0x3f80], R129 ;  /* 0x003f808173007988 */ /* 0x0001e20008000404 */
[----:B------:R-:W-:-:S03]  /*d720*/  UMOV UR37, 0x40000040 ;  /* 0x4000004000257882 */ /* 0x000fc60000000000 */
[----:B------:R-:W2:Y:S04]  /*d730*/  LDL.LU R213, [R1+0x538] ;  /* 0x0005380001d57983 */ /* 0x000ea80000300800 */
[----:B------:R-:W4:Y:S04]  /*d740*/  LDL.LU R222, [R1+0x534] ;  /* 0x0005340001de7983 */ /* 0x000f280000300800 */
[----:B------:R-:W4:Y:S04]  /*d750*/  LDL.LU R230, [R1+0x530] ;  /* 0x0005300001e67983 */ /* 0x000f280000300800 */
[----:B------:R-:W4:Y:S04]  /*d760*/  LDL.LU R158, [R1+0x52c] ;  /* 0x00052c00019e7983 */ /* 0x000f280000300800 */
[----:B------:R-:W4:Y:S01]  /*d770*/  LDL.LU R159, [R1+0x528] ;  /* 0x00052800019f7983 */ /* 0x000f220000300800 */
[----:B---3--:R-:W-:-:S03]  /*d780*/  LOP3.LUT R116, R3, 0x10, RZ, 0x3c, !PT ;  /* 0x0000001003747812 */ /* 0x008fc600078e3cff */
[----:B------:R-:W-:Y:S04]  /*d790*/  STS.U16 [R3+UR4+0x8000], R131 ;  /* 0x0080008303007988 */ /* 0x000fe80008000404 */
[----:B------:R-:W-:Y:S04]  /*d7a0*/  STS.U16 [R3+UR4+0x8400], R132 ;  /* 0x0084008403007988 */ /* 0x000fe80008000404 */
[----:B------:R-:W-:Y:S04]  /*d7b0*/  STS.U16 [R3+UR4+0x8800], R133 ;  /* 0x0088008503007988 */ /* 0x000fe80008000404 */
[----:B------:R-:W-:Y:S04]  /*d7c0*/  STS.U16 [R3+UR4+0x8c00], R134 ;  /* 0x008c008603007988 */ /* 0x000fe80008000404 */
[----:B------:R-:W-:Y:S04]  /*d7d0*/  STS.U16 [R3+UR4+0x9000], R135 ;  /* 0x0090008703007988 */ /* 0x000fe80008000404 */
[----:B------:R-:W-:Y:S04]  /*d7e0*/  STS.U16 [R3+UR4+0x9400], R136 ;  /* 0x0094008803007988 */ /* 0x000fe80008000404 */
[----:B------:R-:W-:Y:S04]  /*d7f0*/  STS.U16 [R3+UR4+0x9800], R137 ;  /* 0x0098008903007988 */ /* 0x000fe80008000404 */
[----:B------:R-:W-:Y:S01]  /*d800*/  STS.U16 [R3+UR4+0x9c00], R138 ;  /* 0x009c008a03007988 */ /* 0x000fe20008000404 */
[----:B0-----:R-:W-:-:S03]  /*d810*/  LOP3.LUT R115, R3, 0x20, RZ, 0x3c, !PT ;  /* 0x0000002003737812 */ /* 0x001fc600078e3cff */
        /* <DEDUP_REMOVED lines=52> */
[----:B------:R-:W-:Y:S01]  /*db60*/  UIADD3.64 UR48, UR8, 0x380, URZ ;  /* 0x0000038008307897 */ /* 0x000fe2000fffe03f */
[----:B------:R-:W-:Y:S01]  /*db70*/  UMOV UR50, UR38 ;  /* 0x0000002600327c82 */ /* 0x000fe20008000000 */
[----:B------:R-:W-:Y:S01]  /*db80*/  UMOV UR51, UR39 ;  /* 0x0000002700337c82 */ /* 0x000fe20008000000 */
[----:B------:R-:W-:Y:S01]  /*db90*/  UIADD3.64 UR52, UR8, 0x400, URZ ;  /* 0x0000040008347897 */ /* 0x000fe2000fffe03f */
[----:B0-----:R-:W3:Y:S01]  /*dba0*/  LDL R116, [R1+0x53c] ;  /* 0x00053c0001747983 */ /* 0x001ee20000100800 */
[----:B-1----:R-:W-:Y:S01]  /*dbb0*/  LOP3.LUT R115, R3, 0x70, RZ, 0x3c, !PT ;  /* 0x0000007003737812 */ /* 0x002fe200078e3cff */
[----:B------:R-:W-:Y:S01]  /*dbc0*/  UMOV UR54, UR10 ;  /* 0x0000000a00367c82 */ /* 0x000fe20008000000 */
[----:B------:R-:W-:Y:S01]  /*dbd0*/  UMOV UR55, UR11 ;  /* 0x0000000b00377c82 */ /* 0x000fe20008000000 */
[----:B------:R-:W-:Y:S01]  /*dbe0*/  UIADD3.64 UR56, UR8, 0x480, URZ ;  /* 0x0000048008387897 */ /* 0x000fe2000fffe03f */
[----:B------:R-:W3:Y:S04]  /*dbf0*/  LDL.LU R229, [R1+0x510] ;  /* 0x0005100001e57983 */ /* 0x000ee80000300800 */
        /* <DEDUP_REMOVED lines=8> */
[----:B------:R1:W-:Y:S06]  /*dc80*/  MEMBAR.ALL.CTA ;  /* 0x0000000000007992 */ /* 0x0003ec0000008000 */
[----:B-1----:R-:W1:Y:S02]  /*dc90*/  FENCE.VIEW.ASYNC.S ;  /* 0x00000000000073c6 */ /* 0x002e640000000000 */
[----:B-1----:R-:W-:Y:S06]  /*dca0*/  BAR.SYNC.DEFER_BLOCKING 0x0 ;  /* 0x0000000000007b1d */ /* 0x002fec0000010000 */
[----:B------:R-:W-:-:S06]  /*dcb0*/  WARPGROUP.ARRIVE ;  /* 0x00000000000079c5 */ /* 0x000fcc0000000000 */
[----:B------:R-:W-:Y:S04]  /*dcc0*/  HGMMA.64x64x16.F32.BF16 R56, gdesc[UR36].tnspA, R56 ;  /* 0x20e00000243879f0 */ /* 0x000fe80008701838 */
[----:B------:R-:W-:Y:S04]  /*dcd0*/  HGMMA.64x64x16.F32.BF16 R56, gdesc[UR8].tnspA, R56 ;  /* 0x20e00000083879f0 */ /* 0x000fe80008701838 */
[----:B------:R-:W-:Y:S04]  /*dce0*/  HGMMA.64x64x16.F32.BF16 R56, gdesc[UR12].tnspA, R56 ;  /* 0x20e000000c3879f0 */ /* 0x000fe80008701838 */
[----:B------:R-:W-:Y:S04]  /*dcf0*/  HGMMA.64x64x16.F32.BF16 R56, gdesc[UR16].tnspA, R56 ;  /* 0x20e00000103879f0 */ /* 0x000fe80008701838 */
[----:B------:R-:W-:Y:S04]  /*dd00*/  HGMMA.64x64x16.F32.BF16 R56, gdesc[UR20].tnspA, R56 ;  /* 0x20e00000143879f0 */ /* 0x000fe80008701838 */
[----:B------:R-:W-:Y:S04]  /*dd10*/  HGMMA.64x64x16.F32.BF16 R56, gdesc[UR24].tnspA, R56 ;  /* 0x20e00000183879f0 */ /* 0x000fe80008701838 */
[----:B------:R-:W-:Y:S04]  /*dd20*/  HGMMA.64x64x16.F32.BF16 R56, gdesc[UR28].tnspA, R56 ;  /* 0x20e000001c3879f0 */ /* 0x000fe80008701838 */
[----:B------:R-:W-:Y:S04]  /*dd30*/  HGMMA.64x64x16.F32.BF16 R56, gdesc[UR32].tnspA, R56 ;  /* 0x20e00000203879f0 */ /* 0x000fe80008701838 */
[----:B------:R-:W-:Y:S01]  /*dd40*/  HGMMA.64x64x16.F32.BF16 R24, gdesc[UR48].tnspA, R24 ;  /* 0x20e00000301879f0 */ /* 0x000fe20008701818 */
[----:B------:R-:W-:Y:S01]  /*dd50*/  UMOV UR58, UR14 ;  /* 0x0000000e003a7c82 */ /* 0x000fe20008000000 */
[----:B------:R-:W-:-:S02]  /*dd60*/  UMOV UR59, UR15 ;  /* 0x0000000f003b7c82 */ /* 0x000fc40008000000 */
[----:B------:R-:W-:Y:S01]  /*dd70*/  HGMMA.64x64x16.F32.BF16 R24, gdesc[UR52].tnspA, R24 ;  /* 0x20e00000341879f0 */ /* 0x000fe20008701818 */
[----:B--2---:R-:W-:Y:S02]  /*dd80*/  R2UR UR49, R213 ;  /* 0x00000000d53172ca */ /* 0x004fe400000e0000 */
[----:B----4-:R-:W-:Y:S01]  /*dd90*/  R2UR UR48, R222 ;  /* 0x00000000de3072ca */ /* 0x010fe200000e0000 */
[----:B------:R-:W2:Y:S01]  /*dda0*/  LDL.LU R213, [R1+0x500] ;  /* 0x0005000001d57983 */ /* 0x000ea20000300800 */
[----:B------:R-:W-:-:S03]  /*ddb0*/  R2UR UR53, R230 ;  /* 0x00000000e63572ca */ /* 0x000fc600000e0000 */
[----:B------:R-:W4:Y:S01]  /*ddc0*/  LDL.LU R222, [R1+0x4f8] ;  /* 0x0004f80001de7983 */ /* 0x000f220000300800 */
[----:B------:R-:W-:-:S03]  /*ddd0*/  R2UR UR52, R158 ;  /* 0x000000009e3472ca */ /* 0x000fc600000e0000 */
[----:B------:R-:W4:Y:S04]  /*dde0*/  LDL.LU R230, [R1+0x4f0] ;  /* 0x0004f00001e67983 */ /* 0x000f280000300800 */
[----:B------:R-:W4:Y:S04]  /*ddf0*/  LDL.LU R205, [R1+0x4e8] ;  /* 0x0004e80001cd7983 */ /* 0x000f280000300800 */
[----:B------:R-:W4:Y:S04]  /*de00*/  LDL.LU R212, [R1+0x50c] ;  /* 0x00050c0001d47983 */ /* 0x000f280000300800 */
[----:B------:R-:W4:Y:S04]  /*de10*/  LDL.LU R158, [R1+0x4e0] ;  /* 0x0004e000019e7983 */ /* 0x000f280000300800 */
[----:B------:R-:W4:Y:S04]  /*de20*/  LDL.LU R120, [R1+0x504] ;  /* 0x0005040001787983 */ /* 0x000f280000300800 */
[----:B------:R-:W4:Y:S04]  /*de30*/  LDL.LU R238, [R1+0x4d8] ;  /* 0x0004d80001ee7983 */ /* 0x000f280000300800 */
[----:B0-----:R-:W4:Y:S01]  /*de40*/  LDL.LU R115, [R1+0x4fc] ;  /* 0x0004fc0001737983 */ /* 0x001f220000300800 */
[----:B------:R-:W-:Y:S01]  /*de50*/  HGMMA.64x64x16.F32.BF16 R24, gdesc[UR56].tnspA, R24 ;  /* 0x20e00000381879f0 */ /* 0x000fe20008701818 */
[----:B------:R-:W-:-:S02]  /*de60*/  R2UR UR56, R113 ;  /* 0x00000000713872ca */ /* 0x000fc400000e0000 */
[----:B------:R-:W0:Y:S01]  /*de70*/  LDC R113, c[0x0][0x238] ;  /* 0x00008e00ff717b82 */ /* 0x000e220000000800 */
[----:B------:R-:W-:Y:S02]  /*de80*/  R2UR UR57, R159 ;  /* 0x000000009f3972ca */ /* 0x000fe400000e0000 */
[----:B------:R-:W4:Y:S04]  /*de90*/  LDL.LU R159, [R1+0x4d0] ;  /* 0x0004d000019f7983 */ /* 0x000f280000300800 */
[----:B------:R-:W4:Y:S04]  /*dea0*/  LDL.LU R198, [R1+0x4f4] ;  /* 0x0004f40001c67983 */ /* 0x000f280000300800 */
[----:B------:R-:W4:Y:S04]  /*deb0*/  LDL.LU R206, [R1+0x4c8] ;  /* 0x0004c80001ce7983 */ /* 0x000f280000300800 */
[----:B------:R-:W4:Y:S04]  /*dec0*/  LDL.LU R247, [R1+0x4ec] ;  /* 0x0004ec0001f77983 */ /* 0x000f280000300800 */
[----:B------:R-:W4:Y:S01]  /*ded0*/  LDL.LU R125, [R1+0x4c0] ;  /* 0x0004c000017d7983 */ /* 0x000f220000300800 */
[----:B0-----:R-:W-:-:S04]  /*dee0*/  IMAD.SHL.U32 R113, R113, 0x80, RZ ;  /* 0x0000008071717824 */ /* 0x001fc800078e00ff */
[----:B------:R-:W-:-:S05]  /*def0*/  IMAD.SHL.U32 R113, R113, 0x2, RZ ;  /* 0x0000000271717824 */ /* 0x000fca00078e00ff */
[----:B------:R-:W-:-:S05]  /*df00*/  IADD3 R112, P6, R112, R113, RZ ;  /* 0x0000007170707210 */ /* 0x000fca0007fde0ff */
[----:B------:R0:W-:Y:S04]  /*df10*/  STL [R1+0x508], R112 ;  /* 0x0005087001007387 */ /* 0x0001e80000100800 */
[----:B0-----:R-:W4:Y:S01]  /*df20*/  LDL.LU R112, [R1+0x618] ;  /* 0x0006180001707983 */ /* 0x001f220000300800 */
[----:B---3--:R-:W-:-:S05]  /*df30*/  IADD3 R229, P5, R229, R113, RZ ;  /* 0x00000071e5e57210 */ /* 0x008fca0007fbe0ff */
[----:B------:R-:W-:Y:S04]  /*df40*/  STL [R1+0x510], R229 ;  /* 0x000510e501007387 */ /* 0x000fe80000100800 */
[----:B------:R-:W3:Y:S01]  /*df50*/  LDL.LU R221, [R1+0x4e4] ;  /* 0x0004e40001dd7983 */ /* 0x000ee20000300800 */
[-C--:B------:R-:W-:Y:S02]  /*df60*/  IADD3 R114, P4, R114, R113.reuse, RZ ;  /* 0x0000007172727210 */ /* 0x080fe40007f9e0ff */
[-C--:B--2---:R-:W-:Y:S02]  /*df70*/  IADD3 R213, P1, R213, R113.reuse, RZ ;  /* 0x00000071d5d57210 */ /* 0x084fe40007f3e0ff */
[----:B----4-:R-:W-:-:S03]  /*df80*/  IADD3 R222, P2, R222, R113, RZ ;  /* 0x00000071dede7210 */ /* 0x010fc60007f5e0ff */
[----:B------:R0:W-:Y:S01]  /*df90*/  STL [R1+0x500], R213 ;  /* 0x000500d501007387 */ /* 0x0001e20000100800 */
[----:B------:R-:W-:-:S03]  /*dfa0*/  IADD3 R230, P3, R230, R113, RZ ;  /* 0x00000071e6e67210 */ /* 0x000fc60007f7e0ff */
[----:B0-----:R-:W2:Y:S04]  /*dfb0*/  LDL.LU R213, [R1+0x4b8] ;  /* 0x0004b80001d57983 */ /* 0x001ea80000300800 */
[----:B------:R-:W4:Y:S04]  /*dfc0*/  LDL.LU R229, [R1+0x4dc] ;  /* 0x0004dc0001e57983 */ /* 0x000f280000300800 */
[----:B------:R0:W-:Y:S04]  /*dfd0*/  STL [R1+0x4f8], R222 ;  /* 0x0004f8de01007387 */ /* 0x0001e80000100800 */
[----:B0-----:R-:W4:Y:S04]  /*dfe0*/  LDL.LU R222, [R1+0x4b0] ;  /* 0x0004b00001de7983 */ /* 0x001f280000300800 */
[----:B------:R0:W-:Y:S04]  /*dff0*/  STL [R1+0x4f0], R230 ;  /* 0x0004f0e601007387 */ /* 0x0001e80000100800 */
[----:B0-----:R-:W4:Y:S01]  /*e000*/  LDL.LU R230, [R1+0x4d4] ;  /* 0x0004d40001e67983 */ /* 0x001f220000300800 */
[--C-:B------:R-:W-:Y:S01]  /*e010*/  IMAD.X R212, R212, 0x1, R112.reuse, P5 ;  /* 0x00000001d4d47824 */ /* 0x100fe200028e0670 */
[-C--:B------:R-:W-:Y:S01]  /*e020*/  IADD3 R158, P5, R158, R113.reuse, RZ ;  /* 0x000000719e9e7210 */ /* 0x080fe20007fbe0ff */
[----:B------:R-:W-:Y:S01]  /*e030*/  IMAD.X R111, R111, 0x1, R112, P4 ;  /* 0x000000016f6f7824 */ /* 0x000fe200020e0670 */
[----:B------:R-:W-:-:S03]  /*e040*/  IADD3 R205, P4, R205, R113, RZ ;  /* 0x00000071cdcd7210 */ /* 0x000fc60007f9e0ff */
[----:B------:R0:W-:Y:S04]  /*e050*/  STL [R1+0x4e0], R158 ;  /* 0x0004e09e01007387 */ /* 0x0001e80000100800 */
[----:B------:R-:W-:Y:S04]  /*e060*/  STL [R1+0x4e8], R205 ;  /* 0x0004e8cd01007387 */ /* 0x000fe80000100800 */
[----:B0-----:R-:W4:Y:S01]  /*e070*/  LDL.LU R158, [R1+0x4a8] ;  /* 0x0004a800019e7983 */ /* 0x001f220000300800 */
[--C-:B------:R-:W-:Y:S01]  /*e080*/  IMAD.X R120, R120, 0x1, R112.reuse, P6 ;  /* 0x0000000178787824 */ /* 0x100fe200030e0670 */
[----:B------:R-:W-:Y:S01]  /*e090*/  IADD3 R238, P6, R238, R113, RZ ;  /* 0x00000071eeee7210 */ /* 0x000fe20007fde0ff */
[----:B------:R-:W-:Y:S01]  /*e0a0*/  IMAD.X R115, R115, 0x1, R112, P1 ;  /* 0x0000000173737824 */ /* 0x000fe200008e0670 */
[----:B------:R-:W-:Y:S01]  /*e0b0*/  STL [R1+0x50c], R212 ;  /* 0x00050cd401007387 */ /* 0x000fe20000100800 */
[----:B------:R-:W-:-:S03]  /*e0c0*/  VIADD R110, R110, 0x1 ;  /* 0x000000016e6e7836 */ /* 0x000fc60000000000 */
[----:B------:R0:W-:Y:S01]  /*e0d0*/  STL [R1+0x504], R120 ;  /* 0x0005047801007387 */ /* 0x0001e20000100800 */
[-C--:B------:R-:W-:Y:S02]  /*e0e0*/  IADD3 R159, P1, R159, R113.reuse, RZ ;  /* 0x000000719f9f7210 */ /* 0x080fe40007f3e0ff */
[----:B------:R-:W-:Y:S01]  /*e0f0*/  ISETP.NE.U32.AND P0, PT, R110, R116, PT ;  /* 0x000000746e00720c */ /* 0x000fe20003f05070 */
[----:B------:R-:W-:Y:S01]  /*e100*/  IMAD.X R198, R198, 0x1, R112, P2 ;  /* 0x00000001c6c67824 */ /* 0x000fe200010e0670 */
[----:B0-----:R-:W4:Y:S04]  /*e110*/  LDL.LU R120, [R1+0x4cc] ;  /* 0x0004cc0001787983 */ /* 0x001f280000300800 */
[----:B------:R-:W4:Y:S04]  /*e120*/  LDL.LU R121, [R1+0x4a0] ;  /* 0x0004a00001797983 */ /* 0x000f280000300800 */
[----:B------:R0:W-:Y:S04]  /*e130*/  STL [R1+0x4fc], R115 ;  /* 0x0004fc7301007387 */ /* 0x0001e80000100800 */
[----:B------:R1:W-:Y:S01]  /*e140*/  STL [R1+0x4d8], R238 ;  /* 0x0004d8ee01007387 */ /* 0x0003e20000100800 */
[----:B------:R-:W-:-:S03]  /*e150*/  IADD3 R206, P2, R206, R113, RZ ;  /* 0x00000071cece7210 */ /* 0x000fc60007f5e0ff */
[----:B0-----:R-:W4:Y:S04]  /*e160*/  LDL.LU R115, [R1+0x4c4] ;  /* 0x0004c40001737983 */ /* 0x001f280000300800 */
[----:B------:R-:W4:Y:S04]  /*e170*/  LDL.LU R116, [R1+0x498] ;  /* 0x0004980001747983 */ /* 0x000f280000300800 */
[----:B-1----:R-:W4:Y:S04]  /*e180*/  LDL.LU R238, [R1+0x4bc] ;  /* 0x0004bc0001ee7983 */ /* 0x002f280000300800 */
[----:B------:R0:W-:Y:S01]  /*e190*/  STL [R1+0x4d0], R159 ;  /* 0x0004d09f01007387 */ /* 0x0001e20000100800 */
[----:B------:R-:W-:Y:S01]  /*e1a0*/  IMAD.X R247, R247, 0x1, R112, P3 ;  /* 0x00000001f7f77824 */ /* 0x000fe200018e0670 */
[----:B------:R-:W-:-:S02]  /*e1b0*/  IADD3 R125, P3, R125, R113, RZ ;  /* 0x000000717d7d7210 */ /* 0x000fc40007f7e0ff */
[----:B0-----:R-:W4:Y:S04]  /*e1c0*/  LDL.LU R159, [R1+0x490] ;  /* 0x00049000019f7983 */ /* 0x001f280000300800 */
[----:B------:R0:W-:Y:S01]  /*e1d0*/  STL [R1+0x4f4], R198 ;  /* 0x0004f4c601007387 */ /* 0x0001e20000100800 */
[----:B---3--:R-:W-:-:S03]  /*e1e0*/  IMAD.X R221, R221, 0x1, R112, P4 ;  /* 0x00000001dddd7824 */ /* 0x008fc600020e0670 */
[----:B0-----:R-:W3:Y:S04]  /*e1f0*/  LDL.LU R198, [R1+0x4b4] ;  /* 0x0004b40001c67983 */ /* 0x001ee80000300800 */
[----:B------:R0:W-:Y:S04]  /*e200*/  STL [R1+0x4c8], R206 ;  /* 0x0004c8ce01007387 */ /* 0x0001e80000100800 */
[----:B0-----:R-:W3:Y:S04]  /*e210*/  LDL.LU R206, [R1+0x488] ;  /* 0x0004880001ce7983 */ /* 0x001ee80000300800 */
[----:B------:R-:W3:Y:S04]  /*e220*/  LDL.LU R212, [R1+0x4ac] ;  /* 0x0004ac0001d47983 */ /* 0x000ee80000300800 */
[----:B------:R0:W-:Y:S04]  /*e230*/  STL [R1+0x4ec], R247 ;  /* 0x0004ecf701007387 */ /* 0x0001e80000100800 */
[----:B0-----:R-:W3:Y:S04]  /*e240*/  LDL.LU R247, [R1+0x480] ;  /* 0x0004800001f77983 */ /* 0x001ee80000300800 */
[----:B------:R0:W-:Y:S04]  /*e250*/  STL [R1+0x4c0], R125 ;  /* 0x0004c07d01007387 */ /* 0x0001e80000100800 */
[----:B0-----:R-:W3:Y:S01]  /*e260*/  LDL.LU R125, [R1+0x4a4] ;  /* 0x0004a400017d7983 */ /* 0x001ee20000300800 */
[----:B--2---:R-:W-:Y:S01]  /*e270*/  IADD3 R213, P4, R213, R113, RZ ;  /* 0x00000071d5d57210 */ /* 0x004fe20007f9e0ff */
[----:B----4-:R-:W-:-:S04]  /*e280*/  IMAD.X R229, R229, 0x1, R112, P5 ;  /* 0x00000001e5e57824 */ /* 0x010fc800028e0670 */
[----:B------:R0:W-:Y:S04]  /*e290*/  STL [R1+0x4b8], R213 ;  /* 0x0004b8d501007387 */ /* 0x0001e80000100800 */
[----:B0-----:R-:W2:Y:S01]  /*e2a0*/  LDL.LU R213, [R1+0x478] ;  /* 0x0004780001d57983 */ /* 0x001ea20000300800 */
[----:B------:R-:W-:-:S03]  /*e2b0*/  IADD3 R222, P5, R222, R113, RZ ;  /* 0x00000071dede7210 */ /* 0x000fc60007fbe0ff */
[----:B------:R-:W-:Y:S04]  /*e2c0*/  STL [R1+0x4e4], R221 ;  /* 0x0004e4dd01007387 */ /* 0x000fe80000100800 */
[----:B------:R0:W-:Y:S01]  /*e2d0*/  STL [R1+0x4b0], R222 ;  /* 0x0004b0de01007387 */ /* 0x0001e20000100800 */
[----:B------:R-:W-:-:S03]  /*e2e0*/  IMAD.X R230, R230, 0x1, R112, P6 ;  /* 0x00000001e6e67824 */ /* 0x000fc600030e0670 */
[----:B0-----:R-:W4:Y:S04]  /*e2f0*/  LDL.LU R222, [R1+0x49c] ;  /* 0x00049c0001de7983 */ /* 0x001f280000300800 */
[----:B------:R-:W-:Y:S04]  /*e300*/  STL [R1+0x4dc], R229 ;  /* 0x0004dce501007387 */ /* 0x000fe80000100800 */
[----:B------:R-:W4:Y:S04]  /*e310*/  LDL.LU R197, [R1+0x470] ;  /* 0x0004700001c57983 */ /* 0x000f280000300800 */
[----:B------:R-:W4:Y:S04]  /*e320*/  LDL.LU R205, [R1+0x494] ;  /* 0x0004940001cd7983 */ /* 0x000f280000300800 */
[----:B------:R-:W4:Y:S04]  /*e330*/  LDL.LU R221, [R1+0x468] ;  /* 0x0004680001dd7983 */ /* 0x000f280000300800 */
[----:B------:R0:W-:Y:S04]  /*e340*/  STL [R1+0x4d4], R230 ;  /* 0x0004d4e601007387 */ /* 0x0001e80000100800 */
[----:B0-----:R-:W4:Y:S01]  /*e350*/  LDL.LU R230, [R1+0x48c] ;  /* 0x00048c0001e67983 */ /* 0x001f220000300800 */
[----:B------:R-:W-:-:S05]  /*e360*/  IADD3 R158, P6, R158, R113, RZ ;  /* 0x000000719e9e7210 */ /* 0x000fca0007fde0ff */
[----:B------:R0:W-:Y:S04]  /*e370*/  STL [R1+0x4a8], R158 ;  /* 0x0004a89e01007387 */ /* 0x0001e80000100800 */
[----:B0-----:R-:W4:Y:S01]  /*e380*/  LDL.LU R158, [R1+0x460] ;  /* 0x00046000019e7983 */ /* 0x001f220000300800 */
[----:B------:R-:W-:-:S03]  /*e390*/  IMAD.X R120, R120, 0x1, R112, P1 ;  /* 0x0000000178787824 */ /* 0x000fc600008e0670 */
[----:B------:R-:W4:Y:S04]  /*e3a0*/  LDL.LU R229, [R1+0x484] ;  /* 0x0004840001e57983 */ /* 0x000f280000300800 */
[----:B------:R0:W-:Y:S01]  /*e3b0*/  STL [R1+0x4cc], R120 ;  /* 0x0004cc7801007387 */ /* 0x0001e20000100800 */
[----:B------:R-:W-:-:S03]  /*e3c0*/  IADD3 R121, P1, R121, R113, RZ ;  /* 0x0000007179797210 */ /* 0x000fc60007f3e0ff */
[----:B0-----:R-:W4:Y:S01]  /*e3d0*/  LDL.LU R120, [R1+0x458] ;  /* 0x0004580001787983 */ /* 0x001f220000300800 */
[----:B------:R-:W-:Y:S01]  /*e3e0*/  IMAD.X R115, R115, 0x1, R112, P2 ;  /* 0x0000000173737824 */ /* 0x000fe200010e0670 */
[----:B------:R-:W-:-:S04]  /*e3f0*/  IADD3 R116, P2, R116, R113, RZ ;  /* 0x0000007174747210 */ /* 0x000fc80007f5e0ff */
[----:B------:R0:W-:Y:S01]  /*e400*/  STL [R1+0x4c4], R115 ;  /* 0x0004c47301007387 */ /* 0x0001e20000100800 */
[----:B------:R-:W-:-:S03]  /*e410*/  IMAD.X R238, R238, 0x1, R112, P3 ;  /* 0x00000001eeee7824 */ /* 0x000fc600018e0670 */
[----:B0-----:R-:W4:Y:S01]  /*e420*/  LDL.LU R115, [R1+0x47c] ;  /* 0x00047c0001737983 */ /* 0x001f220000300800 */
[----:B------:R-:W-:-:S03]  /*e430*/  IADD3 R159, P3, R159, R113, RZ ;  /* 0x000000719f9f7210 */ /* 0x000fc60007f7e0ff */
[----:B------:R-:W-:Y:S04]  /*e440*/  STL [R1+0x4a0], R121 ;  /* 0x0004a07901007387 */ /* 0x000fe80000100800 */
[----:B------:R0:W-:Y:S04]  /*e450*/  STL [R1+0x490], R159 ;  /* 0x0004909f01007387 */ /* 0x0001e80000100800 */
[----:B------:R-:W-:Y:S01]  /*e460*/  STL [R1+0x498], R116 ;  /* 0x0004987401007387 */ /* 0x000fe20000100800 */
[----:B---3--:R-:W-:-:S03]  /*e470*/  IMAD.X R198, R198, 0x1, R112, P4 ;  /* 0x00000001c6c67824 */ /* 0x008fc600020e0670 */
[----:B0-----:R-:W3:Y:S04]  /*e480*/  LDL.LU R159, [R1+0x450] ;  /* 0x00045000019f7983 */ /* 0x001ee80000300800 */
[----:B------:R-:W-:Y:S04]  /*e490*/  STL [R1+0x4bc], R238 ;  /* 0x0004bcee01007387 */ /* 0x000fe80000100800 */
[----:B------:R0:W-:Y:S01]  /*e4a0*/  STL [R1+0x4b4], R198 ;  /* 0x0004b4c601007387 */ /* 0x0001e20000100800 */
[----:B------:R-:W-:Y:S01]  /*e4b0*/  IADD3 R206, P4, R206, R113, RZ ;  /* 0x00000071cece7210 */ /* 0x000fe20007f9e0ff */
[----:B------:R-:W-:-:S02]  /*e4c0*/  IMAD.X R212, R212, 0x1, R112, P5 ;  /* 0x00000001d4d47824 */ /* 0x000fc400028e0670 */
[----:B0-----:R-:W3:Y:S04]  /*e4d0*/  LDL.LU R198, [R1+0x474] ;  /* 0x0004740001c67983 */ /* 0x001ee80000300800 */
[----:B------:R-:W3:Y:S04]  /*e4e0*/  LDL.LU R238, [R1+0x448] ;  /* 0x0004480001ee7983 */ /* 0x000ee80000300800 */
[----:B------:R0:W-:Y:S01]  /*e4f0*/  STL [R1+0x488], R206 ;  /* 0x000488ce01007387 */ /* 0x0001e20000100800 */
[----:B------:R-:W-:-:S03]  /*e500*/  IADD3 R247, P5, R247, R113, RZ ;  /* 0x00000071f7f77210 */ /* 0x000fc60007fbe0ff */
[----:B0-----:R-:W3:Y:S04]  /*e510*/  LDL.LU R206, [R1+0x46c] ;  /* 0x00046c0001ce7983 */ /* 0x001ee80000300800 */
[----:B------:R0:W-:Y:S01]  /*e520*/  STL [R1+0x4ac], R212 ;  /* 0x0004acd401007387 */ /* 0x0001e20000100800 */
[----:B------:R-:W-:-:S03]  /*e530*/  IMAD.X R125, R125, 0x1, R112, P6 ;  /* 0x000000017d7d7824 */ /* 0x000fc600030e0670 */
[----:B0-----:R-:W3:Y:S04]  /*e540*/  LDL.LU R212, [R1+0x440] ;  /* 0x0004400001d47983 */ /* 0x001ee80000300800 */
[----:B------:R0:W-:Y:S04]  /*e550*/  STL [R1+0x4a4], R125 ;  /* 0x0004a47d01007387 */ /* 0x0001e80000100800 */
[----:B------:R1:W-:Y:S04]  /*e560*/  STL [R1+0x480], R247 ;  /* 0x000480f701007387 */ /* 0x0003e80000100800 */
[----:B0-----:R-:W3:Y:S04]  /*e570*/  LDL.LU R125, [R1+0x464] ;  /* 0x00046400017d7983 */ /* 0x001ee80000300800 */
[----:B-1----:R-:W3:Y:S01]  /*e580*/  LDL.LU R247, [R1+0x438] ;  /* 0x0004380001f77983 */ /* 0x002ee20000300800 */
[----:B--2---:R-:W-:-:S05]  /*e590*/  IADD3 R213, P6, R213, R113, RZ ;  /* 0x00000071d5d57210 */ /* 0x004fca0007fde0ff */
[----:B------:R0:W-:Y:S04]  /*e5a0*/  STL [R1+0x478], R213 ;  /* 0x000478d501007387 */ /* 0x0001e80000100800 */
[----:B0-----:R-:W2:Y:S01]  /*e5b0*/  LDL.LU R213, [R1+0x45c] ;  /* 0x00045c0001d57983 */ /* 0x001ea20000300800 */
[----:B----4-:R-:W-:-:S05]  /*e5c0*/  IMAD.X R222, R222, 0x1, R112, P1 ;  /* 0x00000001dede7824 */ /* 0x010fca00008e0670 */
[----:B------:R0:W-:Y:S01]  /*e5d0*/  STL [R1+0x49c], R222 ;  /* 0x00049cde01007387 */ /* 0x0001e20000100800 */
[-C--:B------:R-:W-:Y:S01]  /*e5e0*/  IADD3 R197, P1, R197, R113.reuse, RZ ;  /* 0x00000071c5c57210 */ /* 0x080fe20007f3e0ff */
[----:B------:R-:W-:Y:S02]  /*e5f0*/  IMAD.X R205, R205, 0x1, R112, P2 ;  /* 0x00000001cdcd7824 */ /* 0x000fe400010e0670 */
[----:B0-----:R-:W4:Y:S01]  /*e600*/  LDL.LU R222, [R1+0x430] ;  /* 0x0004300001de7983 */ /* 0x001f220000300800 */
[----:B------:R-:W-:-:S03]  /*e610*/  IADD3 R221, P2, R221, R113, RZ ;  /* 0x00000071dddd7210 */ /* 0x000fc60007f5e0ff */
[----:B------:R-:W-:Y:S01]  /*e620*/  STL [R1+0x470], R197 ;  /* 0x000470c501007387 */ /* 0x000fe20000100800 */
[----:B------:R-:W-:-:S05]  /*e630*/  IMAD.X R230, R230, 0x1, R112, P3 ;  /* 0x00000001e6e67824 */ /* 0x000fca00018e0670 */
[----:B------:R0:W-:Y:S04]  /*e640*/  STL [R1+0x48c], R230 ;  /* 0x00048ce601007387 */ /* 0x0001e80000100800 */
[----:B------:R-:W-:Y:S04]  /*e650*/  STL [R1+0x494], R205 ;  /* 0x000494cd01007387 */ /* 0x000fe80000100800 */
[----:B0-----:R-:W4:Y:S04]  /*e660*/  LDL.LU R230, [R1+0x454] ;  /* 0x0004540001e67983 */ /* 0x001f280000300800 */
[----:B------:R-:W-:Y:S01]  /*e670*/  STL [R1+0x468], R221 ;  /* 0x000468dd01007387 */ /* 0x000fe20000100800 */
[----:B------:R-:W-:-:S05]  /*e680*/  IADD3 R158, P3, R158, R113, RZ ;  /* 0x000000719e9e7210 */ /* 0x000fca0007f7e0ff */
[----:B------:R0:W-:Y:S04]  /*e690*/  STL [R1+0x460], R158 ;  /* 0x0004609e01007387 */ /* 0x0001e80000100800 */
[----:B0-----:R-:W4:Y:S01]  /*e6a0*/  LDL.LU R158, [R1+0x428] ;  /* 0x00042800019e7983 */ /* 0x001f220000300800 */
[--C-:B------:R-:W-:Y:S01]  /*e6b0*/  IMAD.X R229, R229, 0x1, R112.reuse, P4 ;  /* 0x00000001e5e57824 */ /* 0x100fe200020e0670 */
[----:B------:R-:W-:Y:S02]  /*e6c0*/  IADD3 R120, P4, R120, R113, RZ ;  /* 0x0000007178787210 */ /* 0x000fe40007f9e0ff */
[----:B------:R-:W4:Y:S04]  /*e6d0*/  LDL.LU R121, [R1+0x44c] ;  /* 0x00044c0001797983 */ /* 0x000f280000300800 */
[----:B------:R0:W-:Y:S04]  /*e6e0*/  STL [R1+0x458], R120 ;  /* 0x0004587801007387 */ /* 0x0001e80000100800 */
[----:B------:R1:W-:Y:S04]  /*e6f0*/  STL [R1+0x484], R229 ;  /* 0x000484e501007387 */ /* 0x0003e80000100800 */
[----:B0-----:R-:W4:Y:S01]  /*e700*/  LDL.LU R120, [R1+0x420] ;  /* 0x0004200001787983 */ /* 0x001f220000300800 */
[----:B------:R-:W-:-:S03]  /*e710*/  IMAD.X R115, R115, 0x1, R112, P5 ;  /* 0x0000000173737824 */ /* 0x000fc600028e0670 */
[----:B------:R-:W4:Y:S04]  /*e720*/  LDL.LU R116, [R1+0x444] ;  /* 0x0004440001747983 */ /* 0x000f280000300800 */
[----:B-1----:R-:W4:Y:S04]  /*e730*/  LDL.LU R229, [R1+0x418] ;  /* 0x0004180001e57983 */ /* 0x002f280000300800 */
[----:B------:R0:W-:Y:S04]  /*e740*/  STL [R1+0x47c], R115 ;  /* 0x00047c7301007387 */ /* 0x0001e80000100800 */
[----:B0-----:R-:W4:Y:S01]  /*e750*/  LDL.LU R115, [R1+0x43c] ;  /* 0x00043c0001737983 */ /* 0x001f220000300800 */
[----:B---3--:R-:W-:-:S05]  /*e760*/  IADD3 R159, P5, R159, R113, RZ ;  /* 0x000000719f9f7210 */ /* 0x008fca0007fbe0ff */
[----:B------:R0:W-:Y:S04]  /*e770*/  STL [R1+0x450], R159 ;  /* 0x0004509f01007387 */ /* 0x0001e80000100800 */
[----:B0-----:R-:W3:Y:S01]  /*e780*/  LDL.LU R159, [R1+0x410] ;  /* 0x00041000019f7983 */ /* 0x001ee20000300800 */
[----:B------:R-:W-:Y:S01]  /*e790*/  IMAD.X R198, R198, 0x1, R112, P6 ;  /* 0x00000001c6c67824 */ /* 0x000fe200030e0670 */
[----:B------:R-:W-:-:S04]  /*e7a0*/  IADD3 R238, P6, R238, R113, RZ ;  /* 0x00000071eeee7210 */ /* 0x000fc80007fde0ff */
[----:B------:R0:W-:Y:S04]  /*e7b0*/  STL [R1+0x474], R198 ;  /* 0x000474c601007387 */ /* 0x0001e80000100800 */
[----:B0-----:R-:W3:Y:S01]  /*e7c0*/  LDL.LU R198, [R1+0x434] ;  /* 0x0004340001c67983 */ /* 0x001ee20000300800 */
[----:B------:R-:W-:-:S03]  /*e7d0*/  IMAD.X R206, R206, 0x1, R112, P1 ;  /* 0x00000001cece7824 */ /* 0x000fc600008e0670 */
[----:B------:R-:W3:Y:S04]  /*e7e0*/  LDL.LU R221, [R1+0x408] ;  /* 0x0004080001dd7983 */ /* 0x000ee80000300800 */
[----:B------:R0:W-:Y:S04]  /*e7f0*/  STL [R1+0x448], R238 ;  /* 0x000448ee01007387 */ /* 0x0001e80000100800 */
[----:B0-----:R-:W3:Y:S01]  /*e800*/  LDL.LU R238, [R1+0x42c] ;  /* 0x00042c0001ee7983 */ /* 0x001ee20000300800 */
[----:B------:R-:W-:-:S03]  /*e810*/  IADD3 R212, P1, R212, R113, RZ ;  /* 0x00000071d4d47210 */ /* 0x000fc60007f3e0ff */
[----:B------:R0:W-:Y:S01]  /*e820*/  STL [R1+0x46c], R206 ;  /* 0x00046cce01007387 */ /* 0x0001e20000100800 */
[----:B------:R-:W-:-:S03]  /*e830*/  IMAD.X R125, R125, 0x1, R112, P2 ;  /* 0x000000017d7d7824 */ /* 0x000fc600010e0670 */
[----:B0-----:R-:W3:Y:S01]  /*e840*/  LDL.LU R206, [R1+0x400] ;  /* 0x0004000001ce7983 */ /* 0x001ee20000300800 */
[----:B------:R-:W-:-:S03]  /*e850*/  IADD3 R247, P2, R247, R113, RZ ;  /* 0x00000071f7f77210 */ /* 0x000fc60007f5e0ff */
[----:B------:R0:W-:Y:S04]  /*e860*/  STL [R1+0x464], R125 ;  /* 0x0004647d01007387 */ /* 0x0001e80000100800 */
[----:B0-----:R-:W3:Y:S04]  /*e870*/  LDL.LU R125, [R1+0x424] ;  /* 0x00042400017d7983 */ /* 0x001ee80000300800 */
[----:B------:R-:W-:Y:S01]  /*e880*/  STL [R1+0x440], R212 ;  /* 0x000440d401007387 */ /* 0x000fe20000100800 */
[----:B--2---:R-:W-:-:S05]  /*e890*/  IMAD.X R213, R213, 0x1, R112, P3 ;  /* 0x00000001d5d57824 */ /* 0x004fca00018e0670 */
[----:B------:R0:W-:Y:S04]  /*e8a0*/  STL [R1+0x45c], R213 ;  /* 0x00045cd501007387 */ /* 0x0001e80000100800 */
[----:B0-----:R-:W2:Y:S01]  /*e8b0*/  LDL.LU R213, [R1+0x3f8] ;  /* 0x0003f80001d57983 */ /* 0x001ea20000300800 */
[----:B----4-:R-:W-:-:S03]  /*e8c0*/  IADD3 R222, P3, R222, R113, RZ ;  /* 0x00000071dede7210 */ /* 0x010fc60007f7e0ff */
[----:B------:R-:W-:Y:S04]  /*e8d0*/  STL [R1+0x438], R247 ;  /* 0x000438f701007387 */ /* 0x000fe80000100800 */
[----:B------:R-:W4:Y:S04]  /*e8e0*/  LDL.LU R197, [R1+0x41c] ;  /* 0x00041c0001c57983 */ /* 0x000f280000300800 */
[----:B------:R-:W4:Y:S04]  /*e8f0*/  LDL.LU R205, [R1+0x3f0] ;  /* 0x0003f00001cd7983 */ /* 0x000f280000300800 */
[----:B------:R-:W4:Y:S04]  /*e900*/  LDL.LU R212, [R1+0x414] ;  /* 0x0004140001d47983 */ /* 0x000f280000300800 */
[----:B------:R0:W-:Y:S04]  /*e910*/  STL [R1+0x430], R222 ;  /* 0x000430de01007387 */ /* 0x0001e80000100800 */
[----:B0-----:R-:W4:Y:S01]  /*e920*/  LDL.LU R222, [R1+0x3e8] ;  /* 0x0003e80001de7983 */ /* 0x001f220000300800 */
[----:B------:R-:W-:-:S05]  /*e930*/  IMAD.X R230, R230, 0x1, R112, P4 ;  /* 0x00000001e6e67824 */ /* 0x000fca00020e0670 */
[----:B------:R0:W-:Y:S04]  /*e940*/  STL [R1+0x454], R230 ;  /* 0x000454e601007387 */ /* 0x0001e80000100800 */
[----:B0-----:R-:W4:Y:S04]  /*e950*/  LDL.LU R230, [R1+0x40c] ;  /* 0x00040c0001e67983 */ /* 0x001f280000300800 */
[----:B------:R-:W4:Y:S01]  /*e960*/  LDL.LU R247, [R1+0x3e0] ;  /* 0x0003e00001f77983 */ /* 0x000f220000300800 */
[----:B------:R-:W-:-:S05]  /*e970*/  IADD3 R158, P4, R158, R113, RZ ;  /* 0x000000719e9e7210 */ /* 0x000fca0007f9e0ff */
[----:B------:R0:W-:Y:S04]  /*e980*/  STL [R1+0x428], R158 ;  /* 0x0004289e01007387 */ /* 0x0001e80000100800 */
[----:B0-----:R-:W4:Y:S01]  /*e990*/  LDL.LU R158, [R1+0x404] ;  /* 0x00040400019e7983 */ /* 0x001f220000300800 */
[--C-:B------:R-:W-:Y:S01]  /*e9a0*/  IMAD.X R121, R121, 0x1, R112.reuse, P5 ;  /* 0x0000000179797824 */ /* 0x100fe200028e0670 */
[----:B------:R-:W-:Y:S01]  /*e9b0*/  IADD3 R120, P5, R120, R113, RZ ;  /* 0x0000007178787210 */ /* 0x000fe20007fbe0ff */
[----:B------:R-:W-:-:S04]  /*e9c0*/  IMAD.X R116, R116, 0x1, R112, P6 ;  /* 0x0000000174747824 */ /* 0x000fc800030e0670 */
[----:B------:R0:W-:Y:S01]  /*e9d0*/  STL [R1+0x420], R120 ;  /* 0x0004207801007387 */ /* 0x0001e20000100800 */
[----:B------:R-:W-:-:S03]  /*e9e0*/  IADD3 R229, P6, R229, R113, RZ ;  /* 0x00000071e5e57210 */ /* 0x000fc60007fde0ff */
[----:B0-----:R-:W4:Y:S01]  /*e9f0*/  LDL.LU R120, [R1+0x3d8] ;  /* 0x0003d80001787983 */ /* 0x001f220000300800 */
[----:B------:R-:W-:-:S03]  /*ea00*/  IMAD.X R115, R115, 0x1, R112, P1 ;  /* 0x0000000173737824 */ /* 0x000fc600008e0670 */
[----:B------:R-:W-:Y:S04]  /*ea10*/  STL [R1+0x44c], R121 ;  /* 0x00044c7901007387 */ /* 0x000fe80000100800 */
[----:B------:R0:W-:Y:S04]  /*ea20*/  STL [R1+0x43c], R115 ;  /* 0x00043c7301007387 */ /* 0x0001e80000100800 */
[----:B------:R-:W-:Y:S04]  /*ea30*/  STL [R1+0x444], R116 ;  /* 0x0004447401007387 */ /* 0x000fe80000100800 */
[----:B0-----:R-:W4:Y:S01]  /*ea40*/  LDL.LU R115, [R1+0x3fc] ;  /* 0x0003fc0001737983 */ /* 0x001f220000300800 */
[----:B---3--:R-:W-:-:S03]  /*ea50*/  IADD3 R159, P1, R159, R113, RZ ;  /* 0x000000719f9f7210 */ /* 0x008fc60007f3e0ff */
[----:B------:R-:W-:Y:S04]  /*ea60*/  STL [R1+0x418], R229 ;  /* 0x000418e501007387 */ /* 0x000fe80000100800 */
[----:B------:R0:W-:Y:S04]  /*ea70*/  STL [R1+0x410], R159 ;  /* 0x0004109f01007387 */ /* 0x0001e80000100800 */
[----:B0-----:R-:W3:Y:S01]  /*ea80*/  LDL.LU R159, [R1+0x3d0] ;  /* 0x0003d000019f7983 */ /* 0x001ee20000300800 */
[----:B------:R-:W-:-:S03]  /*ea90*/  IMAD.X R198, R198, 0x1, R112, P2 ;  /* 0x00000001c6c67824 */ /* 0x000fc600010e0670 */
[----:B------:R-:W3:Y:S01]  /*eaa0*/  LDL.LU R229, [R1+0x3f4] ;  /* 0x0003f40001e57983 */ /* 0x000ee20000300800 */
[----:B------:R-:W-:-:S03]  /*eab0*/  IADD3 R221, P2, R221, R113, RZ ;  /* 0x00000071dddd7210 */ /* 0x000fc60007f5e0ff */
[----:B------:R0:W-:Y:S04]  /*eac0*/  STL [R1+0x434], R198 ;  /* 0x000434c601007387 */ /* 0x0001e80000100800 */
[----:B0-----:R-:W3:Y:S01]  /*ead0*/  LDL.LU R198, [R1+0x3c8] ;  /* 0x0003c80001c67983 */ /* 0x001ee20000300800 */
[----:B------:R-:W-:-:S03]  /*eae0*/  IMAD.X R238, R238, 0x1, R112, P3 ;  /* 0x00000001eeee7824 */ /* 0x000fc600018e0670 */
[----:B------:R0:W-:Y:S04]  /*eaf0*/  STL [R1+0x408], R221 ;  /* 0x000408dd01007387 */ /* 0x0001e80000100800 */
[----:B0-----:R-:W3:Y:S01]  /*eb00*/  LDL.LU R221, [R1+0x3ec] ;  /* 0x0003ec0001dd7983 */ /* 0x001ee20000300800 */
[----:B------:R-:W-:-:S05]  /*eb10*/  IADD3 R206, P3, R206, R113, RZ ;  /* 0x00000071cece7210 */ /* 0x000fca0007f7e0ff */
[----:B------:R0:W-:Y:S04]  /*eb20*/  STL [R1+0x400], R206 ;  /* 0x000400ce01007387 */ /* 0x0001e80000100800 */
[----:B------:R1:W-:Y:S01]  /*eb30*/  STL [R1+0x42c], R238 ;  /* 0x00042cee01007387 */ /* 0x0003e20000100800 */
[----:B------:R-:W-:-:S03]  /*eb40*/  IMAD.X R125, R125, 0x1, R112, P4 ;  /* 0x000000017d7d7824 */ /* 0x000fc600020e0670 */
[----:B0-----:R-:W3:Y:S04]  /*eb50*/  LDL.LU R206, [R1+0x3c0] ;  /* 0x0003c00001ce7983 */ /* 0x001ee80000300800 */
[----:B-1----:R-:W3:Y:S04]  /*eb60*/  LDL.LU R238, [R1+0x3e4] ;  /* 0x0003e40001ee7983 */ /* 0x002ee80000300800 */
[----:B------:R0:W-:Y:S04]  /*eb70*/  STL [R1+0x424], R125 ;  /* 0x0004247d01007387 */ /* 0x0001e80000100800 */
[----:B0-----:R-:W3:Y:S01]  /*eb80*/  LDL.LU R125, [R1+0x3b8] ;  /* 0x0003b800017d7983 */ /* 0x001ee20000300800 */
[----:B--2---:R-:W-:-:S05]  /*eb90*/  IADD3 R213, P4, R213, R113, RZ ;  /* 0x00000071d5d57210 */ /* 0x004fca0007f9e0ff */
[----:B------:R0:W-:Y:S01]  /*eba0*/  STL [R1+0x3f8], R213 ;  /* 0x0003f8d501007387 */ /* 0x0001e20000100800 */
[--C-:B----4-:R-:W-:Y:S01]  /*ebb0*/  IMAD.X R197, R197, 0x1, R112.reuse, P5 ;  /* 0x00000001c5c57824 */ /* 0x110fe200028e0670 */
[----:B------:R-:W-:Y:S02]  /*ebc0*/  IADD3 R205, P5, R205, R113, RZ ;  /* 0x00000071cdcd7210 */ /* 0x000fe40007fbe0ff */
[----:B0-----:R-:W2:Y:S01]  /*ebd0*/  LDL.LU R213, [R1+0x3dc] ;  /* 0x0003dc0001d57983 */ /* 0x001ea20000300800 */
[----:B------:R-:W-:-:S03]  /*ebe0*/  IMAD.X R212, R212, 0x1, R112, P6 ;  /* 0x00000001d4d47824 */ /* 0x000fc600030e0670 */
[----:B------:R-:W-:Y:S01]  /*ebf0*/  STL [R1+0x41c], R197 ;  /* 0x00041cc501007387 */ /* 0x000fe20000100800 */
[----:B------:R-:W-:-:S05]  /*ec00*/  IADD3 R222, P6, R222, R113, RZ ;  /* 0x00000071dede7210 */ /* 0x000fca0007fde0ff */
[----:B------:R0:W-:Y:S04]  /*ec10*/  STL [R1+0x3e8], R222 ;  /* 0x0003e8de01007387 */ /* 0x0001e80000100800 */
[----:B------:R-:W-:Y:S04]  /*ec20*/  STL [R1+0x3f0], R205 ;  /* 0x0003f0cd01007387 */ /* 0x000fe80000100800 */
[----:B0-----:R-:W4:Y:S01]  /*ec30*/  LDL.LU R222, [R1+0x3b0] ;  /* 0x0003b00001de7983 */ /* 0x001f220000300800 */
[----:B------:R-:W-:-:S03]  /*ec40*/  IMAD.X R230, R230, 0x1, R112, P1 ;  /* 0x00000001e6e67824 */ /* 0x000fc600008e0670 */
[----:B------:R-:W-:Y:S04]  /*ec50*/  STL [R1+0x414], R212 ;  /* 0x000414d401007387 */ /* 0x000fe80000100800 */
[----:B------:R0:W-:Y:S01]  /*ec60*/  STL [R1+0x40c], R230 ;  /* 0x00040ce601007387 */ /* 0x0001e20000100800 */
[----:B------:R-:W-:-:S03]  /*ec70*/  IADD3 R247, P1, R247, R113, RZ ;  /* 0x00000071f7f77210 */ /* 0x000fc60007f3e0ff */
[----:B0-----:R-:W4:Y:S04]  /*ec80*/  LDL.LU R230, [R1+0x3d4] ;  /* 0x0003d40001e67983 */ /* 0x001f280000300800 */
[----:B------:R-:W4:Y:S01]  /*ec90*/  LDL.LU R121, [R1+0x3a8] ;  /* 0x0003a80001797983 */ /* 0x000f220000300800 */
[----:B------:R-:W-:-:S05]  /*eca0*/  IMAD.X R158, R158, 0x1, R112, P2 ;  /* 0x000000019e9e7824 */ /* 0x000fca00010e0670 */
[----:B------:R0:W-:Y:S04]  /*ecb0*/  STL [R1+0x404], R158 ;  /* 0x0004049e01007387 */ /* 0x0001e80000100800 */
[----:B------:R1:W-:Y:S04]  /*ecc0*/  STL [R1+0x3e0], R247 ;  /* 0x0003e0f701007387 */ /* 0x0003e80000100800 */
[----:B0-----:R-:W4:Y:S01]  /*ecd0*/  LDL.LU R158, [R1+0x3cc] ;  /* 0x0003cc00019e7983 */ /* 0x001f220000300800 */
[----:B------:R-:W-:-:S03]  /*ece0*/  IADD3 R120, P2, R120, R113, RZ ;  /* 0x0000007178787210 */ /* 0x000fc60007f5e0ff */
[----:B------:R-:W4:Y:S04]  /*ecf0*/  LDL.LU R116, [R1+0x3a0] ;  /* 0x0003a00001747983 */ /* 0x000f280000300800 */
[----:B-1----:R-:W4:Y:S04]  /*ed00*/  LDL.LU R247, [R1+0x3c4] ;  /* 0x0003c40001f77983 */ /* 0x002f280000300800 */
[----:B------:R0:W-:Y:S04]  /*ed10*/  STL [R1+0x3d8], R120 ;  /* 0x0003d87801007387 */ /* 0x0001e80000100800 */
[----:B0-----:R-:W4:Y:S01]  /*ed20*/  LDL.LU R120, [R1+0x398] ;  /* 0x0003980001787983 */ /* 0x001f220000300800 */
[----:B------:R-:W-:-:S05]  /*ed30*/  IMAD.X R115, R115, 0x1, R112, P3 ;  /* 0x0000000173737824 */ /* 0x000fca00018e0670 */
[----:B------:R0:W-:Y:S04]  /*ed40*/  STL [R1+0x3fc], R115 ;  /* 0x0003fc7301007387 */ /* 0x0001e80000100800 */
[----:B0-----:R-:W4:Y:S01]  /*ed50*/  LDL.LU R115, [R1+0x3bc] ;  /* 0x0003bc0001737983 */ /* 0x001f220000300800 */
[----:B---3--:R-:W-:Y:S01]  /*ed60*/  IADD3 R159, P3, R159, R113, RZ ;  /* 0x000000719f9f7210 */ /* 0x008fe20007f7e0ff */
[----:B------:R-:W-:-:S04]  /*ed70*/  IMAD.X R229, R229, 0x1, R112, P4 ;  /* 0x00000001e5e57824 */ /* 0x000fc800020e0670 */
[----:B------:R0:W-:Y:S04]  /*ed80*/  STL [R1+0x3d0], R159 ;  /* 0x0003d09f01007387 */ /* 0x0001e80000100800 */
[----:B0-----:R-:W3:Y:S01]  /*ed90*/  LDL.LU R159, [R1+0x390] ;  /* 0x00039000019f7983 */ /* 0x001ee20000300800 */
[----:B------:R-:W-:-:S03]  /*eda0*/  IADD3 R198, P4, R198, R113, RZ ;  /* 0x00000071c6c67210 */ /* 0x000fc60007f9e0ff */
[----:B------:R-:W3:Y:S04]  /*edb0*/  LDL.LU R212, [R1+0x3b4] ;  /* 0x0003b40001d47983 */ /* 0x000ee80000300800 */
[----:B------:R0:W-:Y:S01]  /*edc0*/  STL [R1+0x3f4], R229 ;  /* 0x0003f4e501007387 */ /* 0x0001e20000100800 */
[----:B------:R-:W-:-:S03]  /*edd0*/  IMAD.X R221, R221, 0x1, R112, P5 ;  /* 0x00000001dddd7824 */ /* 0x000fc600028e0670 */
[----:B0-----:R-:W3:Y:S04]  /*ede0*/  LDL.LU R229, [R1+0x388] ;  /* 0x0003880001e57983 */ /* 0x001ee80000300800 */
[----:B------:R0:W-:Y:S04]  /*edf0*/  STL [R1+0x3c8], R198 ;  /* 0x0003c8c601007387 */ /* 0x0001e80000100800 */
[----:B0-----:R-:W3:Y:S01]  /*ee00*/  LDL.LU R198, [R1+0x3ac] ;  /* 0x0003ac0001c67983 */ /* 0x001ee20000300800 */
[----:B------:R-:W-:Y:S01]  /*ee10*/  IADD3 R206, P5, R206, R113, RZ ;  /* 0x00000071cece7210 */ /* 0x000fe20007fbe0ff */
[----:B------:R-:W-:-:S04]  /*ee20*/  IMAD.X R238, R238, 0x1, R112, P6 ;  /* 0x00000001eeee7824 */ /* 0x000fc800030e0670 */
[----:B------:R0:W-:Y:S04]  /*ee30*/  STL [R1+0x3c0], R206 ;  /* 0x0003c0ce01007387 */ /* 0x0001e80000100800 */
[----:B0-----:R-:W3:Y:S01]  /*ee40*/  LDL.LU R206, [R1+0x380] ;  /* 0x0003800001ce7983 */ /* 0x001ee20000300800 */
[----:B------:R-:W-:-:S03]  /*ee50*/  IADD3 R125, P6, R125, R113, RZ ;  /* 0x000000717d7d7210 */ /* 0x000fc60007fde0ff */
[----:B------:R-:W-:Y:S04]  /*ee60*/  STL [R1+0x3ec], R221 ;  /* 0x0003ecdd01007387 */ /* 0x000fe80000100800 */
[----:B------:R0:W-:Y:S04]  /*ee70*/  STL [R1+0x3b8], R125 ;  /* 0x0003b87d01007387 */ /* 0x0001e80000100800 */
[----:B0-----:R-:W3:Y:S04]  /*ee80*/  LDL.LU R125, [R1+0x3a4] ;  /* 0x0003a400017d7983 */ /* 0x001ee80000300800 */
[----:B------:R-:W-:Y:S04]  /*ee90*/  STL [R1+0x3e4], R238 ;  /* 0x0003e4ee01007387 */ /* 0x000fe80000100800 */
[----:B------:R-:W3:Y:S04]  /*eea0*/  LDL.LU R197, [R1+0x378] ;  /* 0x0003780001c57983 */ /* 0x000ee80000300800 */
[----:B------:R-:W3:Y:S04]  /*eeb0*/  LDL.LU R205, [R1+0x39c] ;  /* 0x00039c0001cd7983 */ /* 0x000ee80000300800 */
[----:B------:R-:W3:Y:S01]  /*eec0*/  LDL.LU R221, [R1+0x370] ;  /* 0x0003700001dd7983 */ /* 0x000ee20000300800 */
[----:B--2---:R-:W-:-:S05]  /*eed0*/  IMAD.X R213, R213, 0x1, R112, P1 ;  /* 0x00000001d5d57824 */ /* 0x004fca00008e0670 */
[----:B------:R0:W-:Y:S04]  /*eee0*/  STL [R1+0x3dc], R213 ;  /* 0x0003dcd501007387 */ /* 0x0001e80000100800 */
[----:B0-----:R-:W2:Y:S01]  /*eef0*/  LDL.LU R213, [R1+0x394] ;  /* 0x0003940001d57983 */ /* 0x001ea20000300800 */
[----:B----4-:R-:W-:-:S05]  /*ef00*/  IADD3 R222, P1, R222, R113, RZ ;  /* 0x00000071dede7210 */ /* 0x010fca0007f3e0ff */
[----:B------:R0:W-:Y:S04]  /*ef10*/  STL [R1+0x3b0], R222 ;  /* 0x0003b0de01007387 */ /* 0x0001e80000100800 */
[----:B0-----:R-:W4:Y:S01]  /*ef20*/  LDL.LU R222, [R1+0x368] ;  /* 0x0003680001de7983 */ /* 0x001f220000300800 */
[----:B------:R-:W-:-:S03]  /*ef30*/  IMAD.X R230, R230, 0x1, R112, P2 ;  /* 0x00000001e6e67824 */ /* 0x000fc600010e0670 */
[----:B------:R-:W4:Y:S04]  /*ef40*/  LDL.LU R238, [R1+0x38c] ;  /* 0x00038c0001ee7983 */ /* 0x000f280000300800 */
[----:B------:R0:W-:Y:S04]  /*ef50*/  STL [R1+0x3d4], R230 ;  /* 0x0003d4e601007387 */ /* 0x0001e80000100800 */
[----:B0-----:R-:W4:Y:S01]  /*ef60*/  LDL.LU R230, [R1+0x360] ;  /* 0x0003600001e67983 */ /* 0x001f220000300800 */
[----:B------:R-:W-:-:S05]  /*ef70*/  IMAD.X R158, R158, 0x1, R112, P3 ;  /* 0x000000019e9e7824 */ /* 0x000fca00018e0670 */
[----:B------:R0:W-:Y:S04]  /*ef80*/  STL [R1+0x3cc], R158 ;  /* 0x0003cc9e01007387 */ /* 0x0001e80000100800 */
[----:B0-----:R-:W4:Y:S01]  /*ef90*/  LDL.LU R158, [R1+0x384] ;  /* 0x00038400019e7983 */ /* 0x001f220000300800 */
[-C--:B------:R-:W-:Y:S01]  /*efa0*/  IADD3 R121, P2, R121, R113.reuse, RZ ;  /* 0x0000007179797210 */ /* 0x080fe20007f5e0ff */
[--C-:B------:R-:W-:Y:S01]  /*efb0*/  IMAD.X R247, R247, 0x1, R112.reuse, P4 ;  /* 0x00000001f7f77824 */ /* 0x100fe200020e0670 */
[-C--:B------:R-:W-:Y:S02]  /*efc0*/  IADD3 R116, P3, R116, R113.reuse, RZ ;  /* 0x0000007174747210 */ /* 0x080fe40007f7e0ff */
[----:B------:R-:W-:Y:S01]  /*efd0*/  IADD3 R120, P4, R120, R113, RZ ;  /* 0x0000007178787210 */ /* 0x000fe20007f9e0ff */
[----:B------:R-:W-:Y:S04]  /*efe0*/  STL [R1+0x3a8], R121 ;  /* 0x0003a87901007387 */ /* 0x000fe80000100800 */
[----:B------:R0:W-:Y:S04]  /*eff0*/  STL [R1+0x398], R120 ;  /* 0x0003987801007387 */ /* 0x0001e80000100800 */
[----:B------:R-:W-:Y:S04]  /*f000*/  STL [R1+0x3a0], R116 ;  /* 0x0003a07401007387 */ /* 0x000fe80000100800 */
[----:B0-----:R-:W4:Y:S01]  /*f010*/  LDL.LU R120, [R1+0x358] ;  /* 0x0003580001787983 */ /* 0x001f220000300800 */
[----:B------:R-:W-:-:S03]  /*f020*/  IMAD.X R115, R115, 0x1, R112, P5 ;  /* 0x0000000173737824 */ /* 0x000fc600028e0670 */
[----:B------:R-:W-:Y:S04]  /*f030*/  STL [R1+0x3c4], R247 ;  /* 0x0003c4f701007387 */ /* 0x000fe80000100800 */
[----:B------:R0:W-:Y:S04]  /*f040*/  STL [R1+0x3bc], R115 ;  /* 0x0003bc7301007387 */ /* 0x0001e80000100800 */
[----:B0-----:R-:W4:Y:S01]  /*f050*/  LDL.LU R115, [R1+0x37c] ;  /* 0x00037c0001737983 */ /* 0x001f220000300800 */
[----:B---3--:R-:W-:-:S03]  /*f060*/  IADD3 R159, P5, R159, R113, RZ ;  /* 0x000000719f9f7210 */ /* 0x008fc60007fbe0ff */
[----:B------:R-:W3:Y:S01]  /*f070*/  LDL.LU R247, [R1+0x350] ;  /* 0x0003500001f77983 */ /* 0x000ee20000300800 */
[----:B------:R-:W-:-:S03]  /*f080*/  IMAD.X R212, R212, 0x1, R112, P6 ;  /* 0x00000001d4d47824 */ /* 0x000fc600030e0670 */
[----:B------:R0:W-:Y:S04]  /*f090*/  STL [R1+0x390], R159 ;  /* 0x0003909f01007387 */ /* 0x0001e80000100800 */
[----:B0-----:R-:W3:Y:S01]  /*f0a0*/  LDL.LU R159, [R1+0x374] ;  /* 0x00037400019f7983 */ /* 0x001ee20000300800 */
[----:B------:R-:W-:-:S03]  /*f0b0*/  IADD3 R229, P6, R229, R113, RZ ;  /* 0x00000071e5e57210 */ /* 0x000fc60007fde0ff */
[----:B------:R0:W-:Y:S04]  /*f0c0*/  STL [R1+0x3b4], R212 ;  /* 0x0003b4d401007387 */ /* 0x0001e80000100800 */
[----:B0-----:R-:W3:Y:S01]  /*f0d0*/  LDL.LU R212, [R1+0x348] ;  /* 0x0003480001d47983 */ /* 0x001ee20000300800 */
[----:B------:R-:W-:-:S05]  /*f0e0*/  IMAD.X R198, R198, 0x1, R112, P1 ;  /* 0x00000001c6c67824 */ /* 0x000fca00008e0670 */
[----:B------:R0:W-:Y:S04]  /*f0f0*/  STL [R1+0x3ac], R198 ;  /* 0x0003acc601007387 */ /* 0x0001e80000100800 */
[----:B------:R1:W-:Y:S04]  /*f100*/  STL [R1+0x388], R229 ;  /* 0x000388e501007387 */ /* 0x0003e80000100800 */
[----:B0-----:R-:W3:Y:S01]  /*f110*/  LDL.LU R198, [R1+0x36c] ;  /* 0x00036c0001c67983 */ /* 0x001ee20000300800 */
[----:B------:R-:W-:-:S03]  /*f120*/  IADD3 R206, P1, R206, R113, RZ ;  /* 0x00000071cece7210 */ /* 0x000fc60007f3e0ff */
[----:B-1----:R-:W3:Y:S04]  /*f130*/  LDL.LU R229, [R1+0x340] ;  /* 0x0003400001e57983 */ /* 0x002ee80000300800 */
[----:B------:R0:W-:Y:S04]  /*f140*/  STL [R1+0x380], R206 ;  /* 0x000380ce01007387 */ /* 0x0001e80000100800 */
[----:B0-----:R-:W3:Y:S01]  /*f150*/  LDL.LU R206, [R1+0x364] ;  /* 0x0003640001ce7983 */ /* 0x001ee20000300800 */
[----:B------:R-:W-:-:S05]  /*f160*/  IMAD.X R125, R125, 0x1, R112, P2 ;  /* 0x000000017d7d7824 */ /* 0x000fca00010e0670 */
[----:B------:R0:W-:Y:S01]  /*f170*/  STL [R1+0x3a4], R125 ;  /* 0x0003a47d01007387 */ /* 0x0001e20000100800 */
[-C--:B------:R-:W-:Y:S01]  /*f180*/  IADD3 R197, P2, R197, R113.reuse, RZ ;  /* 0x00000071c5c57210 */ /* 0x080fe20007f5e0ff */
[----:B------:R-:W-:Y:S02]  /*f190*/  IMAD.X R205, R205, 0x1, R112, P3 ;  /* 0x00000001cdcd7824 */ /* 0x000fe400018e0670 */
[----:B0-----:R-:W3:Y:S01]  /*f1a0*/  LDL.LU R125, [R1+0x338] ;  /* 0x00033800017d7983 */ /* 0x001ee20000300800 */
[----:B------:R-:W-:-:S03]  /*f1b0*/  IADD3 R221, P3, R221, R113, RZ ;  /* 0x00000071dddd7210 */ /* 0x000fc60007f7e0ff */
[----:B------:R-:W-:Y:S01]  /*f1c0*/  STL [R1+0x378], R197 ;  /* 0x000378c501007387 */ /* 0x000fe20000100800 */
[----:B--2---:R-:W-:-:S05]  /*f1d0*/  IMAD.X R213, R213, 0x1, R112, P4 ;  /* 0x00000001d5d57824 */ /* 0x004fca00020e0670 */
[----:B------:R0:W-:Y:S04]  /*f1e0*/  STL [R1+0x394], R213 ;  /* 0x000394d501007387 */ /* 0x0001e80000100800 */
[----:B------:R-:W-:Y:S04]  /*f1f0*/  STL [R1+0x39c], R205 ;  /* 0x00039ccd01007387 */ /* 0x000fe80000100800 */
[----:B0-----:R-:W2:Y:S04]  /*f200*/  LDL.LU R213, [R1+0x35c] ;  /* 0x00035c0001d57983 */ /* 0x001ea80000300800 */
[----:B------:R-:W-:Y:S01]  /*f210*/  STL [R1+0x370], R221 ;  /* 0x000370dd01007387 */ /* 0x000fe20000100800 */
[----:B----4-:R-:W-:Y:S01]  /*f220*/  IADD3 R222, P4, R222, R113, RZ ;  /* 0x00000071dede7210 */ /* 0x010fe20007f9e0ff */
[----:B------:R-:W-:-:S04]  /*f230*/  IMAD.X R238, R238, 0x1, R112, P5 ;  /* 0x00000001eeee7824 */ /* 0x000fc800028e0670 */
[----:B------:R0:W-:Y:S04]  /*f240*/  STL [R1+0x368], R222 ;  /* 0x000368de01007387 */ /* 0x0001e80000100800 */
[----:B0-----:R-:W4:Y:S01]  /*f250*/  LDL.LU R222, [R1+0x330] ;  /* 0x0003300001de7983 */ /* 0x001f220000300800 */
[----:B------:R-:W-:-:S03]  /*f260*/  IADD3 R230, P5, R230, R113, RZ ;  /* 0x00000071e6e67210 */ /* 0x000fc60007fbe0ff */
[----:B------:R-:W4:Y:S04]  /*f270*/  LDL.LU R121, [R1+0x354] ;  /* 0x0003540001797983 */ /* 0x000f280000300800 */
[----:B------:R0:W-:Y:S04]  /*f280*/  STL [R1+0x360], R230 ;  /* 0x000360e601007387 */ /* 0x0001e80000100800 */
[----:B------:R1:W-:Y:S04]  /*f290*/  STL [R1+0x38c], R238 ;  /* 0x00038cee01007387 */ /* 0x0003e80000100800 */
[----:B0-----:R-:W4:Y:S04]  /*f2a0*/  LDL.LU R230, [R1+0x328] ;  /* 0x0003280001e67983 */ /* 0x001f280000300800 */
[----:B------:R-:W4:Y:S04]  /*f2b0*/  LDL.LU R116, [R1+0x34c] ;  /* 0x00034c0001747983 */ /* 0x000f280000300800 */
[----:B-1----:R-:W4:Y:S01]  /*f2c0*/  LDL.LU R238, [R1+0x320] ;  /* 0x0003200001ee7983 */ /* 0x002f220000300800 */
[----:B------:R-:W-:-:S05]  /*f2d0*/  IMAD.X R158, R158, 0x1, R112, P6 ;  /* 0x000000019e9e7824 */ /* 0x000fca00030e0670 */
[----:B------:R0:W-:Y:S04]  /*f2e0*/  STL [R1+0x384], R158 ;  /* 0x0003849e01007387 */ /* 0x0001e80000100800 */
[----:B0-----:R-:W4:Y:S01]  /*f2f0*/  LDL.LU R158, [R1+0x344] ;  /* 0x00034400019e7983 */ /* 0x001f220000300800 */
[----:B------:R-:W-:-:S05]  /*f300*/  IADD3 R120, P6, R120, R113, RZ ;  /* 0x0000007178787210 */ /* 0x000fca0007fde0ff */
[----:B------:R0:W-:Y:S04]  /*f310*/  STL [R1+0x358], R120 ;  /* 0x0003587801007387 */ /* 0x0001e80000100800 */
[----:B0-----:R-:W4:Y:S01]  /*f320*/  LDL.LU R120, [R1+0x318] ;  /* 0x0003180001787983 */ /* 0x001f220000300800 */
[----:B------:R-:W-:Y:S01]  /*f330*/  IMAD.X R115, R115, 0x1, R112, P1 ;  /* 0x0000000173737824 */ /* 0x000fe200008e0670 */
[----:B---3--:R-:W-:-:S04]  /*f340*/  IADD3 R247, P1, R247, R113, RZ ;  /* 0x00000071f7f77210 */ /* 0x008fc80007f3e0ff */
[----:B------:R0:W-:Y:S04]  /*f350*/  STL [R1+0x37c], R115 ;  /* 0x00037c7301007387 */ /* 0x0001e80000100800 */
[----:B0-----:R-:W3:Y:S01]  /*f360*/  LDL.LU R115, [R1+0x33c] ;  /* 0x00033c0001737983 */ /* 0x001ee20000300800 */
[----:B------:R-:W-:-:S03]  /*f370*/  IMAD.X R159, R159, 0x1, R112, P2 ;  /* 0x000000019f9f7824 */ /* 0x000fc600010e0670 */
[----:B------:R-:W3:Y:S04]  /*f380*/  LDL.LU R221, [R1+0x310] ;  /* 0x0003100001dd7983 */ /* 0x000ee80000300800 */
[----:B------:R0:W-:Y:S04]  /*f390*/  STL [R1+0x350], R247 ;  /* 0x000350f701007387 */ /* 0x0001e80000100800 */
[----:B0-----:R-:W3:Y:S01]  /*f3a0*/  LDL.LU R247, [R1+0x334] ;  /* 0x0003340001f77983 */ /* 0x001ee20000300800 */
[----:B------:R-:W-:-:S03]  /*f3b0*/  IADD3 R212, P2, R212, R113, RZ ;  /* 0x00000071d4d47210 */ /* 0x000fc60007f5e0ff */
[----:B------:R0:W-:Y:S04]  /*f3c0*/  STL [R1+0x374], R159 ;  /* 0x0003749f01007387 */ /* 0x0001e80000100800 */
[----:B0-----:R-:W3:Y:S01]  /*f3d0*/  LDL.LU R159, [R1+0x308] ;  /* 0x00030800019f7983 */ /* 0x001ee20000300800 */
[----:B------:R-:W-:Y:S01]  /*f3e0*/  IMAD.X R198, R198, 0x1, R112, P3 ;  /* 0x00000001c6c67824 */ /* 0x000fe200018e0670 */
[----:B------:R-:W-:-:S04]  /*f3f0*/  IADD3 R229, P3, R229, R113, RZ ;  /* 0x00000071e5e57210 */ /* 0x000fc80007f7e0ff */
[----:B------:R0:W-:Y:S04]  /*f400*/  STL [R1+0x36c], R198 ;  /* 0x00036cc601007387 */ /* 0x0001e80000100800 */
[----:B0-----:R-:W3:Y:S01]  /*f410*/  LDL.LU R198, [R1+0x32c] ;  /* 0x00032c0001c67983 */ /* 0x001ee20000300800 */
[----:B------:R-:W-:-:S03]  /*f420*/  IMAD.X R206, R206, 0x1, R112, P4 ;  /* 0x00000001cece7824 */ /* 0x000fc600020e0670 */
[----:B------:R-:W-:Y:S04]  /*f430*/  STL [R1+0x348], R212 ;  /* 0x000348d401007387 */ /* 0x000fe80000100800 */
[----:B------:R0:W-:Y:S04]  /*f440*/  STL [R1+0x364], R206 ;  /* 0x000364ce01007387 */ /* 0x0001e80000100800 */
[----:B0-----:R-:W3:Y:S01]  /*f450*/  LDL.LU R206, [R1+0x300] ;  /* 0x0003000001ce7983 */ /* 0x001ee20000300800 */
[----:B------:R-:W-:-:S03]  /*f460*/  IADD3 R125, P4, R125, R113, RZ ;  /* 0x000000717d7d7210 */ /* 0x000fc60007f9e0ff */
[----:B------:R-:W-:Y:S04]  /*f470*/  STL [R1+0x340], R229 ;  /* 0x000340e501007387 */ /* 0x000fe80000100800 */
[----:B------:R-:W3:Y:S04]  /*f480*/  LDL.LU R197, [R1+0x324] ;  /* 0x0003240001c57983 */ /* 0x000ee80000300800 */
[----:B------:R-:W3:Y:S04]  /*f490*/  LDL.LU R205, [R1+0x2f8] ;  /* 0x0002f80001cd7983 */ /* 0x000ee80000300800 */
[----:B------:R-:W3:Y:S04]  /*f4a0*/  LDL.LU R212, [R1+0x31c] ;  /* 0x00031c0001d47983 */ /* 0x000ee80000300800 */
[----:B------:R0:W-:Y:S04]  /*f4b0*/  STL [R1+0x338], R125 ;  /* 0x0003387d01007387 */ /* 0x0001e80000100800 */
[----:B0-----:R-:W3:Y:S01]  /*f4c0*/  LDL.LU R125, [R1+0x2f0] ;  /* 0x0002f000017d7983 */ /* 0x001ee20000300800 */
[----:B--2---:R-:W-:-:S05]  /*f4d0*/  IMAD.X R213, R213, 0x1, R112, P5 ;  /* 0x00000001d5d57824 */ /* 0x004fca00028e0670 */
[----:B------:R0:W-:Y:S04]  /*f4e0*/  STL [R1+0x35c], R213 ;  /* 0x00035cd501007387 */ /* 0x0001e80000100800 */
[----:B0-----:R-:W2:Y:S04]  /*f4f0*/  LDL.LU R213, [R1+0x314] ;  /* 0x0003140001d57983 */ /* 0x001ea80000300800 */
[----:B------:R-:W2:Y:S01]  /*f500*/  LDL.LU R229, [R1+0x2e8] ;  /* 0x0002e80001e57983 */ /* 0x000ea20000300800 */
[----:B----4-:R-:W-:Y:S01]  /*f510*/  IADD3 R222, P5, R222, R113, RZ ;  /* 0x00000071dede7210 */ /* 0x010fe20007fbe0ff */
[----:B------:R-:W-:-:S04]  /*f520*/  IMAD.X R121, R121, 0x1, R112, P6 ;  /* 0x0000000179797824 */ /* 0x000fc800030e0670 */
[----:B------:R0:W-:Y:S04]  /*f530*/  STL [R1+0x330], R222 ;  /* 0x000330de01007387 */ /* 0x0001e80000100800 */
[----:B0-----:R-:W4:Y:S01]  /*f540*/  LDL.LU R222, [R1+0x30c] ;  /* 0x00030c0001de7983 */ /* 0x001f220000300800 */
[----:B------:R-:W-:-:S05]  /*f550*/  IADD3 R230, P6, R230, R113, RZ ;  /* 0x00000071e6e67210 */ /* 0x000fca0007fde0ff */
[----:B------:R0:W-:Y:S01]  /*f560*/  STL [R1+0x328], R230 ;  /* 0x000328e601007387 */ /* 0x0001e20000100800 */
[----:B------:R-:W-:-:S03]  /*f570*/  IMAD.X R116, R116, 0x1, R112, P1 ;  /* 0x0000000174747824 */ /* 0x000fc600008e0670 */
[----:B0-----:R-:W4:Y:S04]  /*f580*/  LDL.LU R230, [R1+0x2e0] ;  /* 0x0002e00001e67983 */ /* 0x001f280000300800 */
[----:B------:R-:W-:Y:S01]  /*f590*/  STL [R1+0x354], R121 ;  /* 0x0003547901007387 */ /* 0x000fe20000100800 */
[----:B------:R-:W-:-:S05]  /*f5a0*/  IMAD.X R158, R158, 0x1, R112, P2 ;  /* 0x000000019e9e7824 */ /* 0x000fca00010e0670 */
[----:B------:R0:W-:Y:S04]  /*f5b0*/  STL [R1+0x344], R158 ;  /* 0x0003449e01007387 */ /* 0x0001e80000100800 */
[----:B------:R-:W-:Y:S04]  /*f5c0*/  STL [R1+0x34c], R116 ;  /* 0x00034c7401007387 */ /* 0x000fe80000100800 */
[----:B0-----:R-:W4:Y:S01]  /*f5d0*/  LDL.LU R158, [R1+0x304] ;  /* 0x00030400019e7983 */ /* 0x001f220000300800 */
[-C--:B------:R-:W-:Y:S02]  /*f5e0*/  IADD3 R238, P1, R238, R113.reuse, RZ ;  /* 0x00000071eeee7210 */ /* 0x080fe40007f3e0ff */
[----:B------:R-:W-:-:S03]  /*f5f0*/  IADD3 R120, P2, R120, R113, RZ ;  /* 0x0000007178787210 */ /* 0x000fc60007f5e0ff */
[----:B------:R-:W-:Y:S04]  /*f600*/  STL [R1+0x320], R238 ;  /* 0x000320ee01007387 */ /* 0x000fe80000100800 */
[----:B------:R0:W-:Y:S04]  /*f610*/  STL [R1+0x318], R120 ;  /* 0x0003187801007387 */ /* 0x0001e80000100800 */
[----:B0-----:R-:W4:Y:S01]  /*f620*/  LDL.LU R120, [R1+0x2d8] ;  /* 0x0002d80001787983 */ /* 0x001f220000300800 */
[----:B---3--:R-:W-:-:S03]  /*f630*/  IMAD.X R115, R115, 0x1, R112, P3 ;  /* 0x0000000173737824 */ /* 0x008fc600018e0670 */
        /* <DEDUP_REMOVED lines=9> */
[----:B------:R1:W-:Y:S04]  /*f6d0*/  STL [R1+0x334], R247 ;  /* 0x000334f701007387 */ /* 0x0003e80000100800 */
[----:B0-----:R-:W3:Y:S01]  /*f6e0*/  LDL.LU R159, [R1+0x2c8] ;  /* 0x0002c800019f7983 */ /* 0x001ee20000300800 */
[----:B------:R-:W-:-:S03]  /*f6f0*/  IMAD.X R198, R198, 0x1, R112, P5 ;  /* 0x00000001c6c67824 */ /* 0x000fc600028e0670 */
[----:B-1----:R-:W3:Y:S04]  /*f700*/  LDL.LU R247, [R1+0x2ec] ;  /* 0x0002ec0001f77983 */ /* 0x002ee80000300800 */
[----:B------:R0:W-:Y:S04]  /*f710*/  STL [R1+0x32c], R198 ;  /* 0x00032cc601007387 */ /* 0x0001e80000100800 */
[----:B0-----:R-:W3:Y:S01]  /*f720*/  LDL.LU R198, [R1+0x2c0] ;  /* 0x0002c00001c67983 */ /* 0x001ee20000300800 */
[----:B------:R-:W-:-:S05]  /*f730*/  IADD3 R206, P5, R206, R113, RZ ;  /* 0x00000071cece7210 */ /* 0x000fca0007fbe0ff */
[----:B------:R0:W-:Y:S01]  /*f740*/  STL [R1+0x300], R206 ;  /* 0x000300ce01007387 */ /* 0x0001e20000100800 */
[--C-:B------:R-:W-:Y:S01]  /*f750*/  IMAD.X R197, R197, 0x1, R112.reuse, P6 ;  /* 0x00000001c5c57824 */ /* 0x100fe200030e0670 */
[----:B------:R-:W-:Y:S02]  /*f760*/  IADD3 R205, P6, R205, R113, RZ ;  /* 0x00000071cdcd7210 */ /* 0x000fe40007fde0ff */
[----:B0-----:R-:W3:Y:S01]  /*f770*/  LDL.LU R206, [R1+0x2e4] ;  /* 0x0002e40001ce7983 */ /* 0x001ee20000300800 */
[----:B------:R-:W-:-:S03]  /*f780*/  IMAD.X R212, R212, 0x1, R112, P1 ;  /* 0x00000001d4d47824 */ /* 0x000fc600008e0670 */
[----:B------:R-:W-:Y:S01]  /*f790*/  STL [R1+0x324], R197 ;  /* 0x000324c501007387 */ /* 0x000fe20000100800 */
[----:B------:R-:W-:-:S05]  /*f7a0*/  IADD3 R125, P1, R125, R113, RZ ;  /* 0x000000717d7d7210 */ /* 0x000fca0007f3e0ff */
[----:B------:R0:W-:Y:S04]  /*f7b0*/  STL [R1+0x2f0], R125 ;  /* 0x0002f07d01007387 */ /* 0x0001e80000100800 */
[----:B------:R-:W-:Y:S04]  /*f7c0*/  STL [R1+0x2f8], R205 ;  /* 0x0002f8cd01007387 */ /* 0x000fe80000100800 */
[----:B0-----:R-:W3:Y:S04]  /*f7d0*/  LDL.LU R125, [R1+0x2b8] ;  /* 0x0002b800017d7983 */ /* 0x001ee80000300800 */
[----:B------:R-:W-:Y:S01]  /*f7e0*/  STL [R1+0x31c], R212 ;  /* 0x00031cd401007387 */ /* 0x000fe20000100800 */
[----:B--2---:R-:W-:Y:S01]  /*f7f0*/  IMAD.X R213, R213, 0x1, R112, P2 ;  /* 0x00000001d5d57824 */ /* 0x004fe200010e0670 */
[----:B------:R-:W-:-:S04]  /*f800*/  IADD3 R229, P2, R229, R113, RZ ;  /* 0x00000071e5e57210 */ /* 0x000fc80007f5e0ff */
[----:B------:R0:W-:Y:S04]  /*f810*/  STL [R1+0x314], R213 ;  /* 0x000314d501007387 */ /* 0x0001e80000100800 */
[----:B0-----:R-:W2:Y:S04]  /*f820*/  LDL.LU R213, [R1+0x2dc] ;  /* 0x0002dc0001d57983 */ /* 0x001ea80000300800 */
[----:B------:R-:W2:Y:S01]  /*f830*/  LDL.LU R121, [R1+0x2b0] ;  /* 0x0002b00001797983 */ /* 0x000ea20000300800 */
[----:B----4-:R-:W-:-:S05]  /*f840*/  IMAD.X R222, R222, 0x1, R112, P3 ;  /* 0x00000001dede7824 */ /* 0x010fca00018e0670 */
        /* <DEDUP_REMOVED lines=11> */
[----:B------:R-:W-:Y:S01]  /*f900*/  IADD3 R120, P4, R120, R113, RZ ;  /* 0x0000007178787210 */ /* 0x000fe20007f9e0ff */
[----:B---3--:R-:W-:-:S04]  /*f910*/  IMAD.X R238, R238, 0x1, R112, P5 ;  /* 0x00000001eeee7824 */ /* 0x008fc800028e0670 */
        /* <DEDUP_REMOVED lines=16> */
[----:B0-----:R-:W3:Y:S01]  /*fa20*/  LDL.LU R198, [R1+0x2ac] ;  /* 0x0002ac0001c67983 */ /* 0x001ee20000300800 */
[----:B------:R-:W-:-:S03]  /*fa30*/  IMAD.X R206, R206, 0x1, R112, P2 ;  /* 0x00000001cece7824 */ /* 0x000fc600010e0670 */
[----:B------:R-:W-:Y:S04]  /*fa40*/  STL [R1+0x2ec], R247 ;  /* 0x0002ecf701007387 */ /* 0x000fe80000100800 */
[----:B------:R-:W3:Y:S04]  /*fa50*/  LDL.LU R205, [R1+0x280] ;  /* 0x0002800001cd7983 */ /* 0x000ee80000300800 */
[----:B------:R-:W3:Y:S04]  /*fa60*/  LDL.LU R212, [R1+0x2a4] ;  /* 0x0002a40001d47983 */ /* 0x000ee80000300800 */
[----:B------:R-:W3:Y:S04]  /*fa70*/  LDL.LU R221, [R1+0x278] ;  /* 0x0002780001dd7983 */ /* 0x000ee80000300800 */
[----:B------:R0:W-:Y:S04]  /*fa80*/  STL [R1+0x2e4], R206 ;  /* 0x0002e4ce01007387 */ /* 0x0001e80000100800 */
[----:B0-----:R-:W3:Y:S01]  /*fa90*/  LDL.LU R206, [R1+0x29c] ;  /* 0x00029c0001ce7983 */ /* 0x001ee20000300800 */
[----:B------:R-:W-:-:S03]  /*faa0*/  IADD3 R125, P2, R125, R113, RZ ;  /* 0x000000717d7d7210 */ /* 0x000fc60007f5e0ff */
[----:B------:R-:W3:Y:S04]  /*fab0*/  LDL.LU R247, [R1+0x270] ;  /* 0x0002700001f77983 */ /* 0x000ee80000300800 */
[----:B------:R0:W-:Y:S04]  /*fac0*/  STL [R1+0x2b8], R125 ;  /* 0x0002b87d01007387 */ /* 0x0001e80000100800 */
[----:B0-----:R-:W3:Y:S01]  /*fad0*/  LDL.LU R125, [R1+0x294] ;  /* 0x00029400017d7983 */ /* 0x001ee20000300800 */
[----:B--2---:R-:W-:-:S05]  /*fae0*/  IMAD.X R213, R213, 0x1, R112, P3 ;  /* 0x00000001d5d57824 */ /* 0x004fca00018e0670 */
[----:B------:R0:W-:Y:S01]  /*faf0*/  STL [R1+0x2dc], R213 ;  /* 0x0002dcd501007387 */ /* 0x0001e20000100800 */
[----:B------:R-:W-:-:S03]  /*fb00*/  IADD3 R121, P3, R121, R113, RZ ;  /* 0x0000007179797210 */ /* 0x000fc60007f7e0ff */
[----:B0-----:R-:W2:Y:S01]  /*fb10*/  LDL.LU R213, [R1+0x268] ;  /* 0x0002680001d57983 */ /* 0x001ea20000300800 */
[----:B----4-:R-:W-:Y:S01]  /*fb20*/  IMAD.X R222, R222, 0x1, R112, P4 ;  /* 0x00000001dede7824 */ /* 0x010fe200020e0670 */
[----:B------:R-:W-:-:S04]  /*fb30*/  IADD3 R116, P4, R116, R113, RZ ;  /* 0x0000007174747210 */ /* 0x000fc80007f9e0ff */
[----:B------:R0:W-:Y:S01]  /*fb40*/  STL [R1+0x2d4], R222 ;  /* 0x0002d4de01007387 */ /* 0x0001e20000100800 */
[----:B------:R-:W-:-:S03]  /*fb50*/  IMAD.X R229, R229, 0x1, R112, P5 ;  /* 0x00000001e5e57824 */ /* 0x000fc600028e0670 */
[----:B0-----:R-:W4:Y:S01]  /*fb60*/  LDL.LU R222, [R1+0x28c] ;  /* 0x00028c0001de7983 */ /* 0x001f220000300800 */
[----:B------:R-:W-:-:S03]  /*fb70*/  IADD3 R230, P5, R230, R113, RZ ;  /* 0x00000071e6e67210 */ /* 0x000fc60007fbe0ff */
[----:B------:R-:W-:Y:S04]  /*fb80*/  STL [R1+0x2b0], R121 ;  /* 0x0002b07901007387 */ /* 0x000fe80000100800 */
[----:B------:R0:W-:Y:S04]  /*fb90*/  STL [R1+0x2a0], R230 ;  /* 0x0002a0e601007387 */ /* 0x0001e80000100800 */
[----:B------:R-:W-:Y:S04]  /*fba0*/  STL [R1+0x2a8], R116 ;  /* 0x0002a87401007387 */ /* 0x000fe80000100800 */
[----:B0-----:R-:W4:Y:S04]  /*fbb0*/  LDL.LU R230, [R1+0x260] ;  /* 0x0002600001e67983 */ /* 0x001f280000300800 */
[----:B------:R-:W-:Y:S01]  /*fbc0*/  STL [R1+0x2cc], R229 ;  /* 0x0002cce501007387 */ /* 0x000fe20000100800 */
[----:B------:R-:W-:-:S05]  /*fbd0*/  IMAD.X R158, R158, 0x1, R112, P6 ;  /* 0x000000019e9e7824 */ /* 0x000fca00030e0670 */
[----:B------:R0:W-:Y:S04]  /*fbe0*/  STL [R1+0x2c4], R158 ;  /* 0x0002c49e01007387 */ /* 0x0001e80000100800 */
[----:B0-----:R-:W4:Y:S04]  /*fbf0*/  LDL.LU R158, [R1+0x284] ;  /* 0x00028400019e7983 */ /* 0x001f280000300800 */
[----:B------:R-:W4:Y:S01]  /*fc00*/  LDL.LU R229, [R1+0x258] ;  /* 0x0002580001e57983 */ /* 0x000f220000300800 */
[----:B---3--:R-:W-:Y:S01]  /*fc10*/  IADD3 R120, P6, R120, R113, RZ ;  /* 0x0000007178787210 */ /* 0x008fe20007fde0ff */
[----:B------:R-:W-:-:S04]  /*fc20*/  IMAD.X R197, R197, 0x1, R112, P1 ;  /* 0x00000001c5c57824 */ /* 0x000fc800008e0670 */
[----:B------:R0:W-:Y:S04]  /*fc30*/  STL [R1+0x298], R120 ;  /* 0x0002987801007387 */ /* 0x0001e80000100800 */
[----:B0-----:R-:W3:Y:S01]  /*fc40*/  LDL.LU R120, [R1+0x27c] ;  /* 0x00027c0001787983 */ /* 0x001ee20000300800 */
[----:B------:R-:W-:-:S05]  /*fc50*/  IADD3 R238, P1, R238, R113, RZ ;  /* 0x00000071eeee7210 */ /* 0x000fca0007f3e0ff */
[----:B------:R0:W-:Y:S04]  /*fc60*/  STL [R1+0x290], R238 ;  /* 0x000290ee01007387 */ /* 0x0001e80000100800 */
[----:B------:R-:W-:Y:S01]  /*fc70*/  STL [R1+0x2bc], R197 ;  /* 0x0002bcc501007387 */ /* 0x000fe20000100800 */
[----:B------:R-:W-:-:S03]  /*fc80*/  IMAD.X R115, R115, 0x1, R112, P2 ;  /* 0x0000000173737824 */ /* 0x000fc600010e0670 */
[----:B0-----:R-:W3:Y:S04]  /*fc90*/  LDL.LU R238, [R1+0x250] ;  /* 0x0002500001ee7983 */ /* 0x001ee80000300800 */
[----:B------:R0:W-:Y:S04]  /*fca0*/  STL [R1+0x2b4], R115 ;  /* 0x0002b47301007387 */ /* 0x0001e80000100800 */
[----:B0-----:R-:W3:Y:S01]  /*fcb0*/  LDL.LU R115, [R1+0x274] ;  /* 0x0002740001737983 */ /* 0x001ee20000300800 */
[----:B------:R-:W-:-:S05]  /*fcc0*/  IADD3 R159, P2, R159, R113, RZ ;  /* 0x000000719f9f7210 */ /* 0x000fca0007f5e0ff */
        /* <DEDUP_REMOVED lines=9> */
[----:B------:R-:W-:Y:S01]  /*fd60*/  IMAD.X R206, R206, 0x1, R112, P5 ;  /* 0x00000001cece7824 */ /* 0x000fe200028e0670 */
[----:B------:R-:W-:-:S04]  /*fd70*/  IADD3 R247, P5, R247, R113, RZ ;  /* 0x00000071f7f77210 */ /* 0x000fc80007fbe0ff */
[----:B------:R0:W-:Y:S04]  /*fd80*/  STL [R1+0x29c], R206 ;  /* 0x00029cce01007387 */ /* 0x0001e80000100800 */
[----:B------:R-:W-:Y:S04]  /*fd90*/  STL [R1+0x2a4], R212 ;  /* 0x0002a4d401007387 */ /* 0x000fe80000100800 */
[----:B0-----:R-:W3:Y:S01]  /*fda0*/  LDL.LU R206, [R1+0x240] ;  /* 0x0002400001ce7983 */ /* 0x001ee20000300800 */
[----:B------:R-:W-:-:S03]  /*fdb0*/  IMAD.X R125, R125, 0x1, R112, P6 ;  /* 0x000000017d7d7824 */ /* 0x000fc600030e0670 */
[----:B------:R-:W-:Y:S04]  /*fdc0*/  STL [R1+0x278], R221 ;  /* 0x000278dd01007387 */ /* 0x000fe80000100800 */
[----:B------:R0:W-:Y:S04]  /*fdd0*/  STL [R1+0x270], R247 ;  /* 0x000270f701007387 */ /* 0x0001e80000100800 */
[----:B0-----:R-:W3:Y:S04]  /*fde0*/  LDL.LU R247, [R1+0x264] ;  /* 0x0002640001f77983 */ /* 0x001ee80000300800 */
[----:B------:R-:W3:Y:S01]  /*fdf0*/  LDL.LU R126, [R1+0x238] ;  /* 0x00023800017e7983 */ /* 0x000ee20000300800 */
[----:B--2---:R-:W-:-:S05]  /*fe00*/  IADD3 R213, P6, R213, R113, RZ ;  /* 0x00000071d5d57210 */ /* 0x004fca0007fde0ff */
[----:B------:R0:W-:Y:S04]  /*fe10*/  STL [R1+0x268], R213 ;  /* 0x000268d501007387 */ /* 0x0001e80000100800 */
[----:B------:R1:W-:Y:S04]  /*fe20*/  STL [R1+0x294], R125 ;  /* 0x0002947d01007387 */ /* 0x0003e80000100800 */
[----:B0-----:R-:W2:Y:S04]  /*fe30*/  LDL.LU R213, [R1+0x25c] ;  /* 0x00025c0001d57983 */ /* 0x001ea80000300800 */
[----:B------:R-:W2:Y:S04]  /*fe40*/  LDL.LU R121, [R1+0x230] ;  /* 0x0002300001797983 */ /* 0x000ea80000300800 */
[----:B-1----:R-:W2:Y:S01]  /*fe50*/  LDL.LU R125, [R1+0x254] ;  /* 0x00025400017d7983 */ /* 0x002ea20000300800 */
[----:B----4-:R-:W-:-:S05]  /*fe60*/  IMAD.X R222, R222, 0x1, R112, P1 ;  /* 0x00000001dede7824 */ /* 0x010fca00008e0670 */
[----:B------:R0:W-:Y:S04]  /*fe70*/  STL [R1+0x28c], R222 ;  /* 0x00028cde01007387 */ /* 0x0001e80000100800 */
[----:B0-----:R-:W4:Y:S01]  /*fe80*/  LDL.LU R222, [R1+0x228] ;  /* 0x0002280001de7983 */ /* 0x001f220000300800 */
[----:B------:R-:W-:-:S05]  /*fe90*/  IADD3 R230, P1, R230, R113, RZ ;  /* 0x00000071e6e67210 */ /* 0x000fca0007f3e0ff */
[----:B------:R0:W-:Y:S04]  /*fea0*/  STL [R1+0x260], R230 ;  /* 0x000260e601007387 */ /* 0x0001e80000100800 */
[----:B0-----:R-:W4:Y:S01]  /*feb0*/  LDL.LU R230, [R1+0x24c] ;  /* 0x00024c0001e67983 */ /* 0x001f220000300800 */
[----:B------:R-:W-:-:S05]  /*fec0*/  IMAD.X R158, R158, 0x1, R112, P2 ;  /* 0x000000019e9e7824 */ /* 0x000fca00010e0670 */
[----:B------:R0:W-:Y:S04]  /*fed0*/  STL [R1+0x284], R158 ;  /* 0x0002849e01007387 */ /* 0x0001e80000100800 */
[----:B0-----:R-:W4:Y:S01]  /*fee0*/  LDL.LU R158, [R1+0x220] ;  /* 0x00022000019e7983 */ /* 0x001f220000300800 */
[----:B------:R-:W-:-:S03]  /*fef0*/  IADD3 R229, P2, R229, R113, RZ ;  /* 0x00000071e5e57210 */ /* 0x000fc60007f5e0ff */
[----:B------:R-:W4:Y:S01]  /*ff00*/  LDL.LU R116, [R1+0x244] ;  /* 0x0002440001747983 */ /* 0x000f220000300800 */
[----:B---3--:R-:W-:-:S03]  /*ff10*/  IMAD.X R120, R120, 0x1, R112, P3 ;  /* 0x0000000178787824 */ /* 0x008fc600018e0670 */
[----:B------:R0:W-:Y:S04]  /*ff20*/  STL [R1+0x258], R229 ;  /* 0x000258e501007387 */ /* 0x0001e80000100800 */
[----:B0-----:R-:W3:Y:S04]  /*ff30*/  LDL.LU R229, [R1+0x218] ;  /* 0x0002180001e57983 */ /* 0x001ee80000300800 */
[----:B------:R0:W-:Y:S01]  /*ff40*/  STL [R1+0x27c], R120 ;  /* 0x00027c7801007387 */ /* 0x0001e20000100800 */
[----:B------:R-:W-:-:S03]  /*ff50*/  IADD3 R238, P3, R238, R113, RZ ;  /* 0x00000071eeee7210 */ /* 0x000fc60007f7e0ff */
[----:B0-----:R-:W3:Y:S01]  /*ff60*/  LDL.LU R120, [R1+0x23c] ;  /* 0x00023c0001787983 */ /* 0x001ee20000300800 */
[----:B------:R-:W-:-:S05]  /*ff70*/  IMAD.X R115, R115, 0x1, R112, P4 ;  /* 0x0000000173737824 */ /* 0x000fca00020e0670 */
[----:B------:R0:W-:Y:S04]  /*ff80*/  STL [R1+0x274], R115 ;  /* 0x0002747301007387 */ /* 0x0001e80000100800 */
[----:B0-----:R-:W3:Y:S01]  /*ff90*/  LDL.LU R115, [R1+0x210] ;  /* 0x0002100001737983 */ /* 0x001ee20000300800 */
[----:B------:R-:W-:-:S03]  /*ffa0*/  IADD3 R159, P4, R159, R113, RZ ;  /* 0x000000719f9f7210 */ /* 0x000fc60007f9e0ff */
[----:B------:R-:W-:Y:S04]  /*ffb0*/  STL [R1+0x250], R238 ;  /* 0x000250ee01007387 */ /* 0x000fe80000100800 */
[----:B------:R-:W3:Y:S04]  /*ffc0*/  LDL.LU R197, [R1+0x234] ;  /* 0x0002340001c57983 */ /* 0x000ee80000300800 */
[----:B------:R0:W-:Y:S01]  /*ffd0*/  STL [R1+0x248], R159 ;  /* 0x0002489f01007387 */ /* 0x0001e20000100800 */
[----:B------:R-:W-:-:S03]  /*ffe0*/  IMAD.X R198, R198, 0x1, R112, P5 ;  /* 0x00000001c6c67824 */ /* 0x000fc600028e0670 */
[----:B0-----:R-:W3:Y:S04]  /*fff0*/  LDL.LU R159, [R1+0x208] ;  /* 0x00020800019f7983 */ /* 0x001ee80000300800 */
[----:B------:R-:W3:Y:S04]  /*10000*/  LDL.LU R205, [R1+0x22c] ;  /* 0x00022c0001cd7983 */ /* 0x000ee80000300800 */
[----:B------:R-:W3:Y:S04]  /*10010*/  LDL.LU R212, [R1+0x200] ;  /* 0x0002000001d47983 */ /* 0x000ee80000300800 */
[----:B------:R-:W3:Y:S04]  /*10020*/  LDL.LU R221, [R1+0x224] ;  /* 0x0002240001dd7983 */ /* 0x000ee80000300800 */
[----:B------:R0:W-:Y:S04]  /*10030*/  STL [R1+0x26c], R198 ;  /* 0x00026cc601007387 */ /* 0x0001e80000100800 */
[----:B0-----:R-:W3:Y:S01]  /*10040*/  LDL.LU R198, [R1+0x1f8] ;  /* 0x0001f80001c67983 */ /* 0x001ee20000300800 */
[----:B------:R-:W-:-:S05]  /*10050*/  IADD3 R206, P5, R206, R113, RZ ;  /* 0x00000071cece7210 */ /* 0x000fca0007fbe0ff */
[----:B------:R0:W-:Y:S04]  /*10060*/  STL [R1+0x240], R206 ;  /* 0x000240ce01007387 */ /* 0x0001e80000100800 */
[----:B0-----:R-:W3:Y:S01]  /*10070*/  LDL.LU R206, [R1+0x21c] ;  /* 0x00021c0001ce7983 */ /* 0x001ee20000300800 */
[----:B------:R-:W-:-:S03]  /*10080*/  IMAD.X R247, R247, 0x1, R112, P6 ;  /* 0x00000001f7f77824 */ /* 0x000fc600030e0670 */
[----:B------:R-:W3:Y:S01]  /*10090*/  LDL.LU R238, [R1+0x1f0] ;  /* 0x0001f00001ee7983 */ /* 0x000ee20000300800 */
[----:B------:R-:W-:-:S03]  /*100a0*/  IADD3 R126, P6, R126, R113, RZ ;  /* 0x000000717e7e7210 */ /* 0x000fc60007fde0ff */
[----:B------:R0:W-:Y:S04]  /*100b0*/  STL [R1+0x264], R247 ;  /* 0x000264f701007387 */ /* 0x0001e80000100800 */
[----:B0-----:R-:W3:Y:S01]  /*100c0*/  LDL.LU R247, [R1+0x214] ;  /* 0x0002140001f77983 */ /* 0x001ee20000300800 */
[----:B--2---:R-:W-:Y:S01]  /*100d0*/  IMAD.X R213, R213, 0x1, R112, P1 ;  /* 0x00000001d5d57824 */ /* 0x004fe200008e0670 */
[----:B------:R-:W-:-:S04]  /*100e0*/  IADD3 R121, P1, R121, R113, RZ ;  /* 0x0000007179797210 */ /* 0x000fc80007f3e0ff */
[----:B------:R0:W-:Y:S01]  /*100f0*/  STL [R1+0x25c], R213 ;  /* 0x00025cd501007387 */ /* 0x0001e20000100800 */
[----:B------:R-:W-:-:S03]  /*10100*/  IMAD.X R125, R125, 0x1, R112, P2 ;  /* 0x000000017d7d7824 */ /* 0x000fc600010e0670 */
[----:B0-----:R-:W2:Y:S04]  /*10110*/  LDL.LU R213, [R1+0x1e8] ;  /* 0x0001e80001d57983 */ /* 0x001ea80000300800 */
[----:B------:R-:W-:Y:S01]  /*10120*/  STL [R1+0x238], R126 ;  /* 0x0002387e01007387 */ /* 0x000fe20000100800 */
[----:B----4-:R-:W-:-:S05]  /*10130*/  IADD3 R222, P2, R222, R113, RZ ;  /* 0x00000071dede7210 */ /* 0x010fca0007f5e0ff */
[----:B------:R0:W-:Y:S04]  /*10140*/  STL [R1+0x228], R222 ;  /* 0x000228de01007387 */ /* 0x0001e80000100800 */
[----:B------:R-:W-:Y:S04]  /*10150*/  STL [R1+0x230], R121 ;  /* 0x0002307901007387 */ /* 0x000fe80000100800 */
[----:B0-----:R-:W4:Y:S01]  /*10160*/  LDL.LU R222, [R1+0x20c] ;  /* 0x00020c0001de7983 */ /* 0x001f220000300800 */
[----:B------:R-:W-:-:S03]  /*10170*/  IMAD.X R230, R230, 0x1, R112, P3 ;  /* 0x00000001e6e67824 */ /* 0x000fc600018e0670 */
[----:B------:R-:W-:Y:S04]  /*10180*/  STL [R1+0x254], R125 ;  /* 0x0002547d01007387 */ /* 0x000fe80000100800 */
[----:B------:R0:W-:Y:S04]  /*10190*/  STL [R1+0x24c], R230 ;  /* 0x00024ce601007387 */ /* 0x0001e80000100800 */
[----:B0-----:R-:W4:Y:S04]  /*101a0*/  LDL.LU R230, [R1+0x1e0] ;  /* 0x0001e00001e67983 */ /* 0x001f280000300800 */
[----:B------:R-:W4:Y:S01]  /*101b0*/  LDL.LU R125, [R1+0x204] ;  /* 0x00020400017d7983 */ /* 0x000f220000300800 */
[----:B------:R-:W-:-:S05]  /*101c0*/  IADD3 R158, P3, R158, R113, RZ ;  /* 0x000000719e9e7210 */ /* 0x000fca0007f7e0ff */
[----:B------:R0:W-:Y:S04]  /*101d0*/  STL [R1+0x220], R158 ;  /* 0x0002209e01007387 */ /* 0x0001e80000100800 */
[----:B0-----:R-:W4:Y:S01]  /*101e0*/  LDL.LU R158, [R1+0x1d8] ;  /* 0x0001d800019e7983 */ /* 0x001f220000300800 */
[----:B------:R-:W-:Y:S01]  /*101f0*/  IMAD.X R116, R116, 0x1, R112, P4 ;  /* 0x0000000174747824 */ /* 0x000fe200020e0670 */
[----:B---3--:R-:W-:-:S05]  /*10200*/  IADD3 R229, P4, R229, R113, RZ ;  /* 0x00000071e5e57210 */ /* 0x008fca0007f9e0ff */
[----:B------:R0:W-:Y:S04]  /*10210*/  STL [R1+0x218], R229 ;  /* 0x000218e501007387 */ /* 0x0001e80000100800 */
[----:B------:R-:W-:Y:S01]  /*10220*/  STL [R1+0x244], R116 ;  /* 0x0002447401007387 */ /* 0x000fe20000100800 */
[----:B------:R-:W-:-:S03]  /*10230*/  IMAD.X R120, R120, 0x1, R112, P5 ;  /* 0x0000000178787824 */ /* 0x000fc600028e0670 */
[----:B0-----:R-:W3:Y:S04]  /*10240*/  LDL.LU R229, [R1+0x1fc] ;  /* 0x0001fc0001e57983 */ /* 0x001ee80000300800 */
[----:B------:R0:W-:Y:S04]  /*10250*/  STL [R1+0x23c], R120 ;  /* 0x00023c7801007387 */ /* 0x0001e80000100800 */
[----:B0-----:R-:W3:Y:S01]  /*10260*/  LDL.LU R120, [R1+0x1d0] ;  /* 0x0001d00001787983 */ /* 0x001ee20000300800 */
[----:B------:R-:W-:-:S05]  /*10270*/  IADD3 R115, P5, R115, R113, RZ ;  /* 0x0000007173737210 */ /* 0x000fca0007fbe0ff */
[----:B------:R0:W-:Y:S01]  /*10280*/  STL [R1+0x210], R115 ;  /* 0x0002107301007387 */ /* 0x0001e20000100800 */
[----:B------:R-:W-:-:S03]  /*10290*/  IMAD.X R197, R197, 0x1, R112, P6 ;  /* 0x00000001c5c57824 */ /* 0x000fc600030e0670 */
[----:B0-----:R-:W3:Y:S01]  /*102a0*/  LDL.LU R115, [R1+0x1f4] ;  /* 0x0001f40001737983 */ /* 0x001ee20000300800 */
[----:B------:R-:W-:Y:S01]  /*102b0*/  IADD3 R159, P6, R159, R113, RZ ;  /* 0x000000719f9f7210 */ /* 0x000fe20007fde0ff */
[----:B------:R-:W-:-:S04]  /*102c0*/  IMAD.X R205, R205, 0x1, R112, P1 ;  /* 0x00000001cdcd7824 */ /* 0x000fc800008e0670 */
[----:B------:R0:W-:Y:S01]  /*102d0*/  STL [R1+0x208], R159 ;  /* 0x0002089f01007387 */ /* 0x0001e20000100800 */
[-C--:B------:R-:W-:Y:S01]  /*102e0*/  IADD3 R212, P1, R212, R113.reuse, RZ ;  /* 0x00000071d4d47210 */ /* 0x080fe20007f3e0ff */
[----:B------:R-:W-:Y:S02]  /*102f0*/  IMAD.X R221, R221, 0x1, R112, P2 ;  /* 0x00000001dddd7824 */ /* 0x000fe400010e0670 */
[----:B0-----:R-:W3:Y:S04]  /*10300*/  LDL.LU R159, [R1+0x1c8] ;  /* 0x0001c800019f7983 */ /* 0x001ee80000300800 */
[----:B------:R-:W-:Y:S01]  /*10310*/  STL [R1+0x234], R197 ;  /* 0x000234c501007387 */ /* 0x000fe20000100800 */
[----:B------:R-:W-:-:S03]  /*10320*/  IADD3 R198, P2, R198, R113, RZ ;  /* 0x00000071c6c67210 */ /* 0x000fc60007f5e0ff */
[----:B------:R-:W-:Y:S04]  /*10330*/  STL [R1+0x22c], R205 ;  /* 0x00022ccd01007387 */ /* 0x000fe80000100800 */
[----:B------:R0:W-:Y:S04]  /*10340*/  STL [R1+0x1f8], R198 ;  /* 0x0001f8c601007387 */ /* 0x0001e80000100800 */
[----:B------:R-:W-:Y:S04]  /*10350*/  STL [R1+0x200], R212 ;  /* 0x000200d401007387 */ /* 0x000fe80000100800 */
[----:B0-----:R-:W3:Y:S01]  /*10360*/  LDL.LU R198, [R1+0x1ec] ;  /* 0x0001ec0001c67983 */ /* 0x001ee20000300800 */
[----:B------:R-:W-:-:S03]  /*10370*/  IMAD.X R206, R206, 0x1, R112, P3 ;  /* 0x00000001cece7824 */ /* 0x000fc600018e0670 */
[----:B------:R-:W-:Y:S01]  /*10380*/  STL [R1+0x224], R221 ;  /* 0x000224dd01007387 */ /* 0x000fe20000100800 */
[----:B------:R-:W-:-:S03]  /*10390*/  IADD3 R238, P3, R238, R113, RZ ;  /* 0x00000071eeee7210 */ /* 0x000fc60007f7e0ff */
[----:B------:R0:W-:Y:S04]  /*103a0*/  STL [R1+0x21c], R206 ;  /* 0x00021cce01007387 */ /* 0x0001e80000100800 */
[----:B0-----:R-:W3:Y:S01]  /*103b0*/  LDL.LU R206, [R1+0x1c0] ;  /* 0x0001c00001ce7983 */ /* 0x001ee20000300800 */
[----:B------:R-:W-:-:S03]  /*103c0*/  IMAD.X R247, R247, 0x1, R112, P4 ;  /* 0x00000001f7f77824 */ /* 0x000fc600020e0670 */
[----:B------:R-:W3:Y:S04]  /*103d0*/  LDL.LU R126, [R1+0x1e4] ;  /* 0x0001e400017e7983 */ /* 0x000ee80000300800 */
[----:B------:R0:W-:Y:S04]  /*103e0*/  STL [R1+0x1f0], R238 ;  /* 0x0001f0ee01007387 */ /* 0x0001e80000100800 */
[----:B0-----:R-:W3:Y:S04]  /*103f0*/  LDL.LU R238, [R1+0x1b8] ;  /* 0x0001b80001ee7983 */ /* 0x001ee80000300800 */
[----:B------:R0:W-:Y:S04]  /*10400*/  STL [R1+0x214], R247 ;  /* 0x000214f701007387 */ /* 0x0001e80000100800 */
[----:B------:R-:W3:Y:S04]  /*10410*/  LDL.LU R121, [R1+0x1dc] ;  /* 0x0001dc0001797983 */ /* 0x000ee80000300800 */
[----:B0-----:R-:W3:Y:S01]  /*10420*/  LDL.LU R247, [R1+0x1b0] ;  /* 0x0001b00001f77983 */ /* 0x001ee20000300800 */
[----:B--2---:R-:W-:-:S05]  /*10430*/  IADD3 R213, P4, R213, R113, RZ ;  /* 0x00000071d5d57210 */ /* 0x004fca0007f9e0ff */
[----:B------:R0:W-:Y:S04]  /*10440*/  STL [R1+0x1e8], R213 ;  /* 0x0001e8d501007387 */ /* 0x0001e80000100800 */
[----:B0-----:R-:W2:Y:S01]  /*10450*/  LDL.LU R213, [R1+0x1d4] ;  /* 0x0001d40001d57983 */ /* 0x001ea20000300800 */
[----:B----4-:R-:W-:-:S05]  /*10460*/  IMAD.X R222, R222, 0x1, R112, P5 ;  /* 0x00000001dede7824 */ /* 0x010fca00028e0670 */
[----:B------:R0:W-:Y:S04]  /*10470*/  STL [R1+0x20c], R222 ;  /* 0x00020cde01007387 */ /* 0x0001e80000100800 */
[----:B0-----:R-:W4:Y:S01]  /*10480*/  LDL.LU R222, [R1+0x1a8] ;  /* 0x0001a80001de7983 */ /* 0x001f220000300800 */
[----:B------:R-:W-:Y:S01]  /*10490*/  IADD3 R230, P5, R230, R113, RZ ;  /* 0x00000071e6e67210 */ /* 0x000fe20007fbe0ff */
[----:B------:R-:W-:-:S04]  /*104a0*/  IMAD.X R125, R125, 0x1, R112, P6 ;  /* 0x000000017d7d7824 */ /* 0x000fc800030e0670 */
[----:B------:R0:W-:Y:S04]  /*104b0*/  STL [R1+0x1e0], R230 ;  /* 0x0001e0e601007387 */ /* 0x0001e80000100800 */
[----:B0-----:R-:W4:Y:S04]  /*104c0*/  LDL.LU R230, [R1+0x1cc] ;  /* 0x0001cc0001e67983 */ /* 0x001f280000300800 */
[----:B------:R-:W4:Y:S04]  /*104d0*/  LDL.LU R116, [R1+0x1a0] ;  /* 0x0001a00001747983 */ /* 0x000f280000300800 */
[----:B------:R0:W-:Y:S04]  /*104e0*/  STL [R1+0x204], R125 ;  /* 0x0002047d01007387 */ /* 0x0001e80000100800 */
[----:B0-----:R-:W4:Y:S01]  /*104f0*/  LDL.LU R125, [R1+0x1c4] ;  /* 0x0001c400017d7983 */ /* 0x001f220000300800 */
[----:B------:R-:W-:-:S05]  /*10500*/  IADD3 R158, P6, R158, R113, RZ ;  /* 0x000000719e9e7210 */ /* 0x000fca0007fde0ff */
[----:B------:R0:W-:Y:S04]  /*10510*/  STL [R1+0x1d8], R158 ;  /* 0x0001d89e01007387 */ /* 0x0001e80000100800 */
[----:B0-----:R-:W4:Y:S01]  /*10520*/  LDL.LU R158, [R1+0x198] ;  /* 0x00019800019e7983 */ /* 0x001f220000300800 */
[----:B---3--:R-:W-:Y:S01]  /*10530*/  IMAD.X R229, R229, 0x1, R112, P1 ;  /* 0x00000001e5e57824 */ /* 0x008fe200008e0670 */
[----:B------:R-:W-:-:S05]  /*10540*/  IADD3 R120, P1, R120, R113, RZ ;  /* 0x0000007178787210 */ /* 0x000fca0007f3e0ff */
[----:B------:R0:W-:Y:S04]  /*10550*/  STL [R1+0x1d0], R120 ;  /* 0x0001d07801007387 */ /* 0x0001e80000100800 */
[----:B0-----:R-:W3:Y:S04]  /*10560*/  LDL.LU R120, [R1+0x1bc] ;  /* 0x0001bc0001787983 */ /* 0x001ee80000300800 */
[----:B------:R-:W-:Y:S01]  /*10570*/  STL [R1+0x1fc], R229 ;  /* 0x0001fce501007387 */ /* 0x000fe20000100800 */
[----:B------:R-:W-:-:S03]  /*10580*/  IMAD.X R115, R115, 0x1, R112, P2 ;  /* 0x0000000173737824 */ /* 0x000fc600010e0670 */
[----:B------:R-:W3:Y:S04]  /*10590*/  LDL.LU R197, [R1+0x190] ;  /* 0x0001900001c57983 */ /* 0x000ee80000300800 */
[----:B------:R0:W-:Y:S04]  /*105a0*/  STL [R1+0x1f4], R115 ;  /* 0x0001f47301007387 */ /* 0x0001e80000100800 */
[----:B0-----:R-:W3:Y:S04]  /*105b0*/  LDL.LU R115, [R1+0x1b4] ;  /* 0x0001b40001737983 */ /* 0x001ee80000300800 */
[----:B------:R-:W3:Y:S01]  /*105c0*/  LDL.LU R205, [R1+0x188] ;  /* 0x0001880001cd7983 */ /* 0x000ee20000300800 */
[----:B------:R-:W-:-:S03]  /*105d0*/  IADD3 R159, P2, R159, R113, RZ ;  /* 0x000000719f9f7210 */ /* 0x000fc60007f5e0ff */
[----:B------:R-:W3:Y:S04]  /*105e0*/  LDL.LU R212, [R1+0x1ac] ;  /* 0x0001ac0001d47983 */ /* 0x000ee80000300800 */
[----:B------:R-:W3:Y:S04]  /*105f0*/  LDL.LU R221, [R1+0x180] ;  /* 0x0001800001dd7983 */ /* 0x000ee80000300800 */
[----:B------:R0:W-:Y:S04]  /*10600*/  STL [R1+0x1c8], R159 ;  /* 0x0001c89f01007387 */ /* 0x0001e80000100800 */
[----:B0-----:R-:W3:Y:S01]  /*10610*/  LDL.LU R159, [R1+0x1a4] ;  /* 0x0001a400019f7983 */ /* 0x001ee20000300800 */
[----:B------:R-:W-:-:S05]  /*10620*/  IMAD.X R198, R198, 0x1, R112, P3 ;  /* 0x00000001c6c67824 */ /* 0x000fca00018e0670 */
[----:B------:R0:W-:Y:S04]  /*10630*/  STL [R1+0x1ec], R198 ;  /* 0x0001ecc601007387 */ /* 0x0001e80000100800 */
[----:B0-----:R-:W3:Y:S01]  /*10640*/  LDL.LU R198, [R1+0x178] ;  /* 0x0001780001c67983 */ /* 0x001ee20000300800 */
[----:B------:R-:W-:-:S03]  /*10650*/  IADD3 R206, P3, R206, R113, RZ ;  /* 0x00000071cece7210 */ /* 0x000fc60007f7e0ff */
[----:B------:R-:W3:Y:S01]  /*10660*/  LDL.LU R229, [R1+0x19c] ;  /* 0x00019c0001e57983 */ /* 0x000ee20000300800 */
[----:B------:R-:W-:-:S03]  /*10670*/  IMAD.X R126, R126, 0x1, R112, P4 ;  /* 0x000000017e7e7824 */ /* 0x000fc600020e0670 */
[----:B------:R0:W-:Y:S04]  /*10680*/  STL [R1+0x1c0], R206 ;  /* 0x0001c0ce01007387 */ /* 0x0001e80000100800 */
[----:B0-----:R-:W3:Y:S01]  /*10690*/  LDL.LU R206, [R1+0x170] ;  /* 0x0001700001ce7983 */ /* 0x001ee20000300800 */
[----:B------:R-:W-:-:S05]  /*106a0*/  IADD3 R238, P4, R238, R113, RZ ;  /* 0x00000071eeee7210 */ /* 0x000fca0007f9e0ff */
[----:B------:R0:W-:Y:S01]  /*106b0*/  STL [R1+0x1b8], R238 ;  /* 0x0001b8ee01007387 */ /* 0x0001e20000100800 */
[--C-:B------:R-:W-:Y:S01]  /*106c0*/  IMAD.X R121, R121, 0x1, R112.reuse, P5 ;  /* 0x0000000179797824 */ /* 0x100fe200028e0670 */
[----:B------:R-:W-:Y:S02]  /*106d0*/  IADD3 R247, P5, R247, R113, RZ ;  /* 0x00000071f7f77210 */ /* 0x000fe40007fbe0ff */
[----:B0-----:R-:W3:Y:S04]  /*106e0*/  LDL.LU R238, [R1+0x194] ;  /* 0x0001940001ee7983 */ /* 0x001ee80000300800 */
[----:B------:R-:W-:Y:S04]  /*106f0*/  STL [R1+0x1e4], R126 ;  /* 0x0001e47e01007387 */ /* 0x000fe80000100800 */
[----:B------:R0:W-:Y:S04]  /*10700*/  STL [R1+0x1b0], R247 ;  /* 0x0001b0f701007387 */ /* 0x0001e80000100800 */
[----:B------:R-:W-:Y:S04]  /*10710*/  STL [R1+0x1dc], R121 ;  /* 0x0001dc7901007387 */ /* 0x000fe80000100800 */
[----:B0-----:R-:W3:Y:S01]  /*10720*/  LDL.LU R247, [R1+0x168] ;  /* 0x0001680001f77983 */ /* 0x001ee20000300800 */
[----:B--2---:R-:W-:-:S05]  /*10730*/  IMAD.X R213, R213, 0x1, R112, P6 ;  /* 0x00000001d5d57824 */ /* 0x004fca00030e0670 */
[----:B------:R0:W-:Y:S04]  /*10740*/  STL [R1+0x1d4], R213 ;  /* 0x0001d4d501007387 */ /* 0x0001e80000100800 */
[----:B0-----:R-:W2:Y:S01]  /*10750*/  LDL.LU R213, [R1+0x18c] ;  /* 0x00018c0001d57983 */ /* 0x001ea20000300800 */
[----:B----4-:R-:W-:-:S05]  /*10760*/  IADD3 R222, P6, R222, R113, RZ ;  /* 0x00000071dede7210 */ /* 0x010fca0007fde0ff */
[----:B------:R0:W-:Y:S04]  /*10770*/  STL [R1+0x1a8], R222 ;  /* 0x0001a8de01007387 */ /* 0x0001e80000100800 */
[----:B0-----:R-:W4:Y:S01]  /*10780*/  LDL.LU R222, [R1+0x160] ;  /* 0x0001600001de7983 */ /* 0x001f220000300800 */
[----:B------:R-:W-:Y:S01]  /*10790*/  IMAD.X R230, R230, 0x1, R112, P1 ;  /* 0x00000001e6e67824 */ /* 0x000fe200008e0670 */
[----:B------:R-:W-:-:S04]  /*107a0*/  IADD3 R116, P1, R116, R113, RZ ;  /* 0x0000007174747210 */ /* 0x000fc80007f3e0ff */
[----:B------:R0:W-:Y:S04]  /*107b0*/  STL [R1+0x1cc], R230 ;  /* 0x0001cce601007387 */ /* 0x0001e80000100800 */
[----:B0-----:R-:W4:Y:S01]  /*107c0*/  LDL.LU R230, [R1+0x184] ;  /* 0x0001840001e67983 */ /* 0x001f220000300800 */
[----:B------:R-:W-:-:S05]  /*107d0*/  IMAD.X R125, R125, 0x1, R112, P2 ;  /* 0x000000017d7d7824 */ /* 0x000fca00010e0670 */
[----:B------:R0:W-:Y:S04]  /*107e0*/  STL [R1+0x1c4], R125 ;  /* 0x0001c47d01007387 */ /* 0x0001e80000100800 */
[----:B------:R-:W-:Y:S04]  /*107f0*/  STL [R1+0x1a0], R116 ;  /* 0x0001a07401007387 */ /* 0x000fe80000100800 */
[----:B0-----:R-:W4:Y:S01]  /*10800*/  LDL.LU R125, [R1+0x158] ;  /* 0x00015800017d7983 */ /* 0x001f220000300800 */
[----:B------:R-:W-:-:S05]  /*10810*/  IADD3 R158, P2, R158, R113, RZ ;  /* 0x000000719e9e7210 */ /* 0x000fca0007f5e0ff */
[----:B------:R0:W-:Y:S04]  /*10820*/  STL [R1+0x198], R158 ;  /* 0x0001989e01007387 */ /* 0x0001e80000100800 */
[----:B0-----:R-:W4:Y:S01]  /*10830*/  LDL.LU R158, [R1+0x17c] ;  /* 0x00017c00019e7983 */ /* 0x001f220000300800 */
[----:B---3--:R-:W-:-:S05]  /*10840*/  IMAD.X R120, R120, 0x1, R112, P3 ;  /* 0x0000000178787824 */ /* 0x008fca00018e0670 */
[----:B------:R0:W-:Y:S01]  /*10850*/  STL [R1+0x1bc], R120 ;  /* 0x0001bc7801007387 */ /* 0x0001e20000100800 */
[----:B------:R-:W-:-:S03]  /*10860*/  IADD3 R197, P3, R197, R113, RZ ;  /* 0x00000071c5c57210 */ /* 0x000fc60007f7e0ff */
[----:B0-----:R-:W3:Y:S01]  /*10870*/  LDL.LU R120, [R1+0x150] ;  /* 0x0001500001787983 */ /* 0x001ee20000300800 */
[----:B------:R-:W-:Y:S01]  /*10880*/  IMAD.X R115, R115, 0x1, R112, P4 ;  /* 0x0000000173737824 */ /* 0x000fe200020e0670 */
[----:B------:R-:W-:-:S04]  /*10890*/  IADD3 R205, P4, R205, R113, RZ ;  /* 0x00000071cdcd7210 */ /* 0x000fc80007f9e0ff */
[----:B------:R0:W-:Y:S01]  /*108a0*/  STL [R1+0x1b4], R115 ;  /* 0x0001b47301007387 */ /* 0x0001e20000100800 */
[--C-:B------:R-:W-:Y:S01]  /*108b0*/  IMAD.X R212, R212, 0x1, R112.reuse, P5 ;  /* 0x00000001d4d47824 */ /* 0x100fe200028e0670 */
[----:B------:R-:W-:Y:S02]  /*108c0*/  IADD3 R221, P5, R221, R113, RZ ;  /* 0x00000071dddd7210 */ /* 0x000fe40007fbe0ff */
[----:B0-----:R-:W3:Y:S04]  /*108d0*/  LDL.LU R115, [R1+0x174] ;  /* 0x0001740001737983 */ /* 0x001ee80000300800 */
[----:B------:R-:W-:Y:S01]  /*108e0*/  STL [R1+0x190], R197 ;  /* 0x000190c501007387 */ /* 0x000fe20000100800 */
[----:B------:R-:W-:-:S03]  /*108f0*/  IMAD.X R159, R159, 0x1, R112, P6 ;  /* 0x000000019f9f7824 */ /* 0x000fc600030e0670 */
[----:B------:R-:W-:Y:S04]  /*10900*/  STL [R1+0x188], R205 ;  /* 0x000188cd01007387 */ /* 0x000fe80000100800 */
[----:B------:R0:W-:Y:S04]  /*10910*/  STL [R1+0x1a4], R159 ;  /* 0x0001a49f01007387 */ /* 0x0001e80000100800 */
[----:B------:R-:W-:Y:S04]  /*10920*/  STL [R1+0x1ac], R212 ;  /* 0x0001acd401007387 */ /* 0x000fe80000100800 */
[----:B0-----:R-:W3:Y:S01]  /*10930*/  LDL.LU R159, [R1+0x148] ;  /* 0x00014800019f7983 */ /* 0x001ee20000300800 */
[----:B------:R-:W-:-:S03]  /*10940*/  IADD3 R198, P6, R198, R113, RZ ;  /* 0x00000071c6c67210 */ /* 0x000fc60007fde0ff */
[----:B------:R-:W-:Y:S01]  /*10950*/  STL [R1+0x180], R221 ;  /* 0x000180dd01007387 */ /* 0x000fe20000100800 */
[----:B------:R-:W-:-:S03]  /*10960*/  IMAD.X R229, R229, 0x1, R112, P1 ;  /* 0x00000001e5e57824 */ /* 0x000fc600008e0670 */
[----:B------:R0:W-:Y:S04]  /*10970*/  STL [R1+0x178], R198 ;  /* 0x000178c601007387 */ /* 0x0001e80000100800 */
[----:B0-----:R-:W3:Y:S01]  /*10980*/  LDL.LU R198, [R1+0x16c] ;  /* 0x00016c0001c67983 */ /* 0x001ee20000300800 */
[----:B------:R-:W-:-:S03]  /*10990*/  IADD3 R206, P1, R206, R113, RZ ;  /* 0x00000071cece7210 */ /* 0x000fc60007f3e0ff */
[----:B------:R-:W3:Y:S04]  /*109a0*/  LDL.LU R121, [R1+0x140] ;  /* 0x0001400001797983 */ /* 0x000ee80000300800 */
[----:B------:R0:W-:Y:S04]  /*109b0*/  STL [R1+0x170], R206 ;  /* 0x000170ce01007387 */ /* 0x0001e80000100800 */
[----:B------:R1:W-:Y:S04]  /*109c0*/  STL [R1+0x19c], R229 ;  /* 0x00019ce501007387 */ /* 0x0003e80000100800 */
[----:B0-----:R-:W3:Y:S01]  /*109d0*/  LDL.LU R206, [R1+0x164] ;  /* 0x0001640001ce7983 */ /* 0x001ee20000300800 */
[----:B------:R-:W-:-:S03]  /*109e0*/  IMAD.X R238, R238, 0x1, R112, P2 ;  /* 0x00000001eeee7824 */ /* 0x000fc600010e0670 */
[----:B------:R-:W3:Y:S04]  /*109f0*/  LDL.LU R212, [R1+0x138] ;  /* 0x0001380001d47983 */ /* 0x000ee80000300800 */
[----:B------:R-:W3:Y:S04]  /*10a00*/  LDL.LU R221, [R1+0x15c] ;  /* 0x00015c0001dd7983 */ /* 0x000ee80000300800 */
[----:B-1----:R-:W3:Y:S04]  /*10a10*/  LDL.LU R229, [R1+0x130] ;  /* 0x0001300001e57983 */ /* 0x002ee80000300800 */
[----:B------:R0:W-:Y:S01]  /*10a20*/  STL [R1+0x194], R238 ;  /* 0x000194ee01007387 */ /* 0x0001e20000100800 */
[----:B------:R-:W-:-:S03]  /*10a30*/  IADD3 R247, P2, R247, R113, RZ ;  /* 0x00000071f7f77210 */ /* 0x000fc60007f5e0ff */
[----:B0-----:R-:W3:Y:S01]  /*10a40*/  LDL.LU R238, [R1+0x154] ;  /* 0x0001540001ee7983 */ /* 0x001ee20000300800 */
[----:B--2---:R-:W-:-:S05]  /*10a50*/  IMAD.X R213, R213, 0x1, R112, P3 ;  /* 0x00000001d5d57824 */ /* 0x004fca00018e0670 */
[----:B------:R0:W-:Y:S04]  /*10a60*/  STL [R1+0x18c], R213 ;  /* 0x00018cd501007387 */ /* 0x0001e80000100800 */
[----:B------:R-:W-:Y:S04]  /*10a70*/  STL [R1+0x168], R247 ;  /* 0x000168f701007387 */ /* 0x000fe80000100800 */
[----:B0-----:R-:W2:Y:S01]  /*10a80*/  LDL.LU R213, [R1+0x128] ;  /* 0x0001280001d57983 */ /* 0x001ea20000300800 */
[----:B----4-:R-:W-:-:S05]  /*10a90*/  IADD3 R222, P3, R222, R113, RZ ;  /* 0x00000071dede7210 */ /* 0x010fca0007f7e0ff */
[----:B------:R0:W-:Y:S04]  /*10aa0*/  STL [R1+0x160], R222 ;  /* 0x000160de01007387 */ /* 0x0001e80000100800 */
[----:B0-----:R-:W4:Y:S01]  /*10ab0*/  LDL.LU R222, [R1+0x14c] ;  /* 0x00014c0001de7983 */ /* 0x001f220000300800 */
[----:B------:R-:W-:-:S05]  /*10ac0*/  IMAD.X R230, R230, 0x1, R112, P4 ;  /* 0x00000001e6e67824 */ /* 0x000fca00020e0670 */
[----:B------:R0:W-:Y:S04]  /*10ad0*/  STL [R1+0x184], R230 ;  /* 0x000184e601007387 */ /* 0x0001e80000100800 */
[----:B0-----:R-:W4:Y:S01]  /*10ae0*/  LDL.LU R230, [R1+0x120] ;  /* 0x0001200001e67983 */ /* 0x001f220000300800 */
[----:B------:R-:W-:Y:S01]  /*10af0*/  IADD3 R125, P4, R125, R113, RZ ;  /* 0x000000717d7d7210 */ /* 0x000fe20007f9e0ff */
[----:B------:R-:W-:-:S05]  /*10b00*/  IMAD.X R158, R158, 0x1, R112, P5 ;  /* 0x000000019e9e7824 */ /* 0x000fca00028e0670 */
[----:B------:R0:W-:Y:S04]  /*10b10*/  STL [R1+0x17c], R158 ;  /* 0x00017c9e01007387 */ /* 0x0001e80000100800 */
[----:B0-----:R-:W4:Y:S04]  /*10b20*/  LDL.LU R158, [R1+0x144] ;  /* 0x00014400019e7983 */ /* 0x001f280000300800 */
[----:B------:R0:W-:Y:S04]  /*10b30*/  STL [R1+0x158], R125 ;  /* 0x0001587d01007387 */ /* 0x0001e80000100800 */
[----:B------:R-:W4:Y:S04]  /*10b40*/  LDL.LU R116, [R1+0x118] ;  /* 0x0001180001747983 */ /* 0x000f280000300800 */
[----:B------:R-:W4:Y:S01]  /*10b50*/  LDL.LU R247, [R1+0x13c] ;  /* 0x00013c0001f77983 */ /* 0x000f220000300800 */
[----:B---3--:R-:W-:-:S05]  /*10b60*/  IADD3 R120, P5, R120, R113, RZ ;  /* 0x0000007178787210 */ /* 0x008fca0007fbe0ff */
[----:B------:R1:W-:Y:S04]  /*10b70*/  STL [R1+0x150], R120 ;  /* 0x0001507801007387 */ /* 0x0003e80000100800 */
[----:B------:R-:W3:Y:S04]  /*10b80*/  LDL.LU R197, [R1+0x110] ;  /* 0x0001100001c57983 */ /* 0x000ee80000300800 */
[----:B------:R-:W3:Y:S04]  /*10b90*/  LDL.LU R205, [R1+0x134] ;  /* 0x0001340001cd7983 */ /* 0x000ee80000300800 */
[----:B0-----:R-:W3:Y:S01]  /*10ba0*/  LDL.LU R125, [R1+0x108] ;  /* 0x00010800017d7983 */ /* 0x001ee20000300800 */
[----:B------:R-:W-:-:S05]  /*10bb0*/  IMAD.X R115, R115, 0x1, R112, P6 ;  /* 0x0000000173737824 */ /* 0x000fca00030e0670 */
[----:B------:R-:W-:Y:S04]  /*10bc0*/  STL [R1+0x174], R115 ;  /* 0x0001747301007387 */ /* 0x000fe80000100800 */
[----:B-1----:R-:W3:Y:S01]  /*10bd0*/  LDL.LU R120, [R1+0x12c] ;  /* 0x00012c0001787983 */ /* 0x002ee20000300800 */
[----:B------:R-:W-:-:S05]  /*10be0*/  IADD3 R159, P6, R159, R113, RZ ;  /* 0x000000719f9f7210 */ /* 0x000fca0007fde0ff */
[----:B------:R0:W-:Y:S04]  /*10bf0*/  STL [R1+0x148], R159 ;  /* 0x0001489f01007387 */ /* 0x0001e80000100800 */
[----:B0-----:R-:W3:Y:S04]  /*10c00*/  LDL.LU R159, [R1+0x100] ;  /* 0x00010000019f7983 */ /* 0x001ee80000300800 */
[----:B------:R-:W3:Y:S01]  /*10c10*/  LDL.LU R115, [R1+0x124] ;  /* 0x0001240001737983 */ /* 0x000ee20000300800 */
[----:B------:R-:W-:Y:S01]  /*10c20*/  IMAD.X R198, R198, 0x1, R112, P1 ;  /* 0x00000001c6c67824 */ /* 0x000fe200008e0670 */
[----:B------:R-:W-:-:S04]  /*10c30*/  IADD3 R121, P1, R121, R113, RZ ;  /* 0x0000007179797210 */ /* 0x000fc80007f3e0ff */
[----:B------:R0:W-:Y:S04]  /*10c40*/  STL [R1+0x16c], R198 ;  /* 0x00016cc601007387 */ /* 0x0001e80000100800 */
[----:B0-----:R-:W3:Y:S01]  /*10c50*/  LDL.LU R198, [R1+0xf8] ;  /* 0x0000f80001c67983 */ /* 0x001ee20000300800 */
[----:B------:R-:W-:Y:S01]  /*10c60*/  IMAD.X R206, R206, 0x1, R112, P2 ;  /* 0x00000001cece7824 */ /* 0x000fe200010e0670 */
[----:B------:R-:W-:-:S04]  /*10c70*/  IADD3 R212, P2, R212, R113, RZ ;  /* 0x00000071d4d47210 */ /* 0x000fc80007f5e0ff */
[----:B------:R0:W-:Y:S01]  /*10c80*/  STL [R1+0x164], R206 ;  /* 0x000164ce01007387 */ /* 0x0001e20000100800 */
[--C-:B------:R-:W-:Y:S01]  /*10c90*/  IMAD.X R221, R221, 0x1, R112.reuse, P3 ;  /* 0x00000001dddd7824 */ /* 0x100fe200018e0670 */
[----:B------:R-:W-:Y:S02]  /*10ca0*/  IADD3 R229, P3, R229, R113, RZ ;  /* 0x00000071e5e57210 */ /* 0x000fe40007f7e0ff */
[----:B0-----:R-:W3:Y:S04]  /*10cb0*/  LDL.LU R206, [R1+0x11c] ;  /* 0x00011c0001ce7983 */ /* 0x001ee80000300800 */
[----:B------:R-:W-:Y:S04]  /*10cc0*/  STL [R1+0x140], R121 ;  /* 0x0001407901007387 */ /* 0x000fe80000100800 */
[----:B------:R0:W-:Y:S01]  /*10cd0*/  STL [R1+0x138], R212 ;  /* 0x000138d401007387 */ /* 0x0001e20000100800 */
[----:B------:R-:W-:-:S03]  /*10ce0*/  IMAD.X R238, R238, 0x1, R112, P4 ;  /* 0x00000001eeee7824 */ /* 0x000fc600020e0670 */
[----:B0-----:R-:W3:Y:S04]  /*10cf0*/  LDL.LU R212, [R1+0x114] ;  /* 0x0001140001d47983 */ /* 0x001ee80000300800 */
[----:B------:R0:W-:Y:S04]  /*10d00*/  STL [R1+0x15c], R221 ;  /* 0x00015cdd01007387 */ /* 0x0001e80000100800 */
[----:B0-----:R-:W3:Y:S04]  /*10d10*/  LDL.LU R221, [R1+0x10c] ;  /* 0x00010c0001dd7983 */ /* 0x001ee80000300800 */
[----:B------:R0:W-:Y:S04]  /*10d20*/  STL [R1+0x130], R229 ;  /* 0x000130e501007387 */ /* 0x0001e80000100800 */
[----:B0-----:R-:W3:Y:S04]  /*10d30*/  LDL.LU R229, [R1+0x104] ;  /* 0x0001040001e57983 */ /* 0x001ee80000300800 */
[----:B------:R-:W-:Y:S01]  /*10d40*/  STL [R1+0x154], R238 ;  /* 0x000154ee01007387 */ /* 0x000fe20000100800 */
[----:B--2---:R-:W-:-:S05]  /*10d50*/  IADD3 R213, P4, R213, R113, RZ ;  /* 0x00000071d5d57210 */ /* 0x004fca0007f9e0ff */
[----:B------:R0:W-:Y:S04]  /*10d60*/  STL [R1+0x128], R213 ;  /* 0x000128d501007387 */ /* 0x0001e80000100800 */
[----:B0-----:R-:W2:Y:S01]  /*10d70*/  LDL.LU R213, [R1+0xd8] ;  /* 0x0000d80001d57983 */ /* 0x001ea20000300800 */
[----:B----4-:R-:W-:-:S05]  /*10d80*/  IMAD.X R222, R222, 0x1, R112, P5 ;  /* 0x00000001dede7824 */ /* 0x010fca00028e0670 */
[----:B------:R0:W-:Y:S04]  /*10d90*/  STL [R1+0x14c], R222 ;  /* 0x00014cde01007387 */ /* 0x0001e80000100800 */
[----:B0-----:R-:W4:Y:S04]  /*10da0*/  LDL.LU R222, [R1+0xfc] ;  /* 0x0000fc0001de7983 */ /* 0x001f280000300800 */
[----:B------:R-:W4:Y:S01]  /*10db0*/  LDL.LU R238, [R1+0xd0] ;  /* 0x0000d00001ee7983 */ /* 0x000f220000300800 */
[----:B------:R-:W-:-:S05]  /*10dc0*/  IADD3 R230, P5, R230, R113, RZ ;  /* 0x00000071e6e67210 */ /* 0x000fca0007fbe0ff */
[----:B------:R0:W-:Y:S04]  /*10dd0*/  STL [R1+0x120], R230 ;  /* 0x000120e601007387 */ /* 0x0001e80000100800 */
[----:B0-----:R-:W4:Y:S01]  /*10de0*/  LDL.LU R230, [R1+0xf4] ;  /* 0x0000f40001e67983 */ /* 0x001f220000300800 */
[----:B------:R-:W-:-:S05]  /*10df0*/  IMAD.X R158, R158, 0x1, R112, P6 ;  /* 0x000000019e9e7824 */ /* 0x000fca00030e0670 */
[----:B------:R0:W-:Y:S01]  /*10e00*/  STL [R1+0x144], R158 ;  /* 0x0001449e01007387 */ /* 0x0001e20000100800 */
[----:B------:R-:W-:-:S03]  /*10e10*/  IMAD.X R247, R247, 0x1, R112, P1 ;  /* 0x00000001f7f77824 */ /* 0x000fc600008e0670 */
[----:B0-----:R-:W4:Y:S04]  /*10e20*/  LDL.LU R158, [R1+0xc8] ;  /* 0x0000c800019e7983 */ /* 0x001f280000300800 */
[----:B------:R0:W-:Y:S04]  /*10e30*/  STL [R1+0x13c], R247 ;  /* 0x00013cf701007387 */ /* 0x0001e80000100800 */
[----:B0-----:R-:W4:Y:S01]  /*10e40*/  LDL.LU R247, [R1+0xc0] ;  /* 0x0000c00001f77983 */ /* 0x001f220000300800 */
[----:B------:R-:W-:Y:S01]  /*10e50*/  IADD3 R116, P6, R116, UR5, RZ ;  /* 0x0000000574747c10 */ /* 0x000fe2000ffde0ff */
[----:B---3--:R-:W-:Y:S01]  /*10e60*/  IMAD.X R205, R205, 0x1, R112, P2 ;  /* 0x00000001cdcd7824 */ /* 0x008fe200010e0670 */
[----:B------:R-:W-:-:S02]  /*10e70*/  IADD3 R197, P1, R197, UR5, RZ ;  /* 0x00000005c5c57c10 */ /* 0x000fc4000ff3e0ff */
[----:B------:R-:W-:Y:S01]  /*10e80*/  IADD3 R125, P2, R125, UR5, RZ ;  /* 0x000000057d7d7c10 */ /* 0x000fe2000ff5e0ff */
[----:B------:R-:W-:Y:S04]  /*10e90*/  STL [R1+0x118], R116 ;  /* 0x0001187401007387 */ /* 0x000fe80000100800 */
[----:B------:R-:W-:Y:S04]  /*10ea0*/  STL [R1+0x110], R197 ;  /* 0x000110c501007387 */ /* 0x000fe80000100800 */
[----:B------:R0:W-:Y:S01]  /*10eb0*/  STL [R1+0x108], R125 ;  /* 0x0001087d01007387 */ /* 0x0001e20000100800 */
[----:B------:R-:W-:-:S03]  /*10ec0*/  IMAD.X R120, R120, 0x1, R112, P3 ;  /* 0x0000000178787824 */ /* 0x000fc600018e0670 */
[----:B------:R-:W-:Y:S04]  /*10ed0*/  STL [R1+0x134], R205 ;  /* 0x000134cd01007387 */ /* 0x000fe80000100800 */
[----:B0-----:R-:W3:Y:S01]  /*10ee0*/  LDL.LU R125, [R1+0xd4] ;  /* 0x0000d400017d7983 */ /* 0x001ee20000300800 */
[----:B------:R-:W-:Y:S01]  /*10ef0*/  IADD3 R159, P3, R159, UR5, RZ ;  /* 0x000000059f9f7c10 */ /* 0x000fe2000ff7e0ff */
[----:B------:R-:W-:-:S04]  /*10f00*/  IMAD.X R115, R115, 0x1, R112, P4 ;  /* 0x0000000173737824 */ /* 0x000fc800020e0670 */
[----:B------:R0:W-:Y:S04]  /*10f10*/  STL [R1+0x100], R159 ;  /* 0x0001009f01007387 */ /* 0x0001e80000100800 */
[----:B------:R1:W-:Y:S04]  /*10f20*/  STL [R1+0x12c], R120 ;  /* 0x00012c7801007387 */ /* 0x0003e80000100800 */
[----:B0-----:R-:W3:Y:S04]  /*10f30*/  LDL.LU R159, [R1+0xcc] ;  /* 0x0000cc00019f7983 */ /* 0x001ee80000300800 */
[----:B-1----:R-:W3:Y:S01]  /*10f40*/  LDL.LU R120, [R1+0xc4] ;  /* 0x0000c40001787983 */ /* 0x002ee20000300800 */
[----:B------:R-:W-:-:S03]  /*10f50*/  IADD3 R198, P4, R198, UR5, RZ ;  /* 0x00000005c6c67c10 */ /* 0x000fc6000ff9e0ff */
[----:B------:R0:W-:Y:S04]  /*10f60*/  STL [R1+0x124], R115 ;  /* 0x0001247301007387 */ /* 0x0001e80000100800 */
[----:B0-----:R-:W3:Y:S01]  /*10f70*/  LDL.LU R115, [R1+0x98] ;  /* 0x0000980001737983 */ /* 0x001ee20000300800 */
[----:B------:R-:W-:Y:S01]  /*10f80*/  IMAD.X R206, R206, 0x1, R112, P5 ;  /* 0x00000001cece7824 */ /* 0x000fe200028e0670 */
[----:B------:R-:W-:Y:S02]  /*10f90*/  IADD3 R233, P5, R233, UR5, RZ ;  /* 0x00000005e9e97c10 */ /* 0x000fe4000ffbe0ff */
[----:B------:R0:W-:Y:S04]  /*10fa0*/  STL [R1+0xf8], R198 ;  /* 0x0000f8c601007387 */ /* 0x0001e80000100800 */
[----:B0-----:R-:W3:Y:S04]  /*10fb0*/  LDL.LU R198, [R1+0x90] ;  /* 0x0000900001c67983 */ /* 0x001ee80000300800 */
[----:B------:R0:W-:Y:S01]  /*10fc0*/  STL [R1+0xf0], R233 ;  /* 0x0000f0e901007387 */ /* 0x0001e20000100800 */
[----:B------:R-:W-:-:S02]  /*10fd0*/  IADD3.X R212, R212, UR60, RZ, P6, !PT ;  /* 0x0000003cd4d47c10 */ /* 0x000fc4000b7fe4ff */
[----:B------:R-:W-:Y:S01]  /*10fe0*/  IADD3 R231, P6, R231, UR5, RZ ;  /* 0x00000005e7e77c10 */ /* 0x000fe2000ffde0ff */
[----:B------:R1:W-:Y:S04]  /*10ff0*/  STL [R1+0x11c], R206 ;  /* 0x00011cce01007387 */ /* 0x0003e80000100800 */
[----:B0-----:R-:W3:Y:S04]  /*11000*/  LDL.LU R233, [R1+0x614] ;  /* 0x0006140001e97983 */ /* 0x001ee80000300800 */
[----:B-1----:R-:W3:Y:S01]  /*11010*/  LDL.LU R206, [R1+0x88] ;  /* 0x0000880001ce7983 */ /* 0x002ee20000300800 */
[----:B------:R-:W-:-:S02]  /*11020*/  IADD3.X R221, R221, UR60, RZ, P1, !PT ;  /* 0x0000003cdddd7c10 */ /* 0x000fc40008ffe4ff */
[----:B------:R-:W-:Y:S01]  /*11030*/  IADD3 R241, P1, R241, UR5, RZ ;  /* 0x00000005f1f17c10 */ /* 0x000fe2000ff3e0ff */
[----:B------:R0:W-:Y:S04]  /*11040*/  STL [R1+0xe8], R231 ;  /* 0x0000e8e701007387 */ /* 0x0001e80000100800 */
[----:B0-----:R-:W3:Y:S01]  /*11050*/  LDL.LU R231, [R1+0x610] ;  /* 0x0006100001e77983 */ /* 0x001ee20000300800 */
[----:B------:R-:W-:-:S03]  /*11060*/  IADD3.X R229, R229, UR60, RZ, P2, !PT ;  /* 0x0000003ce5e57c10 */ /* 0x000fc600097fe4ff */
[----:B------:R-:W-:Y:S04]  /*11070*/  STL [R1+0x114], R212 ;  /* 0x000114d401007387 */ /* 0x000fe80000100800 */
[----:B------:R0:W-:Y:S01]  /*11080*/  STL [R1+0xe0], R241 ;  /* 0x0000e0f101007387 */ /* 0x0001e20000100800 */
[----:B------:R-:W-:-:S03]  /*11090*/  IADD3.X R204, R204, UR60, RZ, P5, !PT ;  /* 0x0000003ccccc7c10 */ /* 0x000fc6000affe4ff */
[----:B0-----:R-:W3:Y:S04]  /*110a0*/  LDL.LU R241, [R1+0x60c] ;  /* 0x00060c0001f17983 */ /* 0x001ee80000300800 */
[----:B------:R-:W-:Y:S01]  /*110b0*/  STL [R1+0x10c], R221 ;  /* 0x00010cdd01007387 */ /* 0x000fe20000100800 */
[----:B--2---:R-:W-:-:S05]  /*110c0*/  IADD3 R213, P2, R213, UR5, RZ ;  /* 0x00000005d5d57c10 */ /* 0x004fca000ff5e0ff */
[----:B------:R0:W-:Y:S01]  /*110d0*/  STL [R1+0xd8], R213 ;  /* 0x0000d8d501007387 */ /* 0x0001e20000100800 */
[----:B------:R-:W-:-:S03]  /*110e0*/  IADD3.X R193, R193, UR60, RZ, P6, !PT ;  /* 0x0000003cc1c17c10 */ /* 0x000fc6000b7fe4ff */
[----:B0-----:R-:W2:Y:S04]  /*110f0*/  LDL.LU R213, [R1+0x94] ;  /* 0x0000940001d57983 */ /* 0x001ea80000300800 */
[----:B------:R-:W-:Y:S01]  /*11100*/  STL [R1+0x104], R229 ;  /* 0x000104e501007387 */ /* 0x000fe20000100800 */
[----:B----4-:R-:W-:Y:S02]  /*11110*/  IADD3.X R222, R222, UR60, RZ, P3, !PT ;  /* 0x0000003cdede7c10 */ /* 0x010fe40009ffe4ff */
[----:B------:R-:W-:-:S03]  /*11120*/  IADD3 R238, P3, R238, UR5, RZ ;  /* 0x00000005eeee7c10 */ /* 0x000fc6000ff7e0ff */
[----:B------:R0:W-:Y:S01]  /*11130*/  STL [R1+0xfc], R222 ;  /* 0x0000fcde01007387 */ /* 0x0001e20000100800 */
[----:B------:R-:W-:-:S03]  /*11140*/  IADD3 R103, P6, R103, UR5, RZ ;  /* 0x0000000567677c10 */ /* 0x000fc6000ffde0ff */
[----:B0-----:R-:W4:Y:S01]  /*11150*/  LDL.LU R222, [R1+0x8c] ;  /* 0x00008c0001de7983 */ /* 0x001f220000300800 */
[----:B------:R-:W-:-:S05]  /*11160*/  IADD3.X R230, R230, UR60, RZ, P4, !PT ;  /* 0x0000003ce6e67c10 */ /* 0x000fca000a7fe4ff */
[----:B------:R0:W-:Y:S01]  /*11170*/  STL [R1+0xf4], R230 ;  /* 0x0000f4e601007387 */ /* 0x0001e20000100800 */
[----:B------:R-:W-:-:S03]  /*11180*/  IADD3.X R13, R13, UR60, RZ, P1, !PT ;  /* 0x0000003c0d0d7c10 */ /* 0x000fc60008ffe4ff */
[----:B0-----:R-:W4:Y:S04]  /*11190*/  LDL.LU R230, [R1+0x58] ;  /* 0x0000580001e67983 */ /* 0x001f280000300800 */
[----:B------:R-:W-:Y:S01]  /*111a0*/  STL [R1+0xd0], R238 ;  /* 0x0000d0ee01007387 */ /* 0x000fe20000100800 */
[----:B------:R-:W-:-:S05]  /*111b0*/  IADD3 R158, P4, R158, UR5, RZ ;  /* 0x000000059e9e7c10 */ /* 0x000fca000ff9e0ff */
[----:B------:R0:W-:Y:S01]  /*111c0*/  STL [R1+0xc8], R158 ;  /* 0x0000c89e01007387 */ /* 0x0001e20000100800 */
[----:B------:R-:W-:-:S03]  /*111d0*/  IADD3 R247, P5, R247, UR5, RZ ;  /* 0x00000005f7f77c10 */ /* 0x000fc6000ffbe0ff */
[----:B0-----:R-:W4:Y:S04]  /*111e0*/  LDL.LU R158, [R1+0x44] ;  /* 0x00004400019e7983 */ /* 0x001f280000300800 */
[----:B------:R0:W-:Y:S04]  /*111f0*/  STL [R1+0xec], R204 ;  /* 0x0000eccc01007387 */ /* 0x0001e80000100800 */
[----:B0-----:R-:W4:Y:S04]  /*11200*/  LDL.LU R204, [R1+0x608] ;  /* 0x0006080001cc7983 */ /* 0x001f280000300800 */
[----:B------:R0:W-:Y:S04]  /*11210*/  STL [R1+0xe4], R193 ;  /* 0x0000e4c101007387 */ /* 0x0001e80000100800 */
[----:B0-----:R-:W2:Y:S04]  /*11220*/  LDL.LU R193, [R1+0x604] ;  /* 0x0006040001c17983 */ /* 0x001ea80000300800 */
[----:B------:R-:W-:Y:S04]  /*11230*/  STL [R1+0xc0], R247 ;  /* 0x0000c0f701007387 */ /* 0x000fe80000100800 */
[----:B------:R0:W-:Y:S04]  /*11240*/  STL [R1+0xb8], R103 ;  /* 0x0000b86701007387 */ /* 0x0001e80000100800 */
[----:B0-----:R-:W4:Y:S04]  /*11250*/  LDL.LU R103, [R1+0x600] ;  /* 0x0006000001677983 */ /* 0x001f280000300800 */
[----:B------:R0:W-:Y:S04]  /*11260*/  STL [R1+0xdc], R13 ;  /* 0x0000dc0d01007387 */ /* 0x0001e80000100800 */
[----:B0-----:R-:W4:Y:S01]  /*11270*/  LDL.LU R13, [R1+0x5fc] ;  /* 0x0005fc00010d7983 */ /* 0x001f220000300800 */
[----:B------:R-:W-:-:S02]  /*11280*/  IADD3 R94, P1, R94, UR5, RZ ;  /* 0x000000055e5e7c10 */ /* 0x000fc4000ff3e0ff */
[----:B---3--:R-:W-:Y:S02]  /*11290*/  IADD3.X R125, R125, UR60, RZ, P2, !PT ;  /* 0x0000003c7d7d7c10 */ /* 0x008fe400097fe4ff */
[----:B------:R-:W-:Y:S01]  /*112a0*/  IADD3 R4, P2, R4, UR5, RZ ;  /* 0x0000000504047c10 */ /* 0x000fe2000ff5e0ff */
[----:B------:R0:W-:Y:S01]  /*112b0*/  STL [R1+0xb0], R94 ;  /* 0x0000b05e01007387 */ /* 0x0001e20000100800 */
[----:B------:R-:W-:Y:S02]  /*112c0*/  IADD3.X R159, R159, UR60, RZ, P3, !PT ;  /* 0x0000003c9f9f7c10 */ /* 0x000fe40009ffe4ff */
[----:B------:R-:W-:Y:S02]  /*112d0*/  IADD3 R102, P3, R102, UR5, RZ ;  /* 0x0000000566667c10 */ /* 0x000fe4000ff7e0ff */
[----:B------:R-:W-:Y:S01]  /*112e0*/  IADD3.X R120, R120, UR60, RZ, P4, !PT ;  /* 0x0000003c78787c10 */ /* 0x000fe2000a7fe4ff */
[----:B0-----:R-:W3:Y:S04]  /*112f0*/  LDL.LU R94, [R1+0x5f8] ;  /* 0x0005f800015e7983 */ /* 0x001ee80000300800 */
[----:B------:R0:W-:Y:S01]  /*11300*/  STL [R1+0xa8], R4 ;  /* 0x0000a80401007387 */ /* 0x0001e20000100800 */
[----:B------:R-:W-:-:S02]  /*11310*/  IADD3.X R2, R2, UR60, RZ, P6, !PT ;  /* 0x0000003c02027c10 */ /* 0x000fc4000b7fe4ff */
[----:B------:R-:W-:Y:S01]  /*11320*/  IADD3 R115, P4, R115, UR5, RZ ;  /* 0x0000000573737c10 */ /* 0x000fe2000ff9e0ff */
[----:B0-----:R-:W3:Y:S04]  /*11330*/  LDL.LU R4, [R1+0x5f4] ;  /* 0x0005f40001047983 */ /* 0x001ee80000300800 */
[----:B------:R-:W-:Y:S04]  /*11340*/  STL [R1+0xd4], R125 ;  /* 0x0000d47d01007387 */ /* 0x000fe80000100800 */
[----:B------:R0:W-:Y:S01]  /*11350*/  STL [R1+0xcc], R159 ;  /* 0x0000cc9f01007387 */ /* 0x0001e20000100800 */
[----:B------:R-:W-:-:S03]  /*11360*/  IADD3.X R196, R196, UR60, RZ, P1, !PT ;  /* 0x0000003cc4c47c10 */ /* 0x000fc60008ffe4ff */
[----:B0-----:R-:W3:Y:S04]  /*11370*/  LDL.LU R159, [R1+0x48] ;  /* 0x00004800019f7983 */ /* 0x001ee80000300800 */
[----:B------:R0:W-:Y:S01]  /*11380*/  STL [R1+0xa0], R102 ;  /* 0x0000a06601007387 */ /* 0x0001e20000100800 */
[----:B------:R-:W-:-:S03]  /*11390*/  IADD3.X R239, R239, UR60, RZ, P2, !PT ;  /* 0x0000003cefef7c10 */ /* 0x000fc600097fe4ff */
[----:B0-----:R-:W3:Y:S01]  /*113a0*/  LDL.LU R102, [R1+0x5f0] ;  /* 0x0005f00001667983 */ /* 0x001ee20000300800 */
[----:B------:R-:W-:Y:S02]  /*113b0*/  IADD3 R206, P6, R206, UR5, RZ ;  /* 0x00000005cece7c10 */ /* 0x000fe4000ffde0ff */
[----:B------:R-:W-:Y:S02]  /*113c0*/  IADD3 R234, P2, R234, UR5, RZ ;  /* 0x00000005eaea7c10 */ /* 0x000fe4000ff5e0ff */
[----:B------:R-:W-:Y:S02]  /*113d0*/  IADD3.X R203, R203, UR60, RZ, P3, !PT ;  /* 0x0000003ccbcb7c10 */ /* 0x000fe40009ffe4ff */
[----:B------:R-:W-:Y:S02]  /*113e0*/  IADD3 R5, P3, R5, UR5, RZ ;  /* 0x0000000505057c10 */ /* 0x000fe4000ff7e0ff */
[----:B--2---:R-:W-:Y:S02]  /*113f0*/  IADD3 R193, P1, R193, UR5, RZ ;  /* 0x00000005c1c17c10 */ /* 0x004fe4000ff3e0ff */
[----:B----4-:R-:W-:-:S02]  /*11400*/  IADD3.X R13, R13, UR60, RZ, P5, !PT ;  /* 0x0000003c0d0d7c10 */ /* 0x010fc4000affe4ff */
[----:B------:R-:W-:-:S03]  /*11410*/  IADD3 R198, P5, R198, UR5, RZ ;  /* 0x00000005c6c67c10 */ /* 0x000fc6000ffbe0ff */
[----:B------:R0:W-:Y:S04]  /*11420*/  STL [R1+0xbc], R13 ;  /* 0x0000bc0d01007387 */ /* 0x0001e80000100800 */
[----:B------:R-:W-:Y:S04]  /*11430*/  STL [R1+0xc4], R120 ;  /* 0x0000c47801007387 */ /* 0x000fe80000100800 */
[----:B0-----:R-:W2:Y:S04]  /*11440*/  LDL.LU R13, [R1+0x5ec] ;  /* 0x0005ec00010d7983 */ /* 0x001ea80000300800 */
[----:B------:R-:W-:Y:S04]  /*11450*/  STL [R1+0x98], R115 ;  /* 0x0000987301007387 */ /* 0x000fe80000100800 */
[----:B------:R0:W-:Y:S04]  /*11460*/  STL [R1+0xb4], R2 ;  /* 0x0000b40201007387 */ /* 0x0001e80000100800 */
[----:B0-----:R0:W5:Y:S04]  /*11470*/  LDL.LU R2, [R1+0x5e8] ;  /* 0x0005e80001027983 */ /* 0x0011680000300800 */
[----:B------:R-:W-:Y:S04]  /*11480*/  STL [R1+0x90], R198 ;  /* 0x000090c601007387 */ /* 0x000fe80000100800 */
[----:B------:R1:W-:Y:S04]  /*11490*/  STL [R1+0xac], R196 ;  /* 0x0000acc401007387 */ /* 0x0003e80000100800 */
[----:B-1----:R-:W4:Y:S04]  /*114a0*/  LDL.LU R196, [R1+0x5e4] ;  /* 0x0005e40001c47983 */ /* 0x002f280000300800 */
[----:B------:R-:W-:Y:S04]  /*114b0*/  STL [R1+0x88], R206 ;  /* 0x000088ce01007387 */ /* 0x000fe80000100800 */
[----:B------:R1:W-:Y:S04]  /*114c0*/  STL [R1+0x80], R193 ;  /* 0x000080c101007387 */ /* 0x0003e80000100800 */
[----:B-1----:R-:W2:Y:S04]  /*114d0*/  LDL.LU R193, [R1+0x5e0] ;  /* 0x0005e00001c17983 */ /* 0x002ea80000300800 */
[----:B------:R1:W-:Y:S04]  /*114e0*/  STL [R1+0xa4], R239 ;  /* 0x0000a4ef01007387 */ /* 0x0003e80000100800 */
[----:B-1----:R-:W4:Y:S04]  /*114f0*/  LDL.LU R239, [R1+0x5dc] ;  /* 0x0005dc0001ef7983 */ /* 0x002f280000300800 */
[----:B------:R1:W-:Y:S04]  /*11500*/  STL [R1+0x78], R234 ;  /* 0x000078ea01007387 */ /* 0x0003e80000100800 */
[----:B-1----:R-:W2:Y:S04]  /*11510*/  LDL.LU R234, [R1+0x5d8] ;  /* 0x0005d80001ea7983 */ /* 0x002ea80000300800 */
[----:B------:R1:W-:Y:S04]  /*11520*/  STL [R1+0x9c], R203 ;  /* 0x00009ccb01007387 */ /* 0x0003e80000100800 */
[----:B-1----:R-:W3:Y:S04]  /*11530*/  LDL.LU R203, [R1+0x5d4] ;  /* 0x0005d40001cb7983 */ /* 0x002ee80000300800 */
[----:B------:R1:W-:Y:S04]  /*11540*/  STL [R1+0x70], R5 ;  /* 0x0000700501007387 */ /* 0x0003e80000100800 */
[----:B-1----:R-:W4:Y:S01]  /*11550*/  LDL.LU R5, [R1+0x5d0] ;  /* 0x0005d00001057983 */ /* 0x002f220000300800 */
[----:B------:R-:W-:-:S02]  /*11560*/  IADD3.X R213, R213, UR60, RZ, P4, !PT ;  /* 0x0000003cd5d57c10 */ /* 0x000fc4000a7fe4ff */
[----:B------:R-:W-:Y:S02]  /*11570*/  IADD3 R209, P4, R209, UR5, RZ ;  /* 0x00000005d1d17c10 */ /* 0x000fe4000ff9e0ff */
[----:B------:R-:W-:Y:S02]  /*11580*/  IADD3.X R222, R222, UR60, RZ, P5, !PT ;  /* 0x0000003cdede7c10 */ /* 0x000fe4000affe4ff */
[----:B------:R-:W-:Y:S01]  /*11590*/  IADD3 R95, P5, R95, UR5, RZ ;  /* 0x000000055f5f7c10 */ /* 0x000fe2000ffbe0ff */
[----:B------:R1:W-:Y:S01]  /*115a0*/  STL [R1+0x68], R209 ;  /* 0x000068d101007387 */ /* 0x0003e20000100800 */
[----:B------:R-:W-:Y:S02]  /*115b0*/  IADD3.X R103, R103, UR60, RZ, P1, !PT ;  /* 0x0000003c67677c10 */ /* 0x000fe40008ffe4ff */
[----:B------:R-:W-:Y:S01]  /*115c0*/  IADD3.X R15, R15, UR60, RZ, P2, !PT ;  /* 0x0000003c0f0f7c10 */ /* 0x000fe200097fe4ff */
[----:B-1----:R-:W2:Y:S04]  /*115d0*/  LDL.LU R209, [R1+0x5cc] ;  /* 0x0005cc0001d17983 */ /* 0x002ea80000300800 */
[----:B------:R-:W-:Y:S04]  /*115e0*/  STL [R1+0x94], R213 ;  /* 0x000094d501007387 */ /* 0x000fe80000100800 */
[----:B------:R1:W-:Y:S01]  /*115f0*/  STL [R1+0x60], R95 ;  /* 0x0000605f01007387 */ /* 0x0003e20000100800 */
[----:B------:R-:W-:-:S02]  /*11600*/  IADD3 R158, P1, R158, UR5, RZ ;  /* 0x000000059e9e7c10 */ /* 0x000fc4000ff3e0ff */
[----:B------:R-:W-:Y:S01]  /*11610*/  IADD3.X R202, R202, UR60, RZ, P3, !PT ;  /* 0x0000003ccaca7c10 */ /* 0x000fe20009ffe4ff */
[----:B-1----:R-:W2:Y:S04]  /*11620*/  LDL.LU R95, [R1+0x5c8] ;  /* 0x0005c800015f7983 */ /* 0x002ea80000300800 */
[----:B------:R-:W-:Y:S01]  /*11630*/  STL [R1+0x8c], R222 ;  /* 0x00008cde01007387 */ /* 0x000fe20000100800 */
[----:B------:R-:W-:Y:S02]  /*11640*/  IADD3 R241, P3, R241, UR5, RZ ;  /* 0x00000005f1f17c10 */ /* 0x000fe4000ff7e0ff */
[----:B------:R-:W-:Y:S02]  /*11650*/  IADD3.X R240, R240, UR60, RZ, P4, !PT ;  /* 0x0000003cf0f07c10 */ /* 0x000fe4000a7fe4ff */
[----:B------:R-:W-:-:S02]  /*11660*/  IADD3 R104, P4, R104, UR5, RZ ;  /* 0x0000000568687c10 */ /* 0x000fc4000ff9e0ff */
[----:B---3--:R-:W-:Y:S02]  /*11670*/  IADD3 R203, P2, R203, UR5, RZ ;  /* 0x00000005cbcb7c10 */ /* 0x008fe4000ff5e0ff */
[----:B----4-:R-:W-:Y:S02]  /*11680*/  IADD3.X R5, R5, UR60, RZ, P6, !PT ;  /* 0x0000003c05057c10 */ /* 0x010fe4000b7fe4ff */
[----:B------:R-:W-:-:S03]  /*11690*/  IADD3 R230, P6, R230, UR5, RZ ;  /* 0x00000005e6e67c10 */ /* 0x000fc6000ffde0ff */
[----:B------:R1:W-:Y:S04]  /*116a0*/  STL [R1+0x84], R5 ;  /* 0x0000840501007387 */ /* 0x0003e80000100800 */
[----:B-1----:R-:W3:Y:S04]  /*116b0*/  LDL.LU R5, [R1+0x5c4] ;  /* 0x0005c40001057983 */ /* 0x002ee80000300800 */
[----:B------:R1:W-:Y:S04]  /*116c0*/  STL [R1+0x7c], R103 ;  /* 0x00007c6701007387 */ /* 0x0003e80000100800 */
[----:B-1----:R-:W4:Y:S04]  /*116d0*/  LDL.LU R103, [R1+0x5c0] ;  /* 0x0005c00001677983 */ /* 0x002f280000300800 */
[----:B------:R-:W-:Y:S04]  /*116e0*/  STL [R1+0x58], R230 ;  /* 0x000058e601007387 */ /* 0x000fe80000100800 */
[----:B------:R1:W-:Y:S04]  /*116f0*/  STL [R1+0x74], R15 ;  /* 0x0000740f01007387 */ /* 0x0003e80000100800 */
[----:B-1----:R-:W3:Y:S04]  /*11700*/  LDL.LU R15, [R1+0x5bc] ;  /* 0x0005bc00010f7983 */ /* 0x002ee80000300800 */
[----:B------:R-:W-:Y:S04]  /*11710*/  STL [R1+0x44], R158 ;  /* 0x0000449e01007387 */ /* 0x000fe80000100800 */
[----:B------:R1:W-:Y:S04]  /*11720*/  STL [R1+0x38], R203 ;  /* 0x000038cb01007387 */ /* 0x0003e80000100800 */
[----:B-1----:R-:W4:Y:S04]  /*11730*/  LDL.LU R203, [R1+0x5b8] ;  /* 0x0005b80001cb7983 */ /* 0x002f280000300800 */
[----:B------:R1:W-:Y:S04]  /*11740*/  STL [R1+0x6c], R202 ;  /* 0x00006cca01007387 */ /* 0x0003e80000100800 */
[----:B-1----:R-:W3:Y:S04]  /*11750*/  LDL.LU R202, [R1+0x5b4] ;  /* 0x0005b40001ca7983 */ /* 0x002ee80000300800 */
[----:B------:R1:W-:Y:S04]  /*11760*/  STL [R1+0x2c], R241 ;  /* 0x00002cf101007387 */ /* 0x0003e80000100800 */
[----:B-1----:R-:W4:Y:S04]  /*11770*/  LDL.LU R241, [R1+0x5b0] ;  /* 0x0005b00001f17983 */ /* 0x002f280000300800 */
[----:B------:R1:W-:Y:S04]  /*11780*/  STL [R1+0x64], R240 ;  /* 0x000064f001007387 */ /* 0x0003e80000100800 */
[----:B-1----:R-:W3:Y:S04]  /*11790*/  LDL.LU R240, [R1+0x5ac] ;  /* 0x0005ac0001f07983 */ /* 0x002ee80000300800 */
[----:B------:R1:W-:Y:S04]  /*117a0*/  STL [R1+0x24], R104 ;  /* 0x0000246801007387 */ /* 0x0003e80000100800 */
[----:B-1----:R-:W4:Y:S01]  /*117b0*/  LDL.LU R104, [R1+0x5a8] ;  /* 0x0005a80001687983 */ /* 0x002f220000300800 */
[----:B------:R-:W-:Y:S01]  /*117c0*/  UMOV UR42, UR18 ;  /* 0x00000012002a7c82 */ /* 0x000fe20008000000 */
[----:B------:R-:W-:-:S02]  /*117d0*/  UMOV UR43, UR19 ;  /* 0x00000013002b7c82 */ /* 0x000fc40008000000 */
[----:B------:R-:W-:Y:S01]  /*117e0*/  HGMMA.64x64x16.F32.BF16 R24, gdesc[UR40].tnspA, R24 ;  /* 0x20e00000281879f0 */ /* 0x000fe20008701818 */
[----:B------:R-:W-:Y:S02]  /*117f0*/  IADD3.X R96, R96, UR60, RZ, P5, !PT ;  /* 0x0000003c60607c10 */ /* 0x000fe4000affe4ff */
[----:B------:R-:W-:Y:S02]  /*11800*/  IADD3 R252, P5, R252, UR5, RZ ;  /* 0x00000005fcfc7c10 */ /* 0x000fe4000ffbe0ff */
[----:B------:R-:W-:Y:S01]  /*11810*/  IADD3.X R159, R159, UR60, RZ, P6, !PT ;  /* 0x0000003c9f9f7c10 */ /* 0x000fe2000b7fe4ff */
[----:B------:R1:W-:Y:S01]  /*11820*/  STL [R1+0x5c], R96 ;  /* 0x00005c6001007387 */ /* 0x0003e20000100800 */
[----:B------:R-:W-:Y:S02]  /*11830*/  IADD3 R6, P6, R6, UR5, RZ ;  /* 0x0000000506067c10 */ /* 0x000fe4000ffde0ff */
[----:B--2---:R-:W-:Y:S01]  /*11840*/  IADD3.X R209, R209, UR60, RZ, P2, !PT ;  /* 0x0000003cd1d17c10 */ /* 0x004fe200097fe4ff */
[----:B-1----:R-:W2:Y:S04]  /*11850*/  LDL.LU R96, [R1+0x5a4] ;  /* 0x0005a40001607983 */ /* 0x002ea80000300800 */
[----:B------:R1:W-:Y:S01]  /*11860*/  STL [R1+0x14], R252 ;  /* 0x000014fc01007387 */ /* 0x0003e20000100800 */
[----:B------:R-:W-:-:S02]  /*11870*/  IADD3.X R204, R204, UR60, RZ, P3, !PT ;  /* 0x0000003ccccc7c10 */ /* 0x000fc40009ffe4ff */
[----:B------:R-:W-:Y:S01]  /*11880*/  IADD3.X R249, R249, UR60, RZ, P4, !PT ;  /* 0x0000003cf9f97c10 */ /* 0x000fe2000a7fe4ff */
[----:B-1----:R-:W3:Y:S04]  /*11890*/  LDL.LU R252, [R1+0x5a0] ;  /* 0x0005a00001fc7983 */ /* 0x002ee80000300800 */
[----:B------:R1:W-:Y:S04]  /*118a0*/  STL [R1+0xc], R6 ;  /* 0x00000c0601007387 */ /* 0x0003e80000100800 */
[----:B-1----:R-:W2:Y:S04]  /*118b0*/  LDL.LU R6, [R1+0x59c] ;  /* 0x00059c0001067983 */ /* 0x002ea80000300800 */
[----:B------:R-:W-:Y:S01]  /*118c0*/  STL [R1+0x48], R159 ;  /* 0x0000489f01007387 */ /* 0x000fe20000100800 */
[----:B------:R-:W-:Y:S01]  /*118d0*/  IADD3.X R22, R22, UR60, RZ, P5, !PT ;  /* 0x0000003c16167c10 */ /* 0x000fe2000affe4ff */
[----:B------:R-:W-:Y:S01]  /*118e0*/  UMOV UR46, UR22 ;  /* 0x00000016002e7c82 */ /* 0x000fe20008000000 */
[----:B------:R-:W-:Y:S01]  /*118f0*/  UMOV UR47, UR23 ;  /* 0x00000017002f7c82 */ /* 0x000fe20008000000 */
[----:B------:R-:W-:Y:S01]  /*11900*/  IADD3.X R12, R12, UR60, RZ, P6, !PT ;  /* 0x0000003c0c0c7c10 */ /* 0x000fe2000b7fe4ff */
[----:B------:R-:W-:Y:S01]  /*11910*/  HGMMA.64x64x16.F32.BF16 R24, gdesc[UR44].tnspA, R24 ;  /* 0x20e000002c1879f0 */ /* 0x000fe20008701818 */
[----:B------:R-:W-:Y:S01]  /*11920*/  UMOV UR50, UR26 ;  /* 0x0000001a00327c82 */ /* 0x000fe20008000000 */
[----:B------:R-:W-:-:S02]  /*11930*/  UMOV UR51, UR27 ;  /* 0x0000001b00337c82 */ /* 0x000fc40008000000 */
[----:B------:R-:W-:Y:S01]  /*11940*/  HGMMA.64x64x16.F32.BF16 R24, gdesc[UR48].tnspA, R24 ;  /* 0x20e00000301879f0 */ /* 0x000fe20008701818 */
[----:B----4-:R-:W-:Y:S02]  /*11950*/  IADD3.X R104, R104, UR60, RZ, P1, !PT ;  /* 0x0000003c68687c10 */ /* 0x010fe40008ffe4ff */
[----:B------:R-:W-:-:S03]  /*11960*/  IADD3 R17, P1, R17, UR5, RZ ;  /* 0x0000000511117c10 */ /* 0x000fc6000ff3e0ff */
[----:B------:R1:W-:Y:S04]  /*11970*/  STL [R1+0x40], R104 ;  /* 0x0000406801007387 */ /* 0x0003e80000100800 */
[----:B-1----:R-:W4:Y:S04]  /*11980*/  LDL.LU R104, [R1+0x598] ;  /* 0x0005980001687983 */ /* 0x002f280000300800 */
[----:B------:R1:W-:Y:S04]  /*11990*/  STL [R1+0x4], R17 ;  /* 0x0000041101007387 */ /* 0x0003e80000100800 */
[----:B-1----:R-:W2:Y:S04]  /*119a0*/  LDL.LU R17, [R1+0x594] ;  /* 0x0005940001117983 */ /* 0x002ea80000300800 */
[----:B------:R1:W-:Y:S04]  /*119b0*/  STL [R1+0x30], R209 ;  /* 0x000030d101007387 */ /* 0x0003e80000100800 */
[----:B-1----:R-:W2:Y:S04]  /*119c0*/  LDL.LU R209, [R1+0x590] ;  /* 0x0005900001d17983 */ /* 0x002ea80000300800 */
[----:B------:R1:W-:Y:S04]  /*119d0*/  STL [R1+0x28], R204 ;  /* 0x000028cc01007387 */ /* 0x0003e80000100800 */
[----:B-1----:R-:W2:Y:S04]  /*119e0*/  LDL.LU R204, [R1+0x58c] ;  /* 0x00058c0001cc7983 */ /* 0x002ea80000300800 */
[----:B------:R1:W-:Y:S04]  /*119f0*/  STL [R1+0x18], R249 ;  /* 0x000018f901007387 */ /* 0x0003e80000100800 */
[----:B-1----:R-:W2:Y:S04]  /*11a00*/  LDL.LU R249, [R1+0x588] ;  /* 0x0005880001f97983 */ /* 0x002ea80000300800 */
[----:B------:R1:W-:Y:S01]  /*11a10*/  STL [R1+0x10], R22 ;  /* 0x0000101601007387 */ /* 0x0003e20000100800 */
[----:B------:R-:W-:-:S03]  /*11a20*/  IADD3.X R0, R0, UR60, RZ, P1, !PT ;  /* 0x0000003c00007c10 */ /* 0x000fc60008ffe4ff */
[----:B-1----:R-:W2:Y:S04]  /*11a30*/  LDL.LU R22, [R1+0x584] ;  /* 0x0005840001167983 */ /* 0x002ea80000300800 */
[----:B------:R1:W-:Y:S04]  /*11a40*/  STL [R1+0x8], R12 ;  /* 0x0000080c01007387 */ /* 0x0003e80000100800 */
[----:B-1----:R-:W2:Y:S04]  /*11a50*/  LDL.LU R12, [R1+0x580] ;  /* 0x00058000010c7983 */ /* 0x002ea80000300800 */
[----:B------:R1:W-:Y:S04]  /*11a60*/  STL [R1], R0 ;  /* 0x0000000001007387 */ /* 0x0003e80000100800 */
[----:B-1----:R0:W5:Y:S01]  /*11a70*/  LDL.LU R0, [R1+0x57c] ;  /* 0x00057c0001007983 */ /* 0x0021620000300800 */
[----:B------:R-:W-:Y:S01]  /*11a80*/  UMOV UR54, UR30 ;  /* 0x0000001e00367c82 */ /* 0x000fe20008000000 */
[----:B------:R-:W-:-:S02]  /*11a90*/  UMOV UR55, UR31 ;  /* 0x0000001f00377c82 */ /* 0x000fc40008000000 */
[----:B------:R-:W-:Y:S01]  /*11aa0*/  HGMMA.64x64x16.F32.BF16 R24, gdesc[UR52].tnspA, R24 ;  /* 0x20e00000341879f0 */ /* 0x000fe20008701818 */
[----:B------:R-:W-:Y:S01]  /*11ab0*/  UMOV UR58, UR34 ;  /* 0x00000022003a7c82 */ /* 0x000fe20008000000 */
[----:B------:R-:W-:Y:S01]  /*11ac0*/  UMOV UR59, UR35 ;  /* 0x00000023003b7c82 */ /* 0x000fe20008000000 */
[----:B---3--:R-:W-:Y:S02]  /*11ad0*/  IADD3 R252, P2, R252, UR5, RZ ;  /* 0x00000005fcfc7c10 */ /* 0x008fe4000ff5e0ff */
[----:B------:R-:W-:Y:S02]  /*11ae0*/  IADD3 R241, P3, R241, UR5, RZ ;  /* 0x00000005f1f17c10 */ /* 0x000fe4000ff7e0ff */
[----:B------:R-:W-:Y:S02]  /*11af0*/  IADD3 R239, P4, R239, UR5, RZ ;  /* 0x00000005efef7c10 */ /* 0x000fe4000ff9e0ff */
[----:B------:R-:W-:Y:S02]  /*11b00*/  IADD3.X R240, R240, UR60, RZ, P3, !PT ;  /* 0x0000003cf0f07c10 */ /* 0x000fe40009ffe4ff */
[----:B------:R-:W-:-:S02]  /*11b10*/  IADD3 R233, P5, R233, UR5, RZ ;  /* 0x00000005e9e97c10 */ /* 0x000fc4000ffbe0ff */
[----:B------:R-:W-:Y:S02]  /*11b20*/  IADD3 R226, P6, R226, UR5, RZ ;  /* 0x00000005e2e27c10 */ /* 0x000fe4000ffde0ff */
[----:B------:R-:W-:Y:S02]  /*11b30*/  IADD3 R223, P1, R223, UR5, RZ ;  /* 0x00000005dfdf7c10 */ /* 0x000fe4000ff3e0ff */
[----:B------:R-:W-:Y:S02]  /*11b40*/  IADD3 R214, P3, R214, UR5, RZ ;  /* 0x00000005d6d67c10 */ /* 0x000fe4000ff7e0ff */
[----:B------:R-:W-:Y:S01]  /*11b50*/  IADD3.X R234, R234, UR60, RZ, P4, !PT ;  /* 0x0000003ceaea7c10 */ /* 0x000fe2000a7fe4ff */
[----:B------:R-:W-:Y:S01]  /*11b60*/  HGMMA.64x64x16.F32.BF16 R24, gdesc[UR56].tnspA, R24, gsb0 ;  /* 0x20e00000381879f0 */ /* 0x000fe20008001818 */
[----:B------:R-:W-:Y:S02]  /*11b70*/  IADD3.X R231, R231, UR60, RZ, P5, !PT ;  /* 0x0000003ce7e77c10 */ /* 0x000fe4000affe4ff */
[----:B------:R-:W-:-:S02]  /*11b80*/  IADD3.X R225, R225, UR60, RZ, P6, !PT ;  /* 0x0000003ce1e17c10 */ /* 0x000fc4000b7fe4ff */
[----:B------:R-:W-:Y:S02]  /*11b90*/  IADD3.X R219, R219, UR60, RZ, P1, !PT ;  /* 0x0000003cdbdb7c10 */ /* 0x000fe40008ffe4ff */
[----:B------:R-:W-:Y:S02]  /*11ba0*/  IADD3.X R210, R210, UR60, RZ, P3, !PT ;  /* 0x0000003cd2d27c10 */ /* 0x000fe40009ffe4ff */
[----:B------:R-:W-:Y:S02]  /*11bb0*/  IADD3 R203, P5, R203, UR5, RZ ;  /* 0x00000005cbcb7c10 */ /* 0x000fe4000ffbe0ff */
[----:B------:R-:W-:Y:S02]  /*11bc0*/  IADD3 R196, P6, R196, UR5, RZ ;  /* 0x00000005c4c47c10 */ /* 0x000fe4000ffde0ff */
[----:B------:R-:W-:Y:S02]  /*11bd0*/  IADD3 R109, P1, R109, UR5, RZ ;  /* 0x000000056d6d7c10 */ /* 0x000fe4000ff3e0ff */
[----:B------:R-:W-:-:S02]  /*11be0*/  IADD3 R107, P3, R107, UR5, RZ ;  /* 0x000000056b6b7c10 */ /* 0x000fc4000ff7e0ff */
[----:B------:R-:W-:Y:S02]  /*11bf0*/  IADD3.X R202, R202, UR60, RZ, P5, !PT ;  /* 0x0000003ccaca7c10 */ /* 0x000fe4000affe4ff */
[----:B------:R-:W-:Y:S02]  /*11c00*/  IADD3.X R193, R193, UR60, RZ, P6, !PT ;  /* 0x0000003cc1c17c10 */ /* 0x000fe4000b7fe4ff */
[----:B------:R-:W-:Y:S02]  /*11c10*/  IADD3.X R91, R91, UR60, RZ, P1, !PT ;  /* 0x0000003c5b5b7c10 */ /* 0x000fe40008ffe4ff */
[----:B------:R-:W-:Y:S02]  /*11c20*/  IADD3.X R23, R23, UR60, RZ, P3, !PT ;  /* 0x0000003c17177c10 */ /* 0x000fe40009ffe4ff */
[----:B------:R-:W-:Y:S02]  /*11c30*/  IADD3 R105, P5, R105, UR5, RZ ;  /* 0x0000000569697c10 */ /* 0x000fe4000ffbe0ff */
[----:B------:R-:W-:-:S02]  /*11c40*/  IADD3 R103, P1, R103, UR5, RZ ;  /* 0x0000000567677c10 */ /* 0x000fc4000ff3e0ff */
[----:B------:R-:W-:Y:S02]  /*11c50*/  IADD3 R101, P3, R101, UR5, RZ ;  /* 0x0000000565657c10 */ /* 0x000fe4000ff7e0ff */
        /* <DEDUP_REMOVED lines=11> */
[----:B------:R-:W-:Y:S02]  /*11d10*/  IADD3.X R20, R20, UR60, RZ, P5, !PT ;  /* 0x0000003c14147c10 */ /* 0x000fe4000affe4ff */
[----:B------:R-:W-:Y:S01]  /*11d20*/  IADD3.X R16, R16, UR60, RZ, P1, !PT ;  /* 0x0000003c10107c10 */ /* 0x000fe20008ffe4ff */
[----:B------:R-:W-:Y:S02]  /*11d30*/  WARPGROUP.DEPBAR.LE gsb0, 0x0 ;  /* 0x00008000000079c5 */ /* 0x000fe40000010000 */
[----:B----4-:R-:W-:-:S04]  /*11d40*/  IADD3 R104, P6, R104, UR5, RZ ;  /* 0x0000000568687c10 */ /* 0x010fc8000ffde0ff */
[----:B--2---:R-:W-:Y:S02]  /*11d50*/  IADD3.X R17, R17, UR60, RZ, P6, !PT ;  /* 0x0000003c11117c10 */ /* 0x004fe4000b7fe4ff */
[----:B------:R-:W-:Y:S02]  /*11d60*/  IADD3 R98, P6, R98, UR5, RZ ;  /* 0x0000000562627c10 */ /* 0x000fe4000ffde0ff */
[----:B------:R-:W-:Y:S02]  /*11d70*/  IADD3 R209, P4, R209, UR5, RZ ;  /* 0x00000005d1d17c10 */ /* 0x000fe4000ff9e0ff */
[----:B------:R-:W-:Y:S02]  /*11d80*/  IADD3.X R8, R8, UR60, RZ, P6, !PT ;  /* 0x0000003c08087c10 */ /* 0x000fe4000b7fe4ff */
[----:B------:R-:W-:Y:S02]  /*11d90*/  IADD3.X R204, R204, UR60, RZ, P4, !PT ;  /* 0x0000003ccccc7c10 */ /* 0x000fe4000a7fe4ff */
[----:B------:R-:W-:-:S02]  /*11da0*/  IADD3 R106, P4, R106, UR5, RZ ;  /* 0x000000056a6a7c10 */ /* 0x000fc4000ff9e0ff */
[----:B------:R-:W-:Y:S02]  /*11db0*/  IADD3.X R249, R249, UR60, RZ, P2, !PT ;  /* 0x0000003cf9f97c10 */ /* 0x000fe400097fe4ff */
[----:B------:R-:W-:-:S04]  /*11dc0*/  IADD3 R216, P2, R216, UR5, RZ ;  /* 0x00000005d8d87c10 */ /* 0x000fc8000ff5e0ff */
[----:B------:R-:W-:Y:S02]  /*11dd0*/  IADD3.X R215, R215, UR60, RZ, P2, !PT ;  /* 0x0000003cd7d77c10 */ /* 0x000fe400097fe4ff */
[----:B------:R-:W-:-:S04]  /*11de0*/  IADD3 R108, P2, R108, UR5, RZ ;  /* 0x000000056c6c7c10 */ /* 0x000fc8000ff5e0ff */
[----:B------:R-:W-:Y:S02]  /*11df0*/  IADD3.X R89, R89, UR60, RZ, P2, !PT ;  /* 0x0000003c59597c10 */ /* 0x000fe400097fe4ff */
[----:B------:R-:W-:Y:S02]  /*11e00*/  IADD3 R102, P2, R102, UR5, RZ ;  /* 0x0000000566667c10 */ /* 0x000fe4000ff5e0ff */
[----:B------:R-:W-:Y:S02]  /*11e10*/  IADD3.X R21, R21, UR60, RZ, P4, !PT ;  /* 0x0000003c15157c10 */ /* 0x000fe4000a7fe4ff */
[----:B------:R-:W-:Y:S02]  /*11e20*/  IADD3.X R13, R13, UR60, RZ, P2, !PT ;  /* 0x0000003c0d0d7c10 */ /* 0x000fe400097fe4ff */
[----:B------:R-:W-:Y:S02]  /*11e30*/  IADD3 R100, P4, R100, UR5, RZ ;  /* 0x0000000564647c10 */ /* 0x000fe4000ff9e0ff */
[----:B------:R-:W-:-:S02]  /*11e40*/  IADD3 R96, P2, R96, UR5, RZ ;  /* 0x0000000560607c10 */ /* 0x000fc4000ff5e0ff */
        /* <DEDUP_REMOVED lines=9> */
[----:B------:R-:W-:Y:S01]  /*11ee0*/  IADD3.X R12, R12, UR60, RZ, P3, !PT ;  /* 0x0000003c0c0c7c10 */ /* 0x000fe20009ffe4ff */
[----:B0-----:R-:W-:Y:S06]  /*11ef0*/  @P0 BRA `(.L_x_1) ;  /* 0xffffff5c007c0947 */ /* 0x001fec000383ffff */
[----:B------:R-:W-:Y:S02]  /*11f00*/  F2FP.BF16.F32.PACK_AB R55, R55, R54 ;  /* 0x000000363737723e */ /* 0x000fe400000010ff */
[----:B------:R-:W-:Y:S02]  /*11f10*/  F2FP.BF16.F32.PACK_AB R51, R51, R50 ;  /* 0x000000323333723e */ /* 0x000fe400000010ff */
[----:B------:R-:W-:Y:S02]  /*11f20*/  F2FP.BF16.F32.PACK_AB R47, R47, R46 ;  /* 0x0000002e2f2f723e */ /* 0x000fe400000010ff */
[----:B------:R-:W-:Y:S02]  /*11f30*/  F2FP.BF16.F32.PACK_AB R43, R43, R42 ;  /* 0x0000002a2b2b723e */ /* 0x000fe400000010ff */
[----:B------:R-:W-:Y:S02]  /*11f40*/  F2FP.BF16.F32.PACK_AB R39, R39, R38 ;  /* 0x000000262727723e */ /* 0x000fe400000010ff */
[----:B------:R-:W-:-:S02]  /*11f50*/  F2FP.BF16.F32.PACK_AB R35, R35, R34 ;  /* 0x000000222323723e */ /* 0x000fc400000010ff */
        /* <DEDUP_REMOVED lines=25> */
[----:B------:R-:W-:-:S07]  /*120f0*/  F2FP.BF16.F32.PACK_AB R4, R57, R56 ;  /* 0x000000383904723e */ /* 0x000fce00000010ff */
.L_x_0:
[----:B------:R-:W0:Y:S01]  /*12100*/  S2R R8, SR_TID.X ;  /* 0x0000000000087919 */ /* 0x000e220000002100 */
[----:B------:R-:W-:Y:S01]  /*12110*/  ULDC.64 UR8, c[0x0][0x228] ;  /* 0x00008a0000087ab9 */ /* 0x000fe20000000a00 */
[----:B------:R-:W2:Y:S01]  /*12120*/  LDL.LU R11, [R1+0x578] ;  /* 0x00057800010b7983 */ /* 0x000ea20000300800 */
[----:B-----5:R-:W-:Y:S01]  /*12130*/  VIADD R10, R0, 0x1 ;  /* 0x00000001000a7836 */ /* 0x020fe20000000000 */
[----:B------:R-:W1:Y:S01]  /*12140*/  S2R R12, SR_TID.X ;  /* 0x00000000000c7919 */ /* 0x000e620000002100 */
[C---:B0-----:R-:W-:Y:S02]  /*12150*/  IMAD.SHL.U32 R3, R8.reuse, 0x40, RZ ;  /* 0x0000004008037824 */ /* 0x041fe400078e00ff */
[----:B------:R-:W-:-:S03]  /*12160*/  IMAD.SHL.U32 R2, R8, 0x10, RZ ;  /* 0x0000001008027824 */ /* 0x000fc600078e00ff */
[----:B------:R-:W-:Y:S01]  /*12170*/  LOP3.LUT R9, R3, 0x400, RZ, 0xc0, !PT ;  /* 0x0000040003097812 */ /* 0x000fe200078ec0ff */
[----:B------:R-:W-:Y:S01]  /*12180*/  IMAD.SHL.U32 R3, R8, 0x8, RZ ;  /* 0x0000000808037824 */ /* 0x000fe200078e00ff */
[----:B------:R-:W-:Y:S01]  /*12190*/  LOP3.LUT R2, R2, 0xf0, RZ, 0xc0, !PT ;  /* 0x000000f002027812 */ /* 0x000fe200078ec0ff */
[----:B------:R-:W-:Y:S01]  /*121a0*/  VIADD R8, R0, 0x2 ;  /* 0x0000000200087836 */ /* 0x000fe20000000000 */
[----:B-1----:R-:W-:Y:S02]  /*121b0*/  LOP3.LUT R12, R12, 0x7f, RZ, 0xc0, !PT ;  /* 0x0000007f0c0c7812 */ /* 0x002fe400078ec0ff */
[----:B------:R-:W-:Y:S01]  /*121c0*/  IADD3 R2, R9, UR4, R2 ;  /* 0x0000000409027c10 */ /* 0x000fe2000fffe002 */
[----:B------:R-:W-:Y:S01]  /*121d0*/  VIADD R9, R0, 0x3 ;  /* 0x0000000300097836 */ /* 0x000fe20000000000 */
[----:B------:R-:W-:Y:S02]  /*121e0*/  LOP3.LUT R3, R3, 0x300, RZ, 0xc0, !PT ;  /* 0x0000030003037812 */ /* 0x000fe400078ec0ff */
[----:B------:R-:W-:Y:S01]  /*121f0*/  LEA R56, R12, UR4, 0x4 ;  /* 0x000000040c387c11 */ /* 0x000fe2000f8e20ff */
[----:B------:R-:W-:Y:S02]  /*12200*/  BAR.SYNC.DEFER_BLOCKING 0x0 ;  /* 0x0000000000007b1d */ /* 0x000fe40000010000 */
[----:B------:R-:W-:-:S04]  /*12210*/  IMAD.IADD R57, R3, 0x1, R2 ;  /* 0x0000000103397824 */ /* 0x000fc800078e0202 */
[----:B------:R-:W-:Y:S01]  /*12220*/  ULDC UR4, c[0x0][0x244] ;  /* 0x0000910000047ab9 */ /* 0x000fe20000000800 */
[----:B------:R-:W-:Y:S01]  /*12230*/  STSM.16.M88.4 [R57], R4 ;  /* 0x0000000439007844 */ /* 0x000fe20000000200 */
[----:B------:R-:W-:Y:S06]  /*12240*/  BAR.SYNC.DEFER_BLOCKING 0x0 ;  /* 0x0000000000007b1d */ /* 0x000fec0000010000 */
[----:B------:R-:W0:Y:S02]  /*12250*/  LDS.128 R60, [R56] ;  /* 0x00000000383c7984 */ /* 0x000e240000000c00 */
[----:B------:R-:W-:Y:S06]  /*12260*/  BAR.SYNC.DEFER_BLOCKING 0x0 ;  /* 0x0000000000007b1d */ /* 0x000fec0000010000 */
[----:B------:R-:W-:Y:S02]  /*12270*/  STSM.16.M88.4 [R57], R28 ;  /* 0x0000001c39007844 */ /* 0x000fe40000000200 */
[----:B------:R-:W-:Y:S06]  /*12280*/  BAR.SYNC.DEFER_BLOCKING 0x0 ;  /* 0x0000000000007b1d */ /* 0x000fec0000010000 */
[----:B------:R-:W1:Y:S02]  /*12290*/  LDS.128 R24, [R56] ;  /* 0x0000000038187984 */ /* 0x000e640000000c00 */
[----:B------:R-:W-:Y:S06]  /*122a0*/  BAR.SYNC.DEFER_BLOCKING 0x0 ;  /* 0x0000000000007b1d */ /* 0x000fec0000010000 */
[----:B------:R3:W-:Y:S02]  /*122b0*/  STSM.16.M88.4 [R57], R32 ;  /* 0x0000002039007844 */ /* 0x0007e40000000200 */
[----:B------:R-:W-:Y:S01]  /*122c0*/  BAR.SYNC.DEFER_BLOCKING 0x0 ;  /* 0x0000000000007b1d */ /* 0x000fe20000010000 */
[----:B---3--:R-:W-:-:S02]  /*122d0*/  VIADD R32, R0, 0x5 ;  /* 0x0000000500207836 */ /* 0x008fc40000000000 */
[----:B------:R-:W-:-:S03]  /*122e0*/  VIADD R35, R0, 0x6 ;  /* 0x0000000600237836 */ /* 0x000fc60000000000 */
[----:B------:R-:W3:Y:S02]  /*122f0*/  LDS.128 R20, [R56] ;  /* 0x0000000038147984 */ /* 0x000ee40000000c00 */
[----:B------:R-:W-:Y:S06]  /*12300*/  BAR.SYNC.DEFER_BLOCKING 0x0 ;  /* 0x0000000000007b1d */ /* 0x000fec0000010000 */
[----:B------:R0:W-:Y:S02]  /*12310*/  STSM.16.M88.4 [R57], R36 ;  /* 0x0000002439007844 */ /* 0x0001e40000000200 */
[----:B------:R-:W-:Y:S01]  /*12320*/  BAR.SYNC.DEFER_BLOCKING 0x0 ;  /* 0x0000000000007b1d */ /* 0x000fe20000010000 */
[----:B0-----:R-:W-:-:S02]  /*12330*/  PRMT R36, R60, 0x7632, R36 ;  /* 0x000076323c247816 */ /* 0x001fc40000000024 */
[----:B------:R-:W-:Y:S02]  /*12340*/  PRMT R37, R61, 0x7632, R37 ;  /* 0x000076323d257816 */ /* 0x000fe40000000025 */
[----:B------:R-:W-:Y:S01]  /*12350*/  PRMT R38, R62, 0x7632, R38 ;  /* 0x000076323e267816 */ /* 0x000fe20000000026 */
[----:B------:R-:W0:Y:S02]  /*12360*/  LDS.128 R16, [R56] ;  /* 0x0000000038107984 */ /* 0x000e240000000c00 */
[----:B------:R-:W-:Y:S06]  /*12370*/  BAR.SYNC.DEFER_BLOCKING 0x0 ;  /* 0x0000000000007b1d */ /* 0x000fec0000010000 */
[----:B------:R-:W-:Y:S02]  /*12380*/  STSM.16.M88.4 [R57], R40 ;  /* 0x0000002839007844 */ /* 0x000fe40000000200 */
[----:B------:R-:W-:Y:S01]  /*12390*/  BAR.SYNC.DEFER_BLOCKING 0x0 ;  /* 0x0000000000007b1d */ /* 0x000fe20000010000 */
[C---:B--2---:R-:W-:Y:S01]  /*123a0*/  ISETP.GE.AND P0, PT, R11.reuse, UR8, PT ;  /* 0x000000080b007c0c */ /* 0x044fe2000bf06270 */
[----:B------:R-:W-:-:S04]  /*123b0*/  IMAD R3, R11, UR4, RZ ;  /* 0x000000040b037c24 */ /* 0x000fc8000f8e02ff */
[----:B------:R-:W-:Y:S01]  /*123c0*/  ULDC UR8, c[0x0][0x248] ;  /* 0x0000920000087ab9 */ /* 0x000fe20000000800 */
[----:B------:R-:W-:Y:S01]  /*123d0*/  ULDC.64 UR4, c[0x0][0x220] ;  /* 0x0000880000047ab9 */ /* 0x000fe20000000a00 */
[----:B------:R-:W-:Y:S01]  /*123e0*/  ISETP.LT.AND P1, PT, R8, UR9, !P0 ;  /* 0x0000000908007c0c */ /* 0x000fe2000c721270 */
[----:B------:R-:W-:Y:S01]  /*123f0*/  VIADD R8, R0, 0x4 ;  /* 0x0000000400087836 */ /* 0x000fe20000000000 */
[----:B------:R-:W-:Y:S01]  /*12400*/  ISETP.LT.AND P2, PT, R10, UR9, !P0 ;  /* 0x000000090a007c0c */ /* 0x000fe2000c741270 */
[----:B------:R-:W-:Y:S01]  /*12410*/  IMAD R4, R0, UR8, RZ ;  /* 0x0000000800047c24 */ /* 0x000fe2000f8e02ff */
[----:B------:R-:W-:Y:S02]  /*12420*/  ISETP.LT.AND P5, PT, R9, UR9, !P0 ;  /* 0x0000000909007c0c */ /* 0x000fe4000c7a1270 */
[----:B------:R-:W-:Y:S01]  /*12430*/  ISETP.LT.AND P4, PT, R8, UR9, !P0 ;  /* 0x0000000908007c0c */ /* 0x000fe2000c781270 */
[----:B------:R-:W-:Y:S01]  /*12440*/  VIADD R31, R4, UR8 ;  /* 0x00000008041f7c36 */ /* 0x000fe20008000000 */
[----:B------:R-:W-:-:S03]  /*12450*/  LEA R2, P3, R3, UR4, 0x1 ;  /* 0x0000000403027c11 */ /* 0x000fc6000f8608ff */
[----:B------:R-:W-:Y:S01]  /*12460*/  VIADD R33, R31, UR8 ;  /* 0x000000081f217c36 */ /* 0x000fe20008000000 */
[----:B------:R-:W-:Y:S02]  /*12470*/  LEA.HI.X.SX32 R3, R3, UR5, 0x1, P3 ;  /* 0x0000000503037c11 */ /* 0x000fe400098f0eff */
[CC--:B------:R-:W-:Y:S01]  /*12480*/  LEA R28, P6, R4.reuse, R2.reuse, 0x1 ;  /* 0x00000002041c7211 */ /* 0x0c0fe200078c08ff */
[----:B------:R-:W-:Y:S01]  /*12490*/  VIADD R34, R33, UR8 ;  /* 0x0000000821227c36 */ /* 0x000fe20008000000 */
[----:B------:R-:W2:Y:S01]  /*124a0*/  LDS.128 R12, [R56] ;  /* 0x00000000380c7984 */ /* 0x000ea20000000c00 */
[----:B------:R-:W-:Y:S01]  /*124b0*/  BAR.SYNC.DEFER_BLOCKING 0x0 ;  /* 0x0000000000007b1d */ /* 0x000fe20000010000 */
[----:B------:R-:W-:Y:S02]  /*124c0*/  LEA.HI.X.SX32 R29, R4, R3, 0x1, P6 ;  /* 0x00000003041d7211 */ /* 0x000fe400030f0eff */
[----:B------:R-:W-:Y:S02]  /*124d0*/  ISETP.LT.AND P3, PT, R0, UR9, !P0 ;  /* 0x0000000900007c0c */ /* 0x000fe4000c761270 */
[----:B------:R-:W-:-:S04]  /*124e0*/  LEA R30, P6, R31, R2, 0x1 ;  /* 0x000000021f1e7211 */ /* 0x000fc800078c08ff */
[----:B------:R-:W-:Y:S01]  /*124f0*/  LEA.HI.X.SX32 R31, R31, R3, 0x1, P6 ;  /* 0x000000031f1f7211 */ /* 0x000fe200030f0eff */
[----:B------:R-:W-:Y:S01]  /*12500*/  STSM.16.M88.4 [R57], R44 ;  /* 0x0000002c39007844 */ /* 0x000fe20000000200 */
[----:B------:R-:W-:Y:S06]  /*12510*/  BAR.SYNC.DEFER_BLOCKING 0x0 ;  /* 0x0000000000007b1d */ /* 0x000fec0000010000 */
[----:B------:R-:W4:Y:S02]  /*12520*/  LDS.128 R8, [R56] ;  /* 0x0000000038087984 */ /* 0x000f240000000c00 */
[----:B------:R-:W-:Y:S06]  /*12530*/  BAR.SYNC.DEFER_BLOCKING 0x0 ;  /* 0x0000000000007b1d */ /* 0x000fec0000010000 */
[----:B------:R-:W-:Y:S02]  /*12540*/  STSM.16.M88.4 [R57], R48 ;  /* 0x0000003039007844 */ /* 0x000fe40000000200 */
[----:B------:R-:W-:Y:S06]  /*12550*/  BAR.SYNC.DEFER_BLOCKING 0x0 ;  /* 0x0000000000007b1d */ /* 0x000fec0000010000 */
[----:B------:R-:W4:Y:S02]  /*12560*/  LDS.128 R4, [R56] ;  /* 0x0000000038047984 */ /* 0x000f240000000c00 */
[----:B------:R-:W-:Y:S06]  /*12570*/  BAR.SYNC.DEFER_BLOCKING 0x0 ;  /* 0x0000000000007b1d */ /* 0x000fec0000010000 */
[----:B------:R-:W-:Y:S02]  /*12580*/  STSM.16.M88.4 [R57], R52 ;  /* 0x0000003439007844 */ /* 0x000fe40000000200 */
[----:B------:R-:W-:Y:S06]  /*12590*/  BAR.SYNC.DEFER_BLOCKING 0x0 ;  /* 0x0000000000007b1d */ /* 0x000fec0000010000 */
[----:B------:R1:W-:Y:S01]  /*125a0*/  @P3 STG.E.U16 desc[UR6][R28.64], R60 ;  /* 0x0000003c1c003986 */ /* 0x0003e2000c101506 */
[----:B------:R-:W-:-:S02]  /*125b0*/  ISETP.LT.AND P3, PT, R32, UR9, !P0 ;  /* 0x0000000920007c0c */ /* 0x000fc4000c761270 */
[-C--:B------:R-:W-:Y:S01]  /*125c0*/  LEA R32, P6, R33, R2.reuse, 0x1 ;  /* 0x0000000221207211 */ /* 0x080fe200078c08ff */
[----:B------:R3:W-:Y:S01]  /*125d0*/  @P2 STG.E.U16 desc[UR6][R30.64], R36 ;  /* 0x000000241e002986 */ /* 0x0007e2000c101506 */
[----:B------:R-:W-:Y:S01]  /*125e0*/  ISETP.LT.AND P2, PT, R35, UR9, !P0 ;  /* 0x0000000923007c0c */ /* 0x000fe2000c741270 */
[----:B------:R-:W-:Y:S01]  /*125f0*/  VIADD R35, R34, UR8 ;  /* 0x0000000822237c36 */ /* 0x000fe20008000000 */
[-C--:B------:R-:W-:Y:S01]  /*12600*/  LEA.HI.X.SX32 R33, R33, R3.reuse, 0x1, P6 ;  /* 0x0000000321217211 */ /* 0x080fe200030f0eff */
[----:B------:R-:W4:Y:S01]  /*12610*/  LDS.128 R56, [R56] ;  /* 0x0000000038387984 */ /* 0x000f220000000c00 */
[----:B-1----:R-:W-:Y:S01]  /*12620*/  VIADD R29, R0, 0x7 ;  /* 0x00000007001d7836 */ /* 0x002fe20000000000 */
[-C--:B------:R-:W-:Y:S02]  /*12630*/  LEA R28, P6, R34, R2.reuse, 0x1 ;  /* 0x00000002221c7211 */ /* 0x080fe400078c08ff */
[----:B------:R1:W-:Y:S01]  /*12640*/  @P1 STG.E.U16 desc[UR6][R32.64], R61 ;  /* 0x0000003d20001986 */ /* 0x0003e2000c101506 */
[----:B---3--:R-:W-:Y:S01]  /*12650*/  VIADD R30, R0, 0x8 ;  /* 0x00000008001e7836 */ /* 0x008fe20000000000 */
[----:B------:R-:W-:Y:S01]  /*12660*/  ISETP.LT.AND P1, PT, R29, UR9, !P0 ;  /* 0x000000091d007c0c */ /* 0x000fe2000c721270 */
[C---:B------:R-:W-:Y:S01]  /*12670*/  VIADD R31, R35.reuse, UR8 ;  /* 0x00000008231f7c36 */ /* 0x040fe20008000000 */
[----:B------:R-:W-:Y:S01]  /*12680*/  LEA.HI.X.SX32 R29, R34, R3, 0x1, P6 ;  /* 0x00000003221d7211 */ /* 0x000fe200030f0eff */
[----:B------:R-:W-:Y:S01]  /*12690*/  VIADD R36, R0, 0xa ;  /* 0x0000000a00247836 */ /* 0x000fe20000000000 */
[----:B------:R-:W-:-:S03]  /*126a0*/  LEA R34, P6, R35, R2, 0x1 ;  /* 0x0000000223227211 */ /* 0x000fc600078c08ff */
[----:B------:R3:W-:Y:S01]  /*126b0*/  @P5 STG.E.U16 desc[UR6][R28.64], R37 ;  /* 0x000000251c005986 */ /* 0x0007e2000c101506 */
[-C--:B------:R-:W-:Y:S01]  /*126c0*/  LEA.HI.X.SX32 R35, R35, R3.reuse, 0x1, P6 ;  /* 0x0000000323237211 */ /* 0x080fe200030f0eff */
[----:B-1----:R-:W-:Y:S01]  /*126d0*/  VIADD R32, R0, 0x9 ;  /* 0x0000000900207836 */ /* 0x002fe20000000000 */
[----:B------:R-:W-:Y:S01]  /*126e0*/  ISETP.LT.AND P5, PT, R30, UR9, !P0 ;  /* 0x000000091e007c0c */ /* 0x000fe2000c7a1270 */
[C---:B------:R-:W-:Y:S01]  /*126f0*/  VIADD R33, R31.reuse, UR8 ;  /* 0x000000081f217c36 */ /* 0x040fe20008000000 */
[CC--:B------:R-:W-:Y:S01]  /*12700*/  LEA R30, P6, R31.reuse, R2.reuse, 0x1 ;  /* 0x000000021f1e7211 */ /* 0x0c0fe200078c08ff */
[----:B------:R1:W-:Y:S01]  /*12710*/  @P4 STG.E.U16 desc[UR6][R34.64], R62 ;  /* 0x0000003e22004986 */ /* 0x0003e2000c101506 */
[----:B------:R-:W-:Y:S02]  /*12720*/  ISETP.LT.AND P4, PT, R32, UR9, !P0 ;  /* 0x0000000920007c0c */ /* 0x000fe4000c781270 */
[-C--:B------:R-:W-:Y:S02]  /*12730*/  LEA.HI.X.SX32 R31, R31, R3.reuse, 0x1, P6 ;  /* 0x000000031f1f7211 */ /* 0x080fe400030f0eff */
[C---:B------:R-:W-:Y:S01]  /*12740*/  LEA R32, P6, R33.reuse, R2, 0x1 ;  /* 0x0000000221207211 */ /* 0x040fe200078c08ff */
[----:B---3--:R-:W-:Y:S01]  /*12750*/  VIADD R29, R33, UR8 ;  /* 0x00000008211d7c36 */ /* 0x008fe20008000000 */
[----:B------:R-:W-:Y:S01]  /*12760*/  PRMT R37, R63, 0x7632, R37 ;  /* 0x000076323f257816 */ /* 0x000fe20000000025 */
[----:B------:R3:W-:Y:S01]  /*12770*/  @P3 STG.E.U16 desc[UR6][R30.64], R38 ;  /* 0x000000261e003986 */ /* 0x0007e2000c101506 */
[----:B------:R-:W-:-:S02]  /*12780*/  LEA.HI.X.SX32 R33, R33, R3, 0x1, P6 ;  /* 0x0000000321217211 */ /* 0x000fc400030f0eff */
[CC--:B------:R-:W-:Y:S01]  /*12790*/  LEA R28, P6, R29.reuse, R2.reuse, 0x1 ;  /* 0x000000021d1c7211 */ /* 0x0c0fe200078c08ff */
[----:B-1----:R-:W-:Y:S01]  /*127a0*/  VIADD R34, R0, 0xb ;  /* 0x0000000b00227836 */ /* 0x002fe20000000000 */
[----:B------:R-:W-:Y:S01]  /*127b0*/  ISETP.LT.AND P3, PT, R36, UR9, !P0 ;  /* 0x0000000924007c0c */ /* 0x000fe2000c761270 */
[C---:B------:R-:W-:Y:S01]  /*127c0*/  VIADD R35, R29.reuse, UR8 ;  /* 0x000000081d237c36 */ /* 0x040fe20008000000 */
[----:B------:R1:W-:Y:S01]  /*127d0*/  @P2 STG.E.U16 desc[UR6][R32.64], R63 ;  /* 0x0000003f20002986 */ /* 0x0003e2000c101506 */
[-C--:B------:R-:W-:Y:S01]  /*127e0*/  LEA.HI.X.SX32 R29, R29, R3.reuse, 0x1, P6 ;  /* 0x000000031d1d7211 */ /* 0x080fe200030f0eff */
[----:B------:R-:W-:Y:S01]  /*127f0*/  VIADD R36, R0, 0xe ;  /* 0x0000000e00247836 */ /* 0x000fe20000000000 */
[----:B------:R-:W-:Y:S02]  /*12800*/  ISETP.LT.AND P2, PT, R34, UR9, !P0 ;  /* 0x0000000922007c0c */ /* 0x000fe4000c741270 */
[C---:B------:R-:W-:Y:S01]  /*12810*/  LEA R34, P6, R35.reuse, R2, 0x1 ;  /* 0x0000000223227211 */ /* 0x040fe200078c08ff */
[----:B---3--:R-:W-:Y:S01]  /*12820*/  VIADD R30, R0, 0xc ;  /* 0x0000000c001e7836 */ /* 0x008fe20000000000 */
[----:B------:R3:W-:Y:S01]  /*12830*/  @P1 STG.E.U16 desc[UR6][R28.64], R37 ;  /* 0x000000251c001986 */ /* 0x0007e2000c101506 */
[C---:B------:R-:W-:Y:S01]  /*12840*/  VIADD R31, R35.reuse, UR8 ;  /* 0x00000008231f7c36 */ /* 0x040fe20008000000 */
[----:B------:R-:W-:-:S02]  /*12850*/  LEA.HI.X.SX32 R35, R35, R3, 0x1, P6 ;  /* 0x0000000323237211 */ /* 0x000fc400030f0eff */
[----:B------:R-:W-:Y:S01]  /*12860*/  ISETP.LT.AND P1, PT, R30, UR9, !P0 ;  /* 0x000000091e007c0c */ /* 0x000fe2000c721270 */
[----:B-1----:R-:W-:Y:S01]  /*12870*/  VIADD R32, R0, 0xd ;  /* 0x0000000d00207836 */ /* 0x002fe20000000000 */
[CC--:B------:R-:W-:Y:S01]  /*12880*/  LEA R30, P6, R31.reuse, R2.reuse, 0x1 ;  /* 0x000000021f1e7211 */ /* 0x0c0fe200078c08ff */
[C---:B------:R-:W-:Y:S01]  /*12890*/  VIADD R33, R31.reuse, UR8 ;  /* 0x000000081f217c36 */ /* 0x040fe20008000000 */
[----:B------:R1:W-:Y:S02]  /*128a0*/  @P5 STG.E.U16 desc[UR6][R34.64], R24 ;  /* 0x0000001822005986 */ /* 0x0003e4000c101506 */
[----:B------:R-:W-:Y:S02]  /*128b0*/  LEA.HI.X.SX32 R31, R31, R3, 0x1, P6 ;  /* 0x000000031f1f7211 */ /* 0x000fe400030f0eff */
[----:B------:R-:W-:Y:S01]  /*128c0*/  ISETP.LT.AND P5, PT, R32, UR9, !P0 ;  /* 0x0000000920007c0c */ /* 0x000fe2000c7a1270 */
[C---:B---3--:R-:W-:Y:S01]  /*128d0*/  VIADD R29, R33.reuse, UR8 ;  /* 0x00000008211d7c36 */ /* 0x048fe20008000000 */
[----:B------:R-:W-:-:S04]  /*128e0*/  LEA R32, P6, R33, R2, 0x1 ;  /* 0x0000000221207211 */ /* 0x000fc800078c08ff */
[-C--:B------:R-:W-:Y:S02]  /*128f0*/  LEA.HI.X.SX32 R33, R33, R3.reuse, 0x1, P6 ;  /* 0x0000000321217211 */ /* 0x080fe400030f0eff */
[----:B-1----:R-:W-:Y:S01]  /*12900*/  PRMT R35, R24, 0x7632, R35 ;  /* 0x0000763218237816 */ /* 0x002fe20000000023 */
[----:B------:R-:W-:Y:S01]  /*12910*/  VIADD R34, R0, 0xf ;  /* 0x0000000f00227836 */ /* 0x000fe20000000000 */
[C---:B------:R-:W-:Y:S01]  /*12920*/  LEA R28, P6, R29.reuse, R2, 0x1 ;  /* 0x000000021d1c7211 */ /* 0x040fe200078c08ff */
[C---:B------:R-:W-:Y:S02]  /*12930*/  VIADD R24, R29.reuse, UR8 ;  /* 0x000000081d187c36 */ /* 0x040fe40008000000 */
[----:B------:R1:W-:Y:S01]  /*12940*/  @P4 STG.E.U16 desc[UR6][R30.64], R35 ;  /* 0x000000231e004986 */ /* 0x0003e2000c101506 */
[----:B------:R-:W-:Y:S02]  /*12950*/  LEA.HI.X.SX32 R29, R29, R3, 0x1, P6 ;  /* 0x000000031d1d7211 */ /* 0x000fe400030f0eff */
[----:B------:R-:W-:Y:S01]  /*12960*/  ISETP.LT.AND P4, PT, R36, UR9, !P0 ;  /* 0x0000000924007c0c */ /* 0x000fe2000c781270 */
[----:B------:R3:W-:Y:S01]  /*12970*/  @P3 STG.E.U16 desc[UR6][R32.64], R25 ;  /* 0x0000001920003986 */ /* 0x0007e2000c101506 */
[----:B------:R-:W-:-:S02]  /*12980*/  ISETP.LT.AND P3, PT, R34, UR9, !P0 ;  /* 0x0000000922007c0c */ /* 0x000fc4000c761270 */
[----:B------:R-:W-:Y:S01]  /*12990*/  LEA R34, P6, R24, R2, 0x1 ;  /* 0x0000000218227211 */ /* 0x000fe200078c08ff */
[----:B-1----:R-:W-:-:S03]  /*129a0*/  VIADD R30, R0, 0x10 ;  /* 0x00000010001e7836 */ /* 0x002fc60000000000 */
[C---:B------:R-:W-:Y:S01]  /*129b0*/  LEA.HI.X.SX32 R35, R24.reuse, R3, 0x1, P6 ;  /* 0x0000000318237211 */ /* 0x040fe200030f0eff */
[----:B------:R-:W-:Y:S01]  /*129c0*/  VIADD R31, R24, UR8 ;  /* 0x00000008181f7c36 */ /* 0x000fe20008000000 */
[----:B---3--:R-:W-:Y:S01]  /*129d0*/  PRMT R33, R25, 0x7632, R33 ;  /* 0x0000763219217816 */ /* 0x008fe20000000021 */
[----:B------:R-:W-:Y:S02]  /*129e0*/  VIADD R24, R0, 0x11 ;  /* 0x0000001100187836 */ /* 0x000fe40000000000 */
[C---:B------:R-:W-:Y:S02]  /*129f0*/  VIADD R25, R31.reuse, UR8 ;  /* 0x000000081f197c36 */ /* 0x040fe40008000000 */
[----:B------:R1:W-:Y:S01]  /*12a00*/  @P2 STG.E.U16 desc[UR6][R28.64], R33 ;  /* 0x000000211c002986 */ /* 0x0003e2000c101506 */
[----:B------:R-:W-:Y:S01]  /*12a10*/  ISETP.LT.AND P2, PT, R30, UR9, !P0 ;  /* 0x000000091e007c0c */ /* 0x000fe2000c741270 */
[----:B------:R-:W-:Y:S01]  /*12a20*/  VIADD R32, R0, 0x12 ;  /* 0x0000001200207836 */ /* 0x000fe20000000000 */
[----:B------:R-:W-:Y:S01]  /*12a30*/  LEA R30, P6, R31, R2, 0x1 ;  /* 0x000000021f1e7211 */ /* 0x000fe200078c08ff */
[----:B------:R3:W-:Y:S01]  /*12a40*/  @P1 STG.E.U16 desc[UR6][R34.64], R26 ;  /* 0x0000001a22001986 */ /* 0x0007e2000c101506 */
[----:B------:R-:W-:-:S02]  /*12a50*/  ISETP.LT.AND P1, PT, R24, UR9, !P0 ;  /* 0x0000000918007c0c */ /* 0x000fc4000c721270 */
[----:B------:R-:W-:Y:S02]  /*12a60*/  LEA.HI.X.SX32 R31, R31, R3, 0x1, P6 ;  /* 0x000000031f1f7211 */ /* 0x000fe400030f0eff */
[C---:B------:R-:W-:Y:S01]  /*12a70*/  LEA R24, P6, R25.reuse, R2, 0x1 ;  /* 0x0000000219187211 */ /* 0x040fe200078c08ff */
[----:B-1----:R-:W-:-:S03]  /*12a80*/  VIADD R29, R25, UR8 ;  /* 0x00000008191d7c36 */ /* 0x002fc60008000000 */
[-C--:B------:R-:W-:Y:S02]  /*12a90*/  LEA.HI.X.SX32 R25, R25, R3.reuse, 0x1, P6 ;  /* 0x0000000319197211 */ /* 0x080fe400030f0eff */
[----:B---3--:R-:W-:Y:S01]  /*12aa0*/  PRMT R35, R26, 0x7632, R35 ;  /* 0x000076321a237816 */ /* 0x008fe20000000023 */
[C---:B------:R-:W-:Y:S01]  /*12ab0*/  VIADD R26, R29.reuse, UR8 ;  /* 0x000000081d1a7c36 */ /* 0x040fe20008000000 */
[-C--:B------:R-:W-:Y:S02]  /*12ac0*/  LEA R28, P6, R29, R2.reuse, 0x1 ;  /* 0x000000021d1c7211 */ /* 0x080fe400078c08ff */
[----:B------:R-:W-:Y:S01]  /*12ad0*/  PRMT R34, R27, 0x7632, R34 ;  /* 0x000076321b227816 */ /* 0x000fe20000000022 */
[----:B------:R1:W-:Y:S01]  /*12ae0*/  @P5 STG.E.U16 desc[UR6][R30.64], R35 ;  /* 0x000000231e005986 */ /* 0x0003e2000c101506 */
[----:B------:R-:W-:Y:S01]  /*12af0*/  ISETP.LT.AND P5, PT, R32, UR9, !P0 ;  /* 0x0000000920007c0c */ /* 0x000fe2000c7a1270 */
[----:B------:R-:W-:Y:S01]  /*12b00*/  VIADD R32, R0, 0x13 ;  /* 0x0000001300207836 */ /* 0x000fe20000000000 */
[----:B------:R-:W-:Y:S01]  /*12b10*/  LEA.HI.X.SX32 R29, R29, R3, 0x1, P6 ;  /* 0x000000031d1d7211 */ /* 0x000fe200030f0eff */
[----:B------:R3:W-:Y:S03]  /*12b20*/  @P4 STG.E.U16 desc[UR6][R24.64], R27 ;  /* 0x0000001b18004986 */ /* 0x0007e6000c101506 */
[----:B------:R-:W-:Y:S01]  /*12b30*/  ISETP.LT.AND P4, PT, R32, UR9, !P0 ;  /* 0x0000000920007c0c */ /* 0x000fe2000c781270 */
[----:B------:R0:W-:Y:S01]  /*12b40*/  @P3 STG.E.U16 desc[UR6][R28.64], R34 ;  /* 0x000000221c003986 */ /* 0x0001e2000c101506 */
[----:B------:R-:W-:Y:S01]  /*12b50*/  LEA R32, P6, R26, R2, 0x1 ;  /* 0x000000021a207211 */ /* 0x000fe200078c08ff */
[----:B-1----:R-:W-:-:S03]  /*12b60*/  VIADD R30, R0, 0x14 ;  /* 0x00000014001e7836 */ /* 0x002fc60000000000 */
[CC--:B------:R-:W-:Y:S01]  /*12b70*/  LEA.HI.X.SX32 R33, R26.reuse, R3.reuse, 0x1, P6 ;  /* 0x000000031a217211 */ /* 0x0c0fe200030f0eff */
[----:B------:R-:W-:Y:S02]  /*12b80*/  VIADD R31, R26, UR8 ;  /* 0x000000081a1f7c36 */ /* 0x000fe40008000000 */
[----:B---3--:R-:W-:Y:S01]  /*12b90*/  VIADD R24, R0, 0x15 ;  /* 0x0000001500187836 */ /* 0x008fe20000000000 */
[----:B------:R-:W-:Y:S01]  /*12ba0*/  ISETP.LT.AND P3, PT, R30, UR9, !P0 ;  /* 0x000000091e007c0c */ /* 0x000fe2000c761270 */
[C---:B------:R-:W-:Y:S01]  /*12bb0*/  VIADD R25, R31.reuse, UR8 ;  /* 0x000000081f197c36 */ /* 0x040fe20008000000 */
[CC--:B------:R-:W-:Y:S01]  /*12bc0*/  LEA R30, P6, R31.reuse, R2.reuse, 0x1 ;  /* 0x000000021f1e7211 */ /* 0x0c0fe200078c08ff */
[----:B------:R1:W-:Y:S01]  /*12bd0*/  @P2 STG.E.U16 desc[UR6][R32.64], R20 ;  /* 0x0000001420002986 */ /* 0x0003e2000c101506 */
[----:B0-----:R-:W-:Y:S01]  /*12be0*/  PRMT R29, R20, 0x7632, R29 ;  /* 0x00007632141d7816 */ /* 0x001fe2000000001d */
[----:B------:R-:W-:Y:S01]  /*12bf0*/  VIADD R26, R0, 0x16 ;  /* 0x00000016001a7836 */ /* 0x000fe20000000000 */
[----:B------:R-:W-:Y:S01]  /*12c00*/  LEA.HI.X.SX32 R31, R31, R3, 0x1, P6 ;  /* 0x000000031f1f7211 */ /* 0x000fe200030f0eff */
[C---:B------:R-:W-:Y:S01]  /*12c10*/  VIADD R27, R25.reuse, UR8 ;  /* 0x00000008191b7c36 */ /* 0x040fe20008000000 */
[----:B------:R-:W-:Y:S01]  /*12c20*/  ISETP.LT.AND P2, PT, R24, UR9, !P0 ;  /* 0x0000000918007c0c */ /* 0x000fe2000c741270 */
[----:B------:R-:W-:Y:S01]  /*12c30*/  VIADD R28, R0, 0x17 ;  /* 0x00000017001c7836 */ /* 0x000fe20000000000 */
[----:B------:R-:W-:Y:S01]  /*12c40*/  LEA R24, P6, R25, R2, 0x1 ;  /* 0x0000000219187211 */ /* 0x000fe200078c08ff */
[----:B------:R0:W-:Y:S01]  /*12c50*/  @P1 STG.E.U16 desc[UR6][R30.64], R29 ;  /* 0x0000001d1e001986 */ /* 0x0001e2000c101506 */
[----:B------:R-:W-:-:S02]  /*12c60*/  ISETP.LT.AND P1, PT, R26, UR9, !P0 ;  /* 0x000000091a007c0c */ /* 0x000fc4000c721270 */
[----:B------:R-:W-:Y:S01]  /*12c70*/  LEA.HI.X.SX32 R25, R25, R3, 0x1, P6 ;  /* 0x0000000319197211 */ /* 0x000fe200030f0eff */
[C---:B-1----:R-:W-:Y:S01]  /*12c80*/  VIADD R20, R27.reuse, UR8 ;  /* 0x000000081b147c36 */ /* 0x042fe20008000000 */
[----:B------:R-:W-:-:S03]  /*12c90*/  LEA R26, P6, R27, R2, 0x1 ;  /* 0x000000021b1a7211 */ /* 0x000fc600078c08ff */
[----:B------:R1:W-:Y:S01]  /*12ca0*/  @P5 STG.E.U16 desc[UR6][R24.64], R21 ;  /* 0x0000001518005986 */ /* 0x0003e2000c101506 */
[----:B------:R-:W-:Y:S02]  /*12cb0*/  ISETP.LT.AND P5, PT, R28, UR9, !P0 ;  /* 0x000000091c007c0c */ /* 0x000fe4000c7a1270 */
[----:B------:R-:W-:Y:S01]  /*12cc0*/  LEA.HI.X.SX32 R27, R27, R3, 0x1, P6 ;  /* 0x000000031b1b7211 */ /* 0x000fe200030f0eff */
[----:B0-----:R-:W-:Y:S01]  /*12cd0*/  VIADD R30, R0, 0x18 ;  /* 0x00000018001e7836 */ /* 0x001fe20000000000 */
[C---:B------:R-:W-:Y:S01]  /*12ce0*/  LEA R28, P6, R20.reuse, R2, 0x1 ;  /* 0x00000002141c7211 */ /* 0x040fe200078c08ff */
[----:B------:R-:W-:-:S03]  /*12cf0*/  VIADD R31, R20, UR8 ;  /* 0x00000008141f7c36 */ /* 0x000fc60008000000 */
[----:B------:R-:W-:Y:S01]  /*12d00*/  LEA.HI.X.SX32 R29, R20, R3, 0x1, P6 ;  /* 0x00000003141d7211 */ /* 0x000fe200030f0eff */
[C---:B------:R-:W-:Y:S01]  /*12d10*/  VIADD R20, R0.reuse, 0x19 ;  /* 0x0000001900147836 */ /* 0x040fe20000000000 */
[----:B-1----:R-:W-:Y:S01]  /*12d20*/  PRMT R25, R21, 0x7632, R25 ;  /* 0x0000763215197816 */ /* 0x002fe20000000019 */
[C---:B------:R-:W-:Y:S02]  /*12d30*/  VIADD R21, R31.reuse, UR8 ;  /* 0x000000081f157c36 */ /* 0x040fe40008000000 */
[----:B------:R-:W-:Y:S02]  /*12d40*/  VIADD R24, R0, 0x1a ;  /* 0x0000001a00187836 */ /* 0x000fe40000000000 */
[----:B------:R0:W-:Y:S01]  /*12d50*/  @P4 STG.E.U16 desc[UR6][R26.64], R25 ;  /* 0x000000191a004986 */ /* 0x0001e2000c101506 */
[----:B------:R-:W-:Y:S02]  /*12d60*/  ISETP.LT.AND P4, PT, R30, UR9, !P0 ;  /* 0x000000091e007c0c */ /* 0x000fe4000c781270 */
[----:B------:R-:W-:Y:S01]  /*12d70*/  LEA R30, P6, R31, R2, 0x1 ;  /* 0x000000021f1e7211 */ /* 0x000fe200078c08ff */
[----:B------:R1:W-:Y:S01]  /*12d80*/  @P3 STG.E.U16 desc[UR6][R28.64], R22 ;  /* 0x000000161c003986 */ /* 0x0003e2000c101506 */
[----:B------:R-:W-:-:S02]  /*12d90*/  ISETP.LT.AND P3, PT, R20, UR9, !P0 ;  /* 0x0000000914007c0c */ /* 0x000fc4000c761270 */
[-C--:B------:R-:W-:Y:S02]  /*12da0*/  LEA.HI.X.SX32 R31, R31, R3.reuse, 0x1, P6 ;  /* 0x000000031f1f7211 */ /* 0x080fe400030f0eff */
[CC--:B------:R-:W-:Y:S02]  /*12db0*/  LEA R20, P6, R21.reuse, R2.reuse, 0x1 ;  /* 0x0000000215147211 */ /* 0x0c0fe400078c08ff */
[----:B0-----:R-:W-:Y:S01]  /*12dc0*/  PRMT R27, R22, 0x7632, R27 ;  /* 0x00007632161b7816 */ /* 0x001fe2000000001b */
[C---:B------:R-:W-:Y:S01]  /*12dd0*/  VIADD R25, R21.reuse, UR8 ;  /* 0x0000000815197c36 */ /* 0x040fe20008000000 */
[-C--:B------:R-:W-:Y:S01]  /*12de0*/  LEA.HI.X.SX32 R21, R21, R3.reuse, 0x1, P6 ;  /* 0x0000000315157211 */ /* 0x080fe200030f0eff */
[----:B------:R-:W-:Y:S02]  /*12df0*/  VIADD R26, R0, 0x1b ;  /* 0x0000001b001a7836 */ /* 0x000fe40000000000 */
[----:B------:R0:W-:Y:S01]  /*12e00*/  @P2 STG.E.U16 desc[UR6][R30.64], R27 ;  /* 0x0000001b1e002986 */ /* 0x0001e2000c101506 */
[----:B------:R-:W-:Y:S01]  /*12e10*/  ISETP.LT.AND P2, PT, R24, UR9, !P0 ;  /* 0x0000000918007c0c */ /* 0x000fe2000c741270 */
[C---:B-1----:R-:W-:Y:S01]  /*12e20*/  VIADD R22, R25.reuse, UR8 ;  /* 0x0000000819167c36 */ /* 0x042fe20008000000 */
[CC--:B------:R-:W-:Y:S01]  /*12e30*/  LEA R24, P6, R25.reuse, R2.reuse, 0x1 ;  /* 0x0000000219187211 */ /* 0x0c0fe200078c08ff */
[----:B------:R1:W-:Y:S01]  /*12e40*/  @P1 STG.E.U16 desc[UR6][R20.64], R23 ;  /* 0x0000001714001986 */ /* 0x0003e2000c101506 */
[----:B------:R-:W-:Y:S01]  /*12e50*/  ISETP.LT.AND P1, PT, R26, UR9, !P0 ;  /* 0x000000091a007c0c */ /* 0x000fe2000c721270 */
[----:B------:R-:W-:Y:S01]  /*12e60*/  VIADD R28, R0, 0x1c ;  /* 0x0000001c001c7836 */ /* 0x000fe20000000000 */
[----:B------:R-:W-:Y:S01]  /*12e70*/  LEA.HI.X.SX32 R25, R25, R3, 0x1, P6 ;  /* 0x0000000319197211 */ /* 0x000fe200030f0eff */
[C---:B------:R-:W-:Y:S01]  /*12e80*/  VIADD R29, R22.reuse, UR8 ;  /* 0x00000008161d7c36 */ /* 0x040fe20008000000 */
[----:B------:R-:W-:-:S02]  /*12e90*/  LEA R26, P6, R22, R2, 0x1 ;  /* 0x00000002161a7211 */ /* 0x000fc400078c08ff */
[----:B0-----:R-:W-:Y:S02]  /*12ea0*/  PRMT R30, R23, 0x7632, R30 ;  /* 0x00007632171e7816 */ /* 0x001fe4000000001e */
[-C--:B------:R-:W-:Y:S01]  /*12eb0*/  LEA.HI.X.SX32 R27, R22, R3.reuse, 0x1, P6 ;  /* 0x00000003161b7211 */ /* 0x080fe200030f0eff */
[----:B------:R-:W-:Y:S02]  /*12ec0*/  VIADD R22, R0, 0x1e ;  /* 0x0000001e00167836 */ /* 0x000fe40000000000 */
[----:B------:R0:W-:Y:S01]  /*12ed0*/  @P5 STG.E.U16 desc[UR6][R24.64], R30 ;  /* 0x0000001e18005986 */ /* 0x0001e2000c101506 */
[----:B------:R-:W-:Y:S01]  /*12ee0*/  ISETP.LT.AND P5, PT, R28, UR9, !P0 ;  /* 0x000000091c007c0c */ /* 0x000fe2000c7a1270 */
[----:B-1----:R-:W-:Y:S01]  /*12ef0*/  VIADD R20, R0, 0x1d ;  /* 0x0000001d00147836 */ /* 0x002fe20000000000 */
[C---:B------:R-:W-:Y:S01]  /*12f00*/  LEA R28, P6, R29.reuse, R2, 0x1 ;  /* 0x000000021d1c7211 */ /* 0x040fe200078c08ff */
[C---:B------:R-:W-:Y:S01]  /*12f10*/  VIADD R21, R29.reuse, UR8 ;  /* 0x000000081d157c36 */ /* 0x040fe20008000000 */
[----:B------:R1:W-:Y:S02]  /*12f20*/  @P4 STG.E.U16 desc[UR6][R26.64], R16 ;  /* 0x000000101a004986 */ /* 0x0003e4000c101506 */
[----:B------:R-:W-:Y:S01]  /*12f30*/  LEA.HI.X.SX32 R29, R29, R3, 0x1, P6 ;  /* 0x000000031d1d7211 */ /* 0x000fe200030f0eff */
[----:B------:R-:W-:Y:S01]  /*12f40*/  VIADD R23, R21, UR8 ;  /* 0x0000000815177c36 */ /* 0x000fe20008000000 */
[----:B------:R-:W-:-:S02]  /*12f50*/  ISETP.LT.AND P4, PT, R20, UR9, !P0 ;  /* 0x0000000914007c0c */ /* 0x000fc4000c781270 */
[CC--:B------:R-:W-:Y:S01]  /*12f60*/  LEA R20, P6, R21.reuse, R2.reuse, 0x1 ;  /* 0x0000000215147211 */ /* 0x0c0fe200078c08ff */
[----:B0-----:R-:W-:Y:S01]  /*12f70*/  VIADD R24, R0, 0x1f ;  /* 0x0000001f00187836 */ /* 0x001fe20000000000 */
[----:B------:R-:W-:Y:S02]  /*12f80*/  PRMT R25, R16, 0x7632, R25 ;  /* 0x0000763210197816 */ /* 0x000fe40000000019 */
[-C--:B------:R-:W-:Y:S01]  /*12f90*/  LEA.HI.X.SX32 R21, R21, R3.reuse, 0x1, P6 ;  /* 0x0000000315157211 */ /* 0x080fe200030f0eff */
[C---:B-1----:R-:W-:Y:S02]  /*12fa0*/  VIADD R16, R23.reuse, UR8 ;  /* 0x0000000817107c36 */ /* 0x042fe40008000000 */
[----:B------:R0:W-:Y:S01]  /*12fb0*/  @P3 STG.E.U16 desc[UR6][R28.64], R25 ;  /* 0x000000191c003986 */ /* 0x0001e2000c101506 */
[----:B------:R-:W-:Y:S01]  /*12fc0*/  ISETP.LT.AND P3, PT, R22, UR9, !P0 ;  /* 0x0000000916007c0c */ /* 0x000fe2000c761270 */
[----:B------:R-:W-:Y:S01]  /*12fd0*/  VIADD R26, R0, 0x20 ;  /* 0x00000020001a7836 */ /* 0x000fe20000000000 */
[C---:B------:R-:W-:Y:S01]  /*12fe0*/  LEA R22, P6, R23.reuse, R2, 0x1 ;  /* 0x0000000217167211 */ /* 0x040fe200078c08ff */
[----:B------:R1:W-:Y:S01]  /*12ff0*/  @P2 STG.E.U16 desc[UR6][R20.64], R17 ;  /* 0x0000001114002986 */ /* 0x0003e2000c101506 */
[----:B------:R-:W-:Y:S01]  /*13000*/  ISETP.LT.AND P2, PT, R24, UR9, !P0 ;  /* 0x0000000918007c0c */ /* 0x000fe2000c741270 */
[----:B------:R-:W-:Y:S01]  /*13010*/  VIADD R27, R16, UR8 ;  /* 0x00000008101b7c36 */ /* 0x000fe20008000000 */
[----:B------:R-:W-:-:S02]  /*13020*/  LEA.HI.X.SX32 R23, R23, R3, 0x1, P6 ;  /* 0x0000000317177211 */ /* 0x000fc400030f0eff */
[----:B------:R-:W-:-:S04]  /*13030*/  LEA R24, P6, R16, R2, 0x1 ;  /* 0x0000000210187211 */ /* 0x000fc800078c08ff */
[----:B0-----:R-:W-:Y:S01]  /*13040*/  LEA.HI.X.SX32 R25, R16, R3, 0x1, P6 ;  /* 0x0000000310197211 */ /* 0x001fe200030f0eff */
        /* <DEDUP_REMOVED lines=33> */
[----:B--2---:R1:W-:Y:S02]  /*13260*/  @P1 STG.E.U16 desc[UR6][R22.64], R12 ;  /* 0x0000000c16001986 */ /* 0x0043e4000c101506 */
        /* <DEDUP_REMOVED lines=51> */
[----:B----4-:R1:W-:Y:S02]  /*135a0*/  @P3 STG.E.U16 desc[UR6][R18.64], R8 ;  /* 0x0000000812003986 */ /* 0x0103e4000c101506 */
        /* <DEDUP_REMOVED lines=44> */
[----:B------:R-:W-:Y:S01]  /*13870*/  LEA.HI.X.SX32 R15, R10, R3, 0x1, P6 ;  /* 0x000000030a0f7211 */ /* 0x000fe200030f0eff */
[C---:B------:R-:W-:Y:S02]  /*13880*/  VIADD R10, R17.reuse, UR8 ;  /* 0x00000008110a7c36 */ /* 0x040fe40008000000 */
[----:B------:R-:W-:Y:S01]  /*13890*/  @P1 STG.E.U16 desc[UR6][R12.64], R18 ;  /* 0x000000120c001986 */ /* 0x000fe2000c101506 */
[----:B------:R-:W-:Y:S01]  /*138a0*/  ISETP.LT.AND P1, PT, R16, UR9, !P0 ;  /* 0x0000000910007c0c */ /* 0x000fe2000c721270 */
[C---:B-1----:R-:W-:Y:S01]  /*138b0*/  VIADD R9, R0.reuse, 0x35 ;  /* 0x0000003500097836 */ /* 0x042fe20000000000 */
[----:B------:R-:W-:Y:S01]  /*138c0*/  LEA R16, P6, R17, R2, 0x1 ;  /* 0x0000000211107211 */ /* 0x000fe200078c08ff */
[----:B------:R0:W-:Y:S01]  /*138d0*/  @P5 STG.E.U16 desc[UR6][R14.64], R4 ;  /* 0x000000040e005986 */ /* 0x0001e2000c101506 */
[----:B------:R-:W-:-:S02]  /*138e0*/  VIADD R11, R0, 0x36 ;  /* 0x00000036000b7836 */ /* 0x000fc40000000000 */
[-C--:B------:R-:W-:Y:S02]  /*138f0*/  LEA.HI.X.SX32 R17, R17, R3.reuse, 0x1, P6 ;  /* 0x0000000311117211 */ /* 0x080fe400030f0eff */
[C---:B------:R-:W-:Y:S02]  /*13900*/  LEA R8, P6, R10.reuse, R2, 0x1 ;  /* 0x000000020a087211 */ /* 0x040fe400078c08ff */
[----:B------:R-:W-:Y:S02]  /*13910*/  ISETP.LT.AND P5, PT, R9, UR9, !P0 ;  /* 0x0000000909007c0c */ /* 0x000fe4000c7a1270 */
[----:B------:R-:W-:Y:S02]  /*13920*/  LEA.HI.X.SX32 R9, R10, R3, 0x1, P6 ;  /* 0x000000030a097211 */ /* 0x000fe400030f0eff */
[----:B0-----:R-:W-:Y:S01]  /*13930*/  PRMT R15, R4, 0x7632, R15 ;  /* 0x00007632040f7816 */ /* 0x001fe2000000000f */
[----:B------:R-:W-:-:S04]  /*13940*/  VIADD R4, R10, UR8 ;  /* 0x000000080a047c36 */ /* 0x000fc80008000000 */
[----:B------:R0:W-:Y:S01]  /*13950*/  @P4 STG.E.U16 desc[UR6][R16.64], R15 ;  /* 0x0000000f10004986 */ /* 0x0001e2000c101506 */
[----:B------:R-:W-:Y:S01]  /*13960*/  ISETP.LT.AND P4, PT, R11, UR9, !P0 ;  /* 0x000000090b007c0c */ /* 0x000fe2000c781270 */
[----:B------:R-:W-:Y:S01]  /*13970*/  VIADD R11, R0, 0x37 ;  /* 0x00000037000b7836 */ /* 0x000fe20000000000 */
[CC--:B------:R-:W-:Y:S01]  /*13980*/  LEA R10, P6, R4.reuse, R2.reuse, 0x1 ;  /* 0x00000002040a7211 */ /* 0x0c0fe200078c08ff */
[C---:B------:R-:W-:Y:S01]  /*13990*/  VIADD R13, R4.reuse, UR8 ;  /* 0x00000008040d7c36 */ /* 0x040fe20008000000 */
[----:B------:R1:W-:Y:S02]  /*139a0*/  @P3 STG.E.U16 desc[UR6][R8.64], R5 ;  /* 0x0000000508003986 */ /* 0x0003e4000c101506 */
[----:B------:R-:W-:Y:S01]  /*139b0*/  ISETP.LT.AND P3, PT, R11, UR9, !P0 ;  /* 0x000000090b007c0c */ /* 0x000fe2000c761270 */
[C---:B------:R-:W-:Y:S01]  /*139c0*/  VIADD R14, R13.reuse, UR8 ;  /* 0x000000080d0e7c36 */ /* 0x040fe20008000000 */
[----:B------:R-:W-:Y:S01]  /*139d0*/  LEA.HI.X.SX32 R11, R4, R3, 0x1, P6 ;  /* 0x00000003040b7211 */ /* 0x000fe200030f0eff */
[----:B------:R-:W-:Y:S01]  /*139e0*/  VIADD R4, R0, 0x38 ;  /* 0x0000003800047836 */ /* 0x000fe20000000000 */
[----:B------:R-:W-:-:S02]  /*139f0*/  LEA R12, P6, R13, R2, 0x1 ;  /* 0x000000020d0c7211 */ /* 0x000fc400078c08ff */
[----:B0-----:R-:W-:Y:S02]  /*13a00*/  PRMT R17, R5, 0x7632, R17 ;  /* 0x0000763205117816 */ /* 0x001fe40000000011 */
[----:B------:R-:W-:Y:S01]  /*13a10*/  LEA.HI.X.SX32 R13, R13, R3, 0x1, P6 ;  /* 0x000000030d0d7211 */ /* 0x000fe200030f0eff */
[----:B-1----:R-:W-:Y:S02]  /*13a20*/  VIADD R5, R0, 0x39 ;  /* 0x0000003900057836 */ /* 0x002fe40000000000 */
[----:B------:R0:W-:Y:S01]  /*13a30*/  @P2 STG.E.U16 desc[UR6][R10.64], R17 ;  /* 0x000000110a002986 */ /* 0x0001e2000c101506 */
[----:B------:R-:W-:Y:S01]  /*13a40*/  ISETP.LT.AND P2, PT, R4, UR9, !P0 ;  /* 0x0000000904007c0c */ /* 0x000fe2000c741270 */
[C---:B------:R-:W-:Y:S01]  /*13a50*/  VIADD R9, R14.reuse, UR8 ;  /* 0x000000080e097c36 */ /* 0x040fe20008000000 */
[----:B------:R-:W-:Y:S01]  /*13a60*/  LEA R4, P6, R14, R2, 0x1 ;  /* 0x000000020e047211 */ /* 0x000fe200078c08ff */
[----:B------:R1:W-:Y:S01]  /*13a70*/  @P1 STG.E.U16 desc[UR6][R12.64], R6 ;  /* 0x000000060c001986 */ /* 0x0003e2000c101506 */
[----:B------:R-:W-:-:S02]  /*13a80*/  ISETP.LT.AND P1, PT, R5, UR9, !P0 ;  /* 0x0000000905007c0c */ /* 0x000fc4000c721270 */
[-C--:B------:R-:W-:Y:S01]  /*13a90*/  LEA.HI.X.SX32 R5, R14, R3.reuse, 0x1, P6 ;  /* 0x000000030e057211 */ /* 0x080fe200030f0eff */
[C---:B------:R-:W-:Y:S01]  /*13aa0*/  VIADD R14, R0.reuse, 0x3a ;  /* 0x0000003a000e7836 */ /* 0x040fe20000000000 */
[-C--:B------:R-:W-:Y:S02]  /*13ab0*/  LEA R8, P6, R9, R2.reuse, 0x1 ;  /* 0x0000000209087211 */ /* 0x080fe400078c08ff */
[----:B------:R-:W-:Y:S01]  /*13ac0*/  PRMT R15, R7, 0x7632, R15 ;  /* 0x00007632070f7816 */ /* 0x000fe2000000000f */
[C---:B0-----:R-:W-:Y:S01]  /*13ad0*/  VIADD R11, R9.reuse, UR8 ;  /* 0x00000008090b7c36 */ /* 0x041fe20008000000 */
[----:B------:R-:W-:Y:S01]  /*13ae0*/  LEA.HI.X.SX32 R9, R9, R3, 0x1, P6 ;  /* 0x0000000309097211 */ /* 0x000fe200030f0eff */
[----:B------:R-:W-:Y:S01]  /*13af0*/  VIADD R17, R0, 0x3e ;  /* 0x0000003e00117836 */ /* 0x000fe20000000000 */
[----:B-1----:R-:W-:Y:S01]  /*13b00*/  PRMT R13, R6, 0x7632, R13 ;  /* 0x00007632060d7816 */ /* 0x002fe2000000000d */
[C---:B------:R-:W-:Y:S01]  /*13b10*/  VIADD R6, R11.reuse, UR8 ;  /* 0x000000080b067c36 */ /* 0x040fe20008000000 */
[----:B------:R-:W-:Y:S01]  /*13b20*/  LEA R10, P6, R11, R2, 0x1 ;  /* 0x000000020b0a7211 */ /* 0x000fe200078c08ff */
[----:B------:R-:W-:-:S02]  /*13b30*/  VIADD R12, R0, 0x3b ;  /* 0x0000003b000c7836 */ /* 0x000fc40000000000 */
[----:B------:R0:W-:Y:S01]  /*13b40*/  @P5 STG.E.U16 desc[UR6][R4.64], R13 ;  /* 0x0000000d04005986 */ /* 0x0001e2000c101506 */
[-C--:B------:R-:W-:Y:S02]  /*13b50*/  LEA.HI.X.SX32 R11, R11, R3.reuse, 0x1, P6 ;  /* 0x000000030b0b7211 */ /* 0x080fe400030f0eff */
[----:B------:R-:W-:Y:S01]  /*13b60*/  ISETP.LT.AND P5, PT, R14, UR9, !P0 ;  /* 0x000000090e007c0c */ /* 0x000fe2000c7a1270 */
[----:B------:R1:W-:Y:S01]  /*13b70*/  @P4 STG.E.U16 desc[UR6][R8.64], R7 ;  /* 0x0000000708004986 */ /* 0x0003e2000c101506 */
[----:B------:R-:W-:Y:S01]  /*13b80*/  ISETP.LT.AND P4, PT, R12, UR9, !P0 ;  /* 0x000000090c007c0c */ /* 0x000fe2000c781270 */
[----:B------:R-:W-:Y:S01]  /*13b90*/  VIADD R14, R0, 0x3c ;  /* 0x0000003c000e7836 */ /* 0x000fe20000000000 */
[----:B------:R-:W-:Y:S01]  /*13ba0*/  LEA R12, P6, R6, R2, 0x1 ;  /* 0x00000002060c7211 */ /* 0x000fe200078c08ff */
[----:B------:R2:W-:Y:S03]  /*13bb0*/  @P3 STG.E.U16 desc[UR6][R10.64], R15 ;  /* 0x0000000f0a003986 */ /* 0x0005e6000c101506 */
[----:B------:R-:W-:Y:S01]  /*13bc0*/  ISETP.LT.AND P3, PT, R14, UR9, !P0 ;  /* 0x000000090e007c0c */ /* 0x000fe2000c761270 */
[C---:B0-----:R-:W-:Y:S01]  /*13bd0*/  VIADD R5, R6.reuse, UR8 ;  /* 0x0000000806057c36 */ /* 0x041fe20008000000 */
[----:B------:R-:W-:Y:S01]  /*13be0*/  LEA.HI.X.SX32 R13, R6, R3, 0x1, P6 ;  /* 0x00000003060d7211 */ /* 0x000fe200030f0eff */
[----:B------:R-:W-:-:S02]  /*13bf0*/  VIADD R6, R0, 0x3d ;  /* 0x0000003d00067836 */ /* 0x000fc40000000000 */
[C---:B-1----:R-:W-:Y:S01]  /*13c00*/  VIADD R7, R5.reuse, UR8 ;  /* 0x0000000805077c36 */ /* 0x042fe20008000000 */
[-C--:B------:R-:W-:Y:S01]  /*13c10*/  LEA R4, P6, R5, R2.reuse, 0x1 ;  /* 0x0000000205047211 */ /* 0x080fe200078c08ff */
[----:B------:R0:W-:Y:S01]  /*13c20*/  @P2 STG.E.U16 desc[UR6][R12.64], R56 ;  /* 0x000000380c002986 */ /* 0x0001e2000c101506 */
[----:B------:R-:W-:Y:S01]  /*13c30*/  ISETP.LT.AND P2, PT, R6, UR9, !P0 ;  /* 0x0000000906007c0c */ /* 0x000fe2000c741270 */
[----:B------:R-:W-:Y:S01]  /*13c40*/  VIADD R9, R7, UR8 ;  /* 0x0000000807097c36 */ /* 0x000fe20008000000 */
[----:B------:R-:W-:Y:S01]  /*13c50*/  LEA.HI.X.SX32 R5, R5, R3, 0x1, P6 ;  /* 0x0000000305057211 */ /* 0x000fe200030f0eff */
[----:B------:R-:W-:Y:S01]  /*13c60*/  VIADD R0, R0, 0x3f ;  /* 0x0000003f00007836 */ /* 0x000fe20000000000 */
[----:B------:R-:W-:Y:S01]  /*13c70*/  LEA R6, P6, R7, R2, 0x1 ;  /* 0x0000000207067211 */ /* 0x000fe200078c08ff */
[----:B--2---:R-:W-:-:S03]  /*13c80*/  VIADD R11, R9, UR8 ;  /* 0x00000008090b7c36 */ /* 0x004fc60008000000 */
[-C--:B------:R-:W-:Y:S01]  /*13c90*/  LEA.HI.X.SX32 R7, R7, R3.reuse, 0x1, P6 ;  /* 0x0000000307077211 */ /* 0x080fe200030f0eff */
[C---:B------:R-:W-:Y:S01]  /*13ca0*/  VIADD R14, R11.reuse, UR8 ;  /* 0x000000080b0e7c36 */ /* 0x040fe20008000000 */
[CC--:B------:R-:W-:Y:S02]  /*13cb0*/  LEA R10, P6, R11.reuse, R2.reuse, 0x1 ;  /* 0x000000020b0a7211 */ /* 0x0c0fe400078c08ff */
[----:B0-----:R-:W-:Y:S01]  /*13cc0*/  PRMT R13, R56, 0x7632, R13 ;  /* 0x00007632380d7816 */ /* 0x001fe2000000000d */
[C---:B------:R-:W-:Y:S01]  /*13cd0*/  VIADD R15, R14.reuse, UR8 ;  /* 0x000000080e0f7c36 */ /* 0x040fe20008000000 */
[----:B------:R-:W-:Y:S02]  /*13ce0*/  LEA.HI.X.SX32 R11, R11, R3, 0x1, P6 ;  /* 0x000000030b0b7211 */ /* 0x000fe400030f0eff */
[-C--:B------:R-:W-:Y:S01]  /*13cf0*/  LEA R12, P6, R14, R2.reuse, 0x1 ;  /* 0x000000020e0c7211 */ /* 0x080fe200078c08ff */
[----:B------:R0:W-:Y:S01]  /*13d00*/  @P1 STG.E.U16 desc[UR6][R4.64], R13 ;  /* 0x0000000d04001986 */ /* 0x0001e2000c101506 */
[----:B------:R-:W-:Y:S01]  /*13d10*/  LEA R8, P1, R9, R2, 0x1 ;  /* 0x0000000209087211 */ /* 0x000fe200078208ff */
[----:B------:R-:W-:-:S02]  /*13d20*/  VIADD R16, R15, UR8 ;  /* 0x000000080f107c36 */ /* 0x000fc40008000000 */
[----:B------:R1:W-:Y:S01]  /*13d30*/  @P5 STG.E.U16 desc[UR6][R6.64], R57 ;  /* 0x0000003906005986 */ /* 0x0003e2000c101506 */
[-C--:B------:R-:W-:Y:S02]  /*13d40*/  LEA.HI.X.SX32 R9, R9, R3.reuse, 0x1, P1 ;  /* 0x0000000309097211 */ /* 0x080fe400008f0eff */
[C---:B0-----:R-:W-:Y:S02]  /*13d50*/  LEA R4, P1, R15.reuse, R2, 0x1 ;  /* 0x000000020f047211 */ /* 0x041fe400078208ff */
[-C--:B------:R-:W-:Y:S02]  /*13d60*/  LEA.HI.X.SX32 R13, R14, R3.reuse, 0x1, P6 ;  /* 0x000000030e0d7211 */ /* 0x080fe400030f0eff */
[----:B------:R-:W-:Y:S02]  /*13d70*/  LEA.HI.X.SX32 R5, R15, R3, 0x1, P1 ;  /* 0x000000030f057211 */ /* 0x000fe400008f0eff */
[----:B------:R-:W-:Y:S02]  /*13d80*/  ISETP.LT.AND P1, PT, R17, UR9, !P0 ;  /* 0x0000000911007c0c */ /* 0x000fe4000c721270 */
[----:B------:R-:W-:-:S02]  /*13d90*/  ISETP.LT.AND P0, PT, R0, UR9, !P0 ;  /* 0x0000000900007c0c */ /* 0x000fc4000c701270 */
[----:B------:R-:W-:Y:S02]  /*13da0*/  PRMT R0, R57, 0x7632, R0 ;  /* 0x0000763239007816 */ /* 0x000fe40000000000 */
[----:B-1----:R-:W-:Y:S02]  /*13db0*/  PRMT R7, R58, 0x7632, R7 ;  /* 0x000076323a077816 */ /* 0x002fe40000000007 */
[C---:B------:R-:W-:Y:S01]  /*13dc0*/  LEA R2, P6, R16.reuse, R2, 0x1 ;  /* 0x0000000210027211 */ /* 0x040fe200078c08ff */
[----:B------:R0:W-:Y:S03]  /*13dd0*/  @P4 STG.E.U16 desc[UR6][R8.64], R0 ;  /* 0x0000000008004986 */ /* 0x0001e6000c101506 */
[----:B------:R-:W-:Y:S01]  /*13de0*/  LEA.HI.X.SX32 R3, R16, R3, 0x1, P6 ;  /* 0x0000000310037211 */ /* 0x000fe200030f0eff */
[----:B------:R0:W-:Y:S04]  /*13df0*/  @P3 STG.E.U16 desc[UR6][R10.64], R58 ;  /* 0x0000003a0a003986 */ /* 0x0001e8000c101506 */
[----:B------:R0:W-:Y:S04]  /*13e00*/  @P2 STG.E.U16 desc[UR6][R12.64], R7 ;  /* 0x000000070c002986 */ /* 0x0001e8000c101506 */
[----:B------:R0:W-:Y:S01]  /*13e10*/  @P1 STG.E.U16 desc[UR6][R4.64], R59 ;  /* 0x0000003b04001986 */ /* 0x0001e2000c101506 */
[----:B------:R-:W-:Y:S05]  /*13e20*/  @!P0 EXIT ;  /* 0x000000000000894d */ /* 0x000fea0003800000 */
[----:B0-----:R-:W-:-:S05]  /*13e30*/  PRMT R59, R59, 0x7632, R59 ;  /* 0x000076323b3b7816 */ /* 0x001fca000000003b */
[----:B------:R-:W-:Y:S01]  /*13e40*/  STG.E.U16 desc[UR6][R2.64], R59 ;  /* 0x0000003b02007986 */ /* 0x000fe2000c101506 */
[----:B------:R-:W-:Y:S05]  /*13e50*/  EXIT ;  /* 0x000000000000794d */ /* 0x000fea0003800000 */
.L_x_2:
[----:B------:R-:W-:-:S00]  /*13e60*/  BRA `(.L_x_2) ;  /* 0xfffffffc00fc7947 */ /* 0x000fc0000383ffff */
[----:B------:R-:W-:-:S00]  /*13e70*/  NOP ;  /* 0x0000000000007918 */ /* 0x000fc00000000000 */
        /* <DEDUP_REMOVED lines=8> */
.L_x_3:


//--------------------- .nv.shared.matmul_kernel  --------------------------
	.section	.nv.shared.matmul_kernel,"aw",@nobits
	.sectionflags	@""
	.align	16
	.zero		1024


//--------------------- .nv.shared.reserved.0     --------------------------
	.section	.nv.shared.reserved.0,"aw",@nobits
	.weak		__nv_reservedSMEM_offset_0_alias
	.size		__nv_reservedSMEM_offset_0_alias, 0, 0
	.other		__nv_reservedSMEM_offset_0_alias,@"STO_CUDA_RESERVED_SHARED STV_DEFAULT"
__nv_reservedSMEM_offset_0_alias:
	.zero		0


//--------------------- .nv.constant0.matmul_kernel --------------------------
	.section	.nv.constant0.matmul_kernel,"a",@progbits
	.sectionflags	@""
	.align	4
.nv.constant0.matmul_kernel:
	.zero		608


//--------------------- SYMBOLS --------------------------

	.type		.nv.reservedSmem.offset0,@object
	.size		.nv.reservedSmem.offset0,0x4
